// auto-generated by cutlass_sweep.grouped_gemm — config: {"arch": "sm_90", "cluster_m": 2, "cluster_n": 1, "dtype": "e4m3", "schedule": "cooperative", "tile_k": 128, "tile_m": 128, "tile_n": 128}
#include "cutlass/cutlass.h"
#include "cutlass/gemm/group_array_problem_shape.hpp"
#include "cutlass/gemm/collective/collective_builder.hpp"
#include "cutlass/gemm/device/gemm_universal_adapter.h"
#include "cutlass/gemm/kernel/gemm_universal.hpp"
#include "cutlass/epilogue/collective/collective_builder.hpp"

using Elem = cutlass::float_e4m3_t;
using Acc  = float;
using ElemC = cutlass::half_t;
using TileShape    = cute::Shape<cute::_128, cute::_128, cute::_128>;
using ClusterShape = cute::Shape<cute::_2, cute::_1, cute::_1>;
using ProblemShape = cutlass::gemm::GroupProblemShape<cute::Shape<int,int,int>>;

using CollectiveEpilogue = typename cutlass::epilogue::collective::CollectiveBuilder<
    cutlass::arch::Sm90, cutlass::arch::OpClassTensorOp,
    TileShape, ClusterShape,
    cutlass::epilogue::collective::EpilogueTileAuto,
    Acc, Acc,
    ElemC, cutlass::layout::ColumnMajor *, 128 / cutlass::sizeof_bits<ElemC>::value,
    ElemC, cutlass::layout::ColumnMajor *, 128 / cutlass::sizeof_bits<ElemC>::value,
    cutlass::epilogue::PtrArrayTmaWarpSpecializedCooperative
  >::CollectiveOp;

using CollectiveMainloop = typename cutlass::gemm::collective::CollectiveBuilder<
    cutlass::arch::Sm90, cutlass::arch::OpClassTensorOp,
    Elem, cutlass::layout::RowMajor *, 128 / cutlass::sizeof_bits<Elem>::value,
    Elem, cutlass::layout::ColumnMajor *, 128 / cutlass::sizeof_bits<Elem>::value,
    Acc,
    TileShape, ClusterShape,
    cutlass::gemm::collective::StageCountAutoCarveout<
        static_cast<int>(sizeof(typename CollectiveEpilogue::SharedStorage))>,
    cutlass::gemm::KernelPtrArrayTmaWarpSpecializedCooperativeFP8FastAccum
  >::CollectiveOp;

using GemmKernel = cutlass::gemm::kernel::GemmUniversal<
    ProblemShape, CollectiveMainloop, CollectiveEpilogue>;
using Gemm = cutlass::gemm::device::GemmUniversalAdapter<GemmKernel>;

auto* _anchor = &cutlass::device_kernel<GemmKernel>;


// ===== COMPILED SASS (sm_90a) =====

	.target	sm_90a

	.elftype	@"ET_EXEC"


//--------------------- .note.nv.tkinfo           --------------------------
	.section	.note.nv.tkinfo,"",@"SHT_NOTE"
	.sectionflags	@"SHF_NOTE_NV_TKINFO"
	.tkinfo
        /*0018*/ 	.word	0x00000002
        /*0030*/ 	.string	""
        /*0030*/ 	.string	"ptxas"
        /*0030*/ 	.string	"Cuda compilation tools, release 13.0, V13.0.88"
        /*0030*/ 	.string	"Build cuda_13.0.r13.0/compiler.36424714_0"
        /*0030*/ 	.string	"-arch sm_90a -m 64 "



//--------------------- .note.nv.cuinfo           --------------------------
	.section	.note.nv.cuinfo,"",@"SHT_NOTE"
	.sectionflags	@"SHF_NOTE_NV_CUINFO"
        /*0018*/ 	.short	0x0002
        /*001a*/ 	.short	0x005a
        /*001c*/ 	.short	0x0082
	.zero		2


//--------------------- .nv.info                  --------------------------
	.section	.nv.info,"",@"SHT_CUDA_INFO"
	.align	4


	//----- nvinfo : EIATTR_REGCOUNT
	.align		4
        /*0000*/ 	.byte	0x04, 0x2f
        /*0002*/ 	.short	(.L_15 - .L_14)
	.align		4
.L_14:
        /*0004*/ 	.word	index@(_ZN7cutlass13device_kernelINS_4gemm6kernel13GemmUniversalINS1_17GroupProblemShapeIN4cute5tupleIJiiiEEEEENS1_10collective13CollectiveMmaINS1_39MainloopSm90ArrayTmaGmmaWarpSpecializedILi6ENS6_IJNS5_1CILi2EEENSC_ILi1EEESE_EEENS1_55KernelPtrArrayTmaWarpSpecializedCooperativeFP8FastAccumEEENS6_IJNSC_ILi128EEESI_SI_EEENS_12float_e4m3_tEPNS6_IJlSE_NSC_ILi0EEEEEESK_SN_NS5_8TiledMMAINS5_8MMA_AtomIJNS5_4SM904GMMA31MMA_64x128x32_F32E4M3E4M3_SS_TNILNSR_7ScaleInE1ELST_1EEEEEENS5_6LayoutISF_NS6_IJSE_SL_SL_EEEEENS6_IJNS5_10UnderscoreESZ_SZ_EEEEENS5_13SM90_TMA_LOADENS5_14ComposedLayoutINS5_7SwizzleILi3ELi4ELi3EEENS5_18smem_ptr_flag_bitsILi8EEENSW_INS6_IJNSC_ILi8EEESI_EEENS6_IJSI_SE_EEEEEEEvNS5_8identityENS5_23SM90_TMA_LOAD_MULTICASTES1C_vS1D_EENS_8epilogue10collective18CollectiveEpilogueINS1G_30Sm90PtrArrayTmaWarpSpecializedILi4ELi2ELi16ELb1ELb0ELi2EEEJSJ_NS6_IJSI_NSC_ILi32EEEEEENS_6half_tEPNS6_IJSE_lSL_EEES1N_S1P_NS1G_6fusion15FusionCallbacksIS1K_NS1Q_17LinearCombinationIS1N_fS1N_fLNS_15FloatRoundStyleE2EEESJ_S1M_JEEES12_NS13_IS15_NS16_ILi16EEENSW_INS6_IJNSC_ILi64EEES18_EEENS6_IJSE_S1X_EEEEEEENS5_17SM75_U16x8_LDSM_TENS5_14SM90_TMA_STOREES21_NS5_17SM90_U16x8_STSM_TENS5_9Copy_AtomIJNS5_17SM90_U32x4_STSM_NES1N_EEEvEEEvvEEEEvNT_6ParamsE)
        /*0008*/ 	.word	0x000000a8


	//----- nvinfo : EIATTR_FRAME_SIZE
	.align		4
.L_15:
        /*000c*/ 	.byte	0x04, 0x11
        /*000e*/ 	.short	(.L_17 - .L_16)
	.align		4
.L_16:
        /*0010*/ 	.word	index@($__internal_0_$__cuda_sm20_div_u64)
        /*0014*/ 	.word	0x00000000


	//----- nvinfo : EIATTR_FRAME_SIZE
	.align		4
.L_17:
        /*0018*/ 	.byte	0x04, 0x11
        /*001a*/ 	.short	(.L_19 - .L_18)
	.align		4
.L_18:
        /*001c*/ 	.word	index@(_ZN7cutlass13device_kernelINS_4gemm6kernel13GemmUniversalINS1_17GroupProblemShapeIN4cute5tupleIJiiiEEEEENS1_10collective13CollectiveMmaINS1_39MainloopSm90ArrayTmaGmmaWarpSpecializedILi6ENS6_IJNS5_1CILi2EEENSC_ILi1EEESE_EEENS1_55KernelPtrArrayTmaWarpSpecializedCooperativeFP8FastAccumEEENS6_IJNSC_ILi128EEESI_SI_EEENS_12float_e4m3_tEPNS6_IJlSE_NSC_ILi0EEEEEESK_SN_NS5_8TiledMMAINS5_8MMA_AtomIJNS5_4SM904GMMA31MMA_64x128x32_F32E4M3E4M3_SS_TNILNSR_7ScaleInE1ELST_1EEEEEENS5_6LayoutISF_NS6_IJSE_SL_SL_EEEEENS6_IJNS5_10UnderscoreESZ_SZ_EEEEENS5_13SM90_TMA_LOADENS5_14ComposedLayoutINS5_7SwizzleILi3ELi4ELi3EEENS5_18smem_ptr_flag_bitsILi8EEENSW_INS6_IJNSC_ILi8EEESI_EEENS6_IJSI_SE_EEEEEEEvNS5_8identityENS5_23SM90_TMA_LOAD_MULTICASTES1C_vS1D_EENS_8epilogue10collective18CollectiveEpilogueINS1G_30Sm90PtrArrayTmaWarpSpecializedILi4ELi2ELi16ELb1ELb0ELi2EEEJSJ_NS6_IJSI_NSC_ILi32EEEEEENS_6half_tEPNS6_IJSE_lSL_EEES1N_S1P_NS1G_6fusion15FusionCallbacksIS1K_NS1Q_17LinearCombinationIS1N_fS1N_fLNS_15FloatRoundStyleE2EEESJ_S1M_JEEES12_NS13_IS15_NS16_ILi16EEENSW_INS6_IJNSC_ILi64EEES18_EEENS6_IJSE_S1X_EEEEEEENS5_17SM75_U16x8_LDSM_TENS5_14SM90_TMA_STOREES21_NS5_17SM90_U16x8_STSM_TENS5_9Copy_AtomIJNS5_17SM90_U32x4_STSM_NES1N_EEEvEEEvvEEEEvNT_6ParamsE)
        /*0020*/ 	.word	0x00000000


	//----- nvinfo : EIATTR_MIN_STACK_SIZE
	.align		4
.L_19:
        /*0024*/ 	.byte	0x04, 0x12
        /*0026*/ 	.short	(.L_21 - .L_20)
	.align		4
.L_20:
        /*0028*/ 	.word	index@(_ZN7cutlass13device_kernelINS_4gemm6kernel13GemmUniversalINS1_17GroupProblemShapeIN4cute5tupleIJiiiEEEEENS1_10collective13CollectiveMmaINS1_39MainloopSm90ArrayTmaGmmaWarpSpecializedILi6ENS6_IJNS5_1CILi2EEENSC_ILi1EEESE_EEENS1_55KernelPtrArrayTmaWarpSpecializedCooperativeFP8FastAccumEEENS6_IJNSC_ILi128EEESI_SI_EEENS_12float_e4m3_tEPNS6_IJlSE_NSC_ILi0EEEEEESK_SN_NS5_8TiledMMAINS5_8MMA_AtomIJNS5_4SM904GMMA31MMA_64x128x32_F32E4M3E4M3_SS_TNILNSR_7ScaleInE1ELST_1EEEEEENS5_6LayoutISF_NS6_IJSE_SL_SL_EEEEENS6_IJNS5_10UnderscoreESZ_SZ_EEEEENS5_13SM90_TMA_LOADENS5_14ComposedLayoutINS5_7SwizzleILi3ELi4ELi3EEENS5_18smem_ptr_flag_bitsILi8EEENSW_INS6_IJNSC_ILi8EEESI_EEENS6_IJSI_SE_EEEEEEEvNS5_8identityENS5_23SM90_TMA_LOAD_MULTICASTES1C_vS1D_EENS_8epilogue10collective18CollectiveEpilogueINS1G_30Sm90PtrArrayTmaWarpSpecializedILi4ELi2ELi16ELb1ELb0ELi2EEEJSJ_NS6_IJSI_NSC_ILi32EEEEEENS_6half_tEPNS6_IJSE_lSL_EEES1N_S1P_NS1G_6fusion15FusionCallbacksIS1K_NS1Q_17LinearCombinationIS1N_fS1N_fLNS_15FloatRoundStyleE2EEESJ_S1M_JEEES12_NS13_IS15_NS16_ILi16EEENSW_INS6_IJNSC_ILi64EEES18_EEENS6_IJSE_S1X_EEEEEEENS5_17SM75_U16x8_LDSM_TENS5_14SM90_TMA_STOREES21_NS5_17SM90_U16x8_STSM_TENS5_9Copy_AtomIJNS5_17SM90_U32x4_STSM_NES1N_EEEvEEEvvEEEEvNT_6ParamsE)
        /*002c*/ 	.word	0x00000000
.L_21:


//--------------------- .nv.compat                --------------------------
	.section	.nv.compat,"",@"SHT_CUDA_COMPAT_INFO"
	.align	4
        /*0000*/ 	.byte	0x02, 0x09, 0x01, 0x00, 0x02, 0x02, 0x04, 0x00, 0x02, 0x05, 0x05, 0x00, 0x03, 0x07, 0x01, 0x01
        /*0010*/ 	.byte	0x02, 0x03, 0x03, 0x00, 0x02, 0x06, 0x01, 0x00, 0x04, 0x0b, 0x08, 0x00, 0x00, 0x00, 0x00, 0x00
        /*0020*/ 	.byte	0x00, 0x00, 0x00, 0x00


//--------------------- .nv.info._ZN7cutlass13device_kernelINS_4gemm6kernel13GemmUniversalINS1_17GroupProblemShapeIN4cute5tupleIJiiiEEEEENS1_10collective13CollectiveMmaINS1_39MainloopSm90ArrayTmaGmmaWarpSpecializedILi6ENS6_IJNS5_1CILi2EEENSC_ILi1EEESE_EEENS1_55KernelPtrArrayTmaWarpSpecializedCooperativeFP8FastAccumEEENS6_IJNSC_ILi128EEESI_SI_EEENS_12float_e4m3_tEPNS6_IJlSE_NSC_ILi0EEEEEESK_SN_NS5_8TiledMMAINS5_8MMA_AtomIJNS5_4SM904GMMA31MMA_64x128x32_F32E4M3E4M3_SS_TNILNSR_7ScaleInE1ELST_1EEEEEENS5_6LayoutISF_NS6_IJSE_SL_SL_EEEEENS6_IJNS5_10UnderscoreESZ_SZ_EEEEENS5_13SM90_TMA_LOADENS5_14ComposedLayoutINS5_7SwizzleILi3ELi4ELi3EEENS5_18smem_ptr_flag_bitsILi8EEENSW_INS6_IJNSC_ILi8EEESI_EEENS6_IJSI_SE_EEEEEEEvNS5_8identityENS5_23SM90_TMA_LOAD_MULTICASTES1C_vS1D_EENS_8epilogue10collective18CollectiveEpilogueINS1G_30Sm90PtrArrayTmaWarpSpecializedILi4ELi2ELi16ELb1ELb0ELi2EEEJSJ_NS6_IJSI_NSC_ILi32EEEEEENS_6half_tEPNS6_IJSE_lSL_EEES1N_S1P_NS1G_6fusion15FusionCallbacksIS1K_NS1Q_17LinearCombinationIS1N_fS1N_fLNS_15FloatRoundStyleE2EEESJ_S1M_JEEES12_NS13_IS15_NS16_ILi16EEENSW_INS6_IJNSC_ILi64EEES18_EEENS6_IJSE_S1X_EEEEEEENS5_17SM75_U16x8_LDSM_TENS5_14SM90_TMA_STOREES21_NS5_17SM90_U16x8_STSM_TENS5_9Copy_AtomIJNS5_17SM90_U32x4_STSM_NES1N_EEEvEEEvvEEEEvNT_6ParamsE --------------------------
	.section	.nv.info._ZN7cutlass13device_kernelINS_4gemm6kernel13GemmUniversalINS1_17GroupProblemShapeIN4cute5tupleIJiiiEEEEENS1_10collective13CollectiveMmaINS1_39MainloopSm90ArrayTmaGmmaWarpSpecializedILi6ENS6_IJNS5_1CILi2EEENSC_ILi1EEESE_EEENS1_55KernelPtrArrayTmaWarpSpecializedCooperativeFP8FastAccumEEENS6_IJNSC_ILi128EEESI_SI_EEENS_12float_e4m3_tEPNS6_IJlSE_NSC_ILi0EEEEEESK_SN_NS5_8TiledMMAINS5_8MMA_AtomIJNS5_4SM904GMMA31MMA_64x128x32_F32E4M3E4M3_SS_TNILNSR_7ScaleInE1ELST_1EEEEEENS5_6LayoutISF_NS6_IJSE_SL_SL_EEEEENS6_IJNS5_10UnderscoreESZ_SZ_EEEEENS5_13SM90_TMA_LOADENS5_14ComposedLayoutINS5_7SwizzleILi3ELi4ELi3EEENS5_18smem_ptr_flag_bitsILi8EEENSW_INS6_IJNSC_ILi8EEESI_EEENS6_IJSI_SE_EEEEEEEvNS5_8identityENS5_23SM90_TMA_LOAD_MULTICASTES1C_vS1D_EENS_8epilogue10collective18CollectiveEpilogueINS1G_30Sm90PtrArrayTmaWarpSpecializedILi4ELi2ELi16ELb1ELb0ELi2EEEJSJ_NS6_IJSI_NSC_ILi32EEEEEENS_6half_tEPNS6_IJSE_lSL_EEES1N_S1P_NS1G_6fusion15FusionCallbacksIS1K_NS1Q_17LinearCombinationIS1N_fS1N_fLNS_15FloatRoundStyleE2EEESJ_S1M_JEEES12_NS13_IS15_NS16_ILi16EEENSW_INS6_IJNSC_ILi64EEES18_EEENS6_IJSE_S1X_EEEEEEENS5_17SM75_U16x8_LDSM_TENS5_14SM90_TMA_STOREES21_NS5_17SM90_U16x8_STSM_TENS5_9Copy_AtomIJNS5_17SM90_U32x4_STSM_NES1N_EEEvEEEvvEEEEvNT_6ParamsE,"",@"SHT_CUDA_INFO"
	.sectionflags	@""
	.align	4


	//----- nvinfo : EIATTR_CUDA_API_VERSION
	.align		4
        /*0000*/ 	.byte	0x04, 0x37
        /*0002*/ 	.short	(.L_23 - .L_22)
.L_22:
        /*0004*/ 	.word	0x00000082


	//----- nvinfo : EIATTR_KPARAM_INFO
	.align		4
.L_23:
        /*0008*/ 	.byte	0x04, 0x17
        /*000a*/ 	.short	(.L_25 - .L_24)
.L_24:
        /*000c*/ 	.word	0x00000000
        /*0010*/ 	.short	0x0000
        /*0012*/ 	.short	0x0070
        /*0014*/ 	.byte	0x00, 0xf0, 0x01, 0x1c


	//----- nvinfo : EIATTR_SPARSE_MMA_MASK
	.align		4
.L_25:
        /*0018*/ 	.byte	0x03, 0x50
        /*001a*/ 	.short	0x0000


	//----- nvinfo : EIATTR_MAXREG_COUNT
	.align		4
        /*001c*/ 	.byte	0x03, 0x1b
        /*001e*/ 	.short	0x00a8


	//----- nvinfo : EIATTR_NUM_BARRIERS
	.align		4
        /*0020*/ 	.byte	0x02, 0x4c
        /*0022*/ 	.byte	0x02
	.zero		1


	//----- nvinfo : EIATTR_EXTERNS
	.align		4
        /*0024*/ 	.byte	0x04, 0x0f
        /*0026*/ 	.short	(.L_27 - .L_26)


	//   ....[0]....
	.align		4
.L_26:
        /*0028*/ 	.word	index@(__assertfail)


	//----- nvinfo : EIATTR_MERCURY_ISA_VERSION
	.align		4
.L_27:
        /*002c*/ 	.byte	0x03, 0x5f
        /*002e*/ 	.short	0x0101


	//----- nvinfo : EIATTR_INT_WARP_WIDE_INSTR_OFFSETS
	.align		4
        /*0030*/ 	.byte	0x04, 0x31
        /*0032*/ 	.short	(.L_29 - .L_28)


	//   ....[0]....
.L_28:
        /*0034*/ 	.word	0x00001350


	//   ....[1]....
        /*0038*/ 	.word	0x00001360


	//   ....[2]....
        /*003c*/ 	.word	0x00001450


	//----- nvinfo : EIATTR_COOP_GROUP_MASK_REGIDS
	.align		4
.L_29:
        /*0040*/ 	.byte	0x04, 0x29
        /*0042*/ 	.short	(.L_31 - .L_30)


	//   ....[0]....
.L_30:
        /*0044*/ 	.word	0xffffffff


	//   ....[1]....
        /*0048*/ 	.word	0xffffffff


	//   ....[2]....
        /*004c*/ 	.word	0xffffffff


	//   ....[3]....
        /*0050*/ 	.word	0xffffffff


	//   ....[4]....
        /*0054*/ 	.word	0xffffffff


	//   ....[5]....
        /*0058*/ 	.word	0xffffffff


	//   ....[6]....
        /*005c*/ 	.word	0xffffffff


	//   ....[7]....
        /*0060*/ 	.word	0xffffffff


	//   ....[8]....
        /*0064*/ 	.word	0xffffffff


	//   ....[9]....
        /*0068*/ 	.word	0xffffffff


	//   ....[10]....
        /*006c*/ 	.word	0xffffffff


	//   ....[11]....
        /*0070*/ 	.word	0xffffffff


	//   ....[12]....
        /*0074*/ 	.word	0xffffffff


	//   ....[13]....
        /*0078*/ 	.word	0xffffffff


	//   ....[14]....
        /*007c*/ 	.word	0xffffffff


	//   ....[15]....
        /*0080*/ 	.word	0xffffffff


	//   ....[16]....
        /*0084*/ 	.word	0xffffffff


	//   ....[17]....
        /*0088*/ 	.word	0xffffffff


	//   ....[18]....
        /*008c*/ 	.word	0xffffffff


	//   ....[19]....
        /*0090*/ 	.word	0xffffffff


	//   ....[20]....
        /*0094*/ 	.word	0xffffffff


	//   ....[21]....
        /*0098*/ 	.word	0xffffffff


	//   ....[22]....
        /*009c*/ 	.word	0xffffffff


	//   ....[23]....
        /*00a0*/ 	.word	0xffffffff


	//   ....[24]....
        /*00a4*/ 	.word	0xffffffff


	//   ....[25]....
        /*00a8*/ 	.word	0xffffffff


	//   ....[26]....
        /*00ac*/ 	.word	0xffffffff


	//   ....[27]....
        /*00b0*/ 	.word	0xffffffff


	//   ....[28]....
        /*00b4*/ 	.word	0xffffffff


	//   ....[29]....
        /*00b8*/ 	.word	0xffffffff


	//   ....[30]....
        /*00bc*/ 	.word	0xffffffff


	//   ....[31]....
        /*00c0*/ 	.word	0xffffffff


	//   ....[32]....
        /*00c4*/ 	.word	0xffffffff


	//   ....[33]....
        /*00c8*/ 	.word	0xffffffff


	//   ....[34]....
        /*00cc*/ 	.word	0xffffffff


	//   ....[35]....
        /*00d0*/ 	.word	0xffffffff


	//   ....[36]....
        /*00d4*/ 	.word	0xffffffff


	//   ....[37]....
        /*00d8*/ 	.word	0xffffffff


	//   ....[38]....
        /*00dc*/ 	.word	0xffffffff


	//   ....[39]....
        /*00e0*/ 	.word	0xffffffff


	//   ....[40]....
        /*00e4*/ 	.word	0xffffffff


	//   ....[41]....
        /*00e8*/ 	.word	0xffffffff


	//   ....[42]....
        /*00ec*/ 	.word	0xffffffff


	//   ....[43]....
        /*00f0*/ 	.word	0xffffffff


	//   ....[44]....
        /*00f4*/ 	.word	0xffffffff


	//   ....[45]....
        /*00f8*/ 	.word	0xffffffff


	//   ....[46]....
        /*00fc*/ 	.word	0xffffffff


	//   ....[47]....
        /*0100*/ 	.word	0xffffffff


	//   ....[48]....
        /*0104*/ 	.word	0xffffffff


	//   ....[49]....
        /*0108*/ 	.word	0xffffffff


	//   ....[50]....
        /*010c*/ 	.word	0xffffffff


	//   ....[51]....
        /*0110*/ 	.word	0xffffffff


	//   ....[52]....
        /*0114*/ 	.word	0xffffffff


	//   ....[53]....
        /*0118*/ 	.word	0xffffffff


	//   ....[54]....
        /*011c*/ 	.word	0xffffffff


	//   ....[55]....
        /*0120*/ 	.word	0xffffffff


	//   ....[56]....
        /*0124*/ 	.word	0xffffffff


	//   ....[57]....
        /*0128*/ 	.word	0xffffffff


	//   ....[58]....
        /*012c*/ 	.word	0xffffffff


	//   ....[59]....
        /*0130*/ 	.word	0xffffffff


	//   ....[60]....
        /*0134*/ 	.word	0xffffffff


	//   ....[61]....
        /*0138*/ 	.word	0xffffffff


	//   ....[62]....
        /*013c*/ 	.word	0xffffffff


	//   ....[63]....
        /*0140*/ 	.word	0xffffffff


	//   ....[64]....
        /*0144*/ 	.word	0xffffffff


	//   ....[65]....
        /*0148*/ 	.word	0xffffffff


	//   ....[66]....
        /*014c*/ 	.word	0xffffffff


	//   ....[67]....
        /*0150*/ 	.word	0xffffffff


	//   ....[68]....
        /*0154*/ 	.word	0xffffffff


	//   ....[69]....
        /*0158*/ 	.word	0xffffffff


	//   ....[70]....
        /*015c*/ 	.word	0xffffffff


	//   ....[71]....
        /*0160*/ 	.word	0xffffffff


	//   ....[72]....
        /*0164*/ 	.word	0xffffffff


	//   ....[73]....
        /*0168*/ 	.word	0xffffffff


	//   ....[74]....
        /*016c*/ 	.word	0xffffffff


	//   ....[75]....
        /*0170*/ 	.word	0xffffffff


	//   ....[76]....
        /*0174*/ 	.word	0xffffffff


	//   ....[77]....
        /*0178*/ 	.word	0xffffffff


	//   ....[78]....
        /*017c*/ 	.word	0xffffffff


	//   ....[79]....
        /*0180*/ 	.word	0x0500000f


	//----- nvinfo : EIATTR_COOP_GROUP_INSTR_OFFSETS
	.align		4
.L_31:
        /*0184*/ 	.byte	0x04, 0x28
        /*0186*/ 	.short	(.L_33 - .L_32)


	//   ....[0]....
.L_32:
        /*0188*/ 	.word	0x000007c0


	//   ....[1]....
        /*018c*/ 	.word	0x00000880


	//   ....[2]....
        /*0190*/ 	.word	0x00000d20


	//   ....[3]....
        /*0194*/ 	.word	0x00000f60


	//   ....[4]....
        /*0198*/ 	.word	0x000011d0


	//   ....[5]....
        /*019c*/ 	.word	0x00001580


	//   ....[6]....
        /*01a0*/ 	.word	0x00001cd0


	//   ....[7]....
        /*01a4*/ 	.word	0x00001d00


	//   ....[8]....
        /*01a8*/ 	.word	0x00001d80


	//   ....[9]....
        /*01ac*/ 	.word	0x00001d90


	//   ....[10]....
        /*01b0*/ 	.word	0x00001dd0


	//   ....[11]....
        /*01b4*/ 	.word	0x00001df0


	//   ....[12]....
        /*01b8*/ 	.word	0x00001e30


	//   ....[13]....
        /*01bc*/ 	.word	0x00001e50


	//   ....[14]....
        /*01c0*/ 	.word	0x00001e90


	//   ....[15]....
        /*01c4*/ 	.word	0x00001eb0


	//   ....[16]....
        /*01c8*/ 	.word	0x00001f20


	//   ....[17]....
        /*01cc*/ 	.word	0x000020b0


	//   ....[18]....
        /*01d0*/ 	.word	0x000020c0


	//   ....[19]....
        /*01d4*/ 	.word	0x000026a0


	//   ....[20]....
        /*01d8*/ 	.word	0x000026b0


	//   ....[21]....
        /*01dc*/ 	.word	0x00002700


	//   ....[22]....
        /*01e0*/ 	.word	0x00002710


	//   ....[23]....
        /*01e4*/ 	.word	0x00002760


	//   ....[24]....
        /*01e8*/ 	.word	0x00002770


	//   ....[25]....
        /*01ec*/ 	.word	0x000027c0


	//   ....[26]....
        /*01f0*/ 	.word	0x000027d0


	//   ....[27]....
        /*01f4*/ 	.word	0x00002820


	//   ....[28]....
        /*01f8*/ 	.word	0x00002830


	//   ....[29]....
        /*01fc*/ 	.word	0x000028c0


	//   ....[30]....
        /*0200*/ 	.word	0x00002920


	//   ....[31]....
        /*0204*/ 	.word	0x000029b0


	//   ....[32]....
        /*0208*/ 	.word	0x000029d0


	//   ....[33]....
        /*020c*/ 	.word	0x000029e0


	//   ....[34]....
        /*0210*/ 	.word	0x000029f0


	//   ....[35]....
        /*0214*/ 	.word	0x00002a00


	//   ....[36]....
        /*0218*/ 	.word	0x00002a10


	//   ....[37]....
        /*021c*/ 	.word	0x00002fb0


	//   ....[38]....
        /*0220*/ 	.word	0x00003250


	//   ....[39]....
        /*0224*/ 	.word	0x00003600


	//   ....[40]....
        /*0228*/ 	.word	0x00003a90


	//   ....[41]....
        /*022c*/ 	.word	0x00006c30


	//   ....[42]....
        /*0230*/ 	.word	0x000070d0


	//   ....[43]....
        /*0234*/ 	.word	0x00007470


	//   ....[44]....
        /*0238*/ 	.word	0x00008400


	//   ....[45]....
        /*023c*/ 	.word	0x00008ad0


	//   ....[46]....
        /*0240*/ 	.word	0x00008fc0


	//   ....[47]....
        /*0244*/ 	.word	0x00009de0


	//   ....[48]....
        /*0248*/ 	.word	0x0000ad40


	//   ....[49]....
        /*024c*/ 	.word	0x0000ad60


	//   ....[50]....
        /*0250*/ 	.word	0x0000adb0


	//   ....[51]....
        /*0254*/ 	.word	0x0000add0


	//   ....[52]....
        /*0258*/ 	.word	0x0000ae10


	//   ....[53]....
        /*025c*/ 	.word	0x0000ae40


	//   ....[54]....
        /*0260*/ 	.word	0x0000ae80


	//   ....[55]....
        /*0264*/ 	.word	0x0000aeb0


	//   ....[56]....
        /*0268*/ 	.word	0x0000aef0


	//   ....[57]....
        /*026c*/ 	.word	0x0000af20


	//   ....[58]....
        /*0270*/ 	.word	0x0000afb0


	//   ....[59]....
        /*0274*/ 	.word	0x0000b0d0


	//   ....[60]....
        /*0278*/ 	.word	0x0000b0f0


	//   ....[61]....
        /*027c*/ 	.word	0x0000b740


	//   ....[62]....
        /*0280*/ 	.word	0x0000b750


	//   ....[63]....
        /*0284*/ 	.word	0x0000b7a0


	//   ....[64]....
        /*0288*/ 	.word	0x0000b7b0


	//   ....[65]....
        /*028c*/ 	.word	0x0000b800


	//   ....[66]....
        /*0290*/ 	.word	0x0000b810


	//   ....[67]....
        /*0294*/ 	.word	0x0000b860


	//   ....[68]....
        /*0298*/ 	.word	0x0000b870


	//   ....[69]....
        /*029c*/ 	.word	0x0000b8c0


	//   ....[70]....
        /*02a0*/ 	.word	0x0000b8d0


	//   ....[71]....
        /*02a4*/ 	.word	0x0000b960


	//   ....[72]....
        /*02a8*/ 	.word	0x0000b9d0


	//   ....[73]....
        /*02ac*/ 	.word	0x0000ba60


	//   ....[74]....
        /*02b0*/ 	.word	0x0000ba80


	//   ....[75]....
        /*02b4*/ 	.word	0x0000ba90


	//   ....[76]....
        /*02b8*/ 	.word	0x0000baa0


	//   ....[77]....
        /*02bc*/ 	.word	0x0000bab0


	//   ....[78]....
        /*02c0*/ 	.word	0x0000bac0


	//   ....[79]....
        /*02c4*/ 	.word	0x0000cef0


	//----- nvinfo : EIATTR_REG_RECONFIG
	.align		4
.L_33:
        /*02c8*/ 	.byte	0x01, 0x54
	.zero		2


	//----- nvinfo : EIATTR_SYSCALL_OFFSETS
	.align		4
        /*02cc*/ 	.byte	0x04, 0x46
        /*02ce*/ 	.short	(.L_35 - .L_34)


	//   ....[0]....
.L_34:
        /*02d0*/ 	.word	0x00004980


	//   ....[1]....
        /*02d4*/ 	.word	0x00004a70


	//----- nvinfo : EIATTR_MBARRIER_INSTR_OFFSETS
	.align		4
.L_35:
        /*02d8*/ 	.byte	0x04, 0x39
        /*02da*/ 	.short	(.L_37 - .L_36)


	//   ....[0]....
.L_36:
        /*02dc*/ 	.word	0x00000c00
        /*02e0*/ 	.word	0x000000ff
        /*02e4*/ 	.word	0x00038400
        /*02e8*/ 	.short	0x0100
        /*02ea*/ 	.byte	0x0b
	.zero		1


	//   ....[1]....
        /*02ec*/ 	.word	0x00000c10
        /*02f0*/ 	.word	0x000000ff
        /*02f4*/ 	.word	0x00038440
        /*02f8*/ 	.short	0x0100
        /*02fa*/ 	.byte	0x0b
	.zero		1


	//   ....[2]....
        /*02fc*/ 	.word	0x00000c20
        /*0300*/ 	.word	0x000000ff
        /*0304*/ 	.word	0x00038408
        /*0308*/ 	.short	0x0100
        /*030a*/ 	.byte	0x0b
	.zero		1


	//   ....[3]....
        /*030c*/ 	.word	0x00000c30
        /*0310*/ 	.word	0x000000ff
        /*0314*/ 	.word	0x00038448
        /*0318*/ 	.short	0x0100
        /*031a*/ 	.byte	0x0b
	.zero		1


	//   ....[4]....
        /*031c*/ 	.word	0x00000c40
        /*0320*/ 	.word	0x000000ff
        /*0324*/ 	.word	0x00038410
        /*0328*/ 	.short	0x0100
        /*032a*/ 	.byte	0x0b
	.zero		1


	//   ....[5]....
        /*032c*/ 	.word	0x00000c50
        /*0330*/ 	.word	0x000000ff
        /*0334*/ 	.word	0x00038450
        /*0338*/ 	.short	0x0100
        /*033a*/ 	.byte	0x0b
	.zero		1


	//   ....[6]....
        /*033c*/ 	.word	0x00000c60
        /*0340*/ 	.word	0x000000ff
        /*0344*/ 	.word	0x00038418
        /*0348*/ 	.short	0x0100
        /*034a*/ 	.byte	0x0b
	.zero		1


	//   ....[7]....
        /*034c*/ 	.word	0x00000c70
        /*0350*/ 	.word	0x000000ff
        /*0354*/ 	.word	0x00038458
        /*0358*/ 	.short	0x0100
        /*035a*/ 	.byte	0x0b
	.zero		1


	//   ....[8]....
        /*035c*/ 	.word	0x00000c80
        /*0360*/ 	.word	0x000000ff
        /*0364*/ 	.word	0x00038420
        /*0368*/ 	.short	0x0100
        /*036a*/ 	.byte	0x0b
	.zero		1


	//   ....[9]....
        /*036c*/ 	.word	0x00000c90
        /*0370*/ 	.word	0x000000ff
        /*0374*/ 	.word	0x00038460
        /*0378*/ 	.short	0x0100
        /*037a*/ 	.byte	0x0b
	.zero		1


	//   ....[10]....
        /*037c*/ 	.word	0x00000ca0
        /*0380*/ 	.word	0x000000ff
        /*0384*/ 	.word	0x00038428
        /*0388*/ 	.short	0x0100
        /*038a*/ 	.byte	0x0b
	.zero		1


	//   ....[11]....
        /*038c*/ 	.word	0x00000cb0
        /*0390*/ 	.word	0x000000ff
        /*0394*/ 	.word	0x00038468
        /*0398*/ 	.short	0x0100
        /*039a*/ 	.byte	0x0b
	.zero		1


	//   ....[12]....
        /*039c*/ 	.word	0x00000cc0
        /*03a0*/ 	.word	0x000000ff
        /*03a4*/ 	.word	0x00038430
        /*03a8*/ 	.short	0x0100
        /*03aa*/ 	.byte	0x0b
	.zero		1


	//   ....[13]....
        /*03ac*/ 	.word	0x00000cd0
        /*03b0*/ 	.word	0x000000ff
        /*03b4*/ 	.word	0x00038470
        /*03b8*/ 	.short	0x0100
        /*03ba*/ 	.byte	0x0b
	.zero		1


	//   ....[14]....
        /*03bc*/ 	.word	0x00000ce0
        /*03c0*/ 	.word	0x000000ff
        /*03c4*/ 	.word	0x00038438
        /*03c8*/ 	.short	0x0100
        /*03ca*/ 	.byte	0x0b
	.zero		1


	//   ....[15]....
        /*03cc*/ 	.word	0x00000cf0
        /*03d0*/ 	.word	0x000000ff
        /*03d4*/ 	.word	0x00038478
        /*03d8*/ 	.short	0x0100
        /*03da*/ 	.byte	0x0b
	.zero		1


	//   ....[16]....
        /*03dc*/ 	.word	0x00000e90
        /*03e0*/ 	.word	0x000000ff
        /*03e4*/ 	.word	0x00038480
        /*03e8*/ 	.short	0x0100
        /*03ea*/ 	.byte	0x0b
	.zero		1


	//   ....[17]....
        /*03ec*/ 	.word	0x00000ea0
        /*03f0*/ 	.word	0x000000ff
        /*03f4*/ 	.word	0x000384b0
        /*03f8*/ 	.short	0x0100
        /*03fa*/ 	.byte	0x0b
	.zero		1


	//   ....[18]....
        /*03fc*/ 	.word	0x00000eb0
        /*0400*/ 	.word	0x000000ff
        /*0404*/ 	.word	0x00038488
        /*0408*/ 	.short	0x0100
        /*040a*/ 	.byte	0x0b
	.zero		1


	//   ....[19]....
        /*040c*/ 	.word	0x00000ec0
        /*0410*/ 	.word	0x000000ff
        /*0414*/ 	.word	0x000384b8
        /*0418*/ 	.short	0x0100
        /*041a*/ 	.byte	0x0b
	.zero		1


	//   ....[20]....
        /*041c*/ 	.word	0x00000ed0
        /*0420*/ 	.word	0x000000ff
        /*0424*/ 	.word	0x00038490
        /*0428*/ 	.short	0x0100
        /*042a*/ 	.byte	0x0b
	.zero		1


	//   ....[21]....
        /*042c*/ 	.word	0x00000ee0
        /*0430*/ 	.word	0x000000ff
        /*0434*/ 	.word	0x000384c0
        /*0438*/ 	.short	0x0100
        /*043a*/ 	.byte	0x0b
	.zero		1


	//   ....[22]....
        /*043c*/ 	.word	0x00000ef0
        /*0440*/ 	.word	0x000000ff
        /*0444*/ 	.word	0x00038498
        /*0448*/ 	.short	0x0100
        /*044a*/ 	.byte	0x0b
	.zero		1


	//   ....[23]....
        /*044c*/ 	.word	0x00000f00
        /*0450*/ 	.word	0x000000ff
        /*0454*/ 	.word	0x000384c8
        /*0458*/ 	.short	0x0100
        /*045a*/ 	.byte	0x0b
	.zero		1


	//   ....[24]....
        /*045c*/ 	.word	0x00000f10
        /*0460*/ 	.word	0x000000ff
        /*0464*/ 	.word	0x000384a0
        /*0468*/ 	.short	0x0100
        /*046a*/ 	.byte	0x0b
	.zero		1


	//   ....[25]....
        /*046c*/ 	.word	0x00000f20
        /*0470*/ 	.word	0x000000ff
        /*0474*/ 	.word	0x000384d0
        /*0478*/ 	.short	0x0100
        /*047a*/ 	.byte	0x0b
	.zero		1


	//   ....[26]....
        /*047c*/ 	.word	0x00000f30
        /*0480*/ 	.word	0x000000ff
        /*0484*/ 	.word	0x000384a8
        /*0488*/ 	.short	0x0100
        /*048a*/ 	.byte	0x0b
	.zero		1


	//   ....[27]....
        /*048c*/ 	.word	0x00000f40
        /*0490*/ 	.word	0x000000ff
        /*0494*/ 	.word	0x000384d8
        /*0498*/ 	.short	0x0100
        /*049a*/ 	.byte	0x0b
	.zero		1


	//   ....[28]....
        /*049c*/ 	.word	0x00001130
        /*04a0*/ 	.word	0x000000ff
        /*04a4*/ 	.word	0x000384e0
        /*04a8*/ 	.short	0x0100
        /*04aa*/ 	.byte	0x06
	.zero		1


	//   ....[29]....
        /*04ac*/ 	.word	0x00001140
        /*04b0*/ 	.word	0x000000ff
        /*04b4*/ 	.word	0x00038500
        /*04b8*/ 	.short	0x0100
        /*04ba*/ 	.byte	0x06
	.zero		1


	//   ....[30]....
        /*04bc*/ 	.word	0x00001150
        /*04c0*/ 	.word	0x000000ff
        /*04c4*/ 	.word	0x000384e8
        /*04c8*/ 	.short	0x0100
        /*04ca*/ 	.byte	0x06
	.zero		1


	//   ....[31]....
        /*04cc*/ 	.word	0x00001160
        /*04d0*/ 	.word	0x000000ff
        /*04d4*/ 	.word	0x00038508
        /*04d8*/ 	.short	0x0100
        /*04da*/ 	.byte	0x06
	.zero		1


	//   ....[32]....
        /*04dc*/ 	.word	0x00001170
        /*04e0*/ 	.word	0x000000ff
        /*04e4*/ 	.word	0x000384f0
        /*04e8*/ 	.short	0x0100
        /*04ea*/ 	.byte	0x06
	.zero		1


	//   ....[33]....
        /*04ec*/ 	.word	0x00001180
        /*04f0*/ 	.word	0x000000ff
        /*04f4*/ 	.word	0x00038510
        /*04f8*/ 	.short	0x0100
        /*04fa*/ 	.byte	0x06
	.zero		1


	//   ....[34]....
        /*04fc*/ 	.word	0x00001190
        /*0500*/ 	.word	0x000000ff
        /*0504*/ 	.word	0x000384f8
        /*0508*/ 	.short	0x0100
        /*050a*/ 	.byte	0x06
	.zero		1


	//   ....[35]....
        /*050c*/ 	.word	0x000011a0
        /*0510*/ 	.word	0x000000ff
        /*0514*/ 	.word	0x00038518
        /*0518*/ 	.short	0x0100
        /*051a*/ 	.byte	0x06
	.zero		1


	//   ....[36]....
        /*051c*/ 	.word	0x000014b0
        /*0520*/ 	.word	0x000000ff
        /*0524*/ 	.word	0x00038520
        /*0528*/ 	.short	0x0100
        /*052a*/ 	.byte	0x06
	.zero		1


	//   ....[37]....
        /*052c*/ 	.word	0x00001510
        /*0530*/ 	.word	0x000000ff
        /*0534*/ 	.word	0x00038528
        /*0538*/ 	.short	0x0100
        /*053a*/ 	.byte	0x06
	.zero		1


	//   ....[38]....
        /*053c*/ 	.word	0x00003dd0
        /*0540*/ 	.word	0x000000ff
        /*0544*/ 	.word	0x00038480
        /*0548*/ 	.short	0x010a
        /*054a*/ 	.byte	0x04
	.zero		1


	//   ....[39]....
        /*054c*/ 	.word	0x00003e10
        /*0550*/ 	.word	0x000000ff
        /*0554*/ 	.word	0x00038480
        /*0558*/ 	.short	0x010a
        /*055a*/ 	.byte	0x04
	.zero		1


	//   ....[40]....
        /*055c*/ 	.word	0x000041c0
        /*0560*/ 	.word	0x000000ff
        /*0564*/ 	.word	0x00038480
        /*0568*/ 	.short	0x010a
        /*056a*/ 	.byte	0x04
	.zero		1


	//   ....[41]....
        /*056c*/ 	.word	0x00004200
        /*0570*/ 	.word	0x000000ff
        /*0574*/ 	.word	0x00038480
        /*0578*/ 	.short	0x010a
        /*057a*/ 	.byte	0x04
	.zero		1


	//   ....[42]....
        /*057c*/ 	.word	0x000044c0
        /*0580*/ 	.word	0x00000005
        /*0584*/ 	.word	0x00000000
        /*0588*/ 	.short	0x0101
        /*058a*/ 	.byte	0x3f
	.zero		1


	//   ....[43]....
        /*058c*/ 	.word	0x000046a0
        /*0590*/ 	.word	0x00000003
        /*0594*/ 	.word	0x00000000
        /*0598*/ 	.short	0x0101
        /*059a*/ 	.byte	0x3f
	.zero		1


	//   ....[44]....
        /*059c*/ 	.word	0x00004e40
        /*05a0*/ 	.word	0x000000ff
        /*05a4*/ 	.word	0x000384e0
        /*05a8*/ 	.short	0x010a
        /*05aa*/ 	.byte	0x2b
	.zero		1


	//   ....[45]....
        /*05ac*/ 	.word	0x000054c0
        /*05b0*/ 	.word	0x000000ff
        /*05b4*/ 	.word	0x00000000
        /*05b8*/ 	.short	0x0101
        /*05ba*/ 	.byte	0x04
	.zero		1


	//   ....[46]....
        /*05bc*/ 	.word	0x000054f0
        /*05c0*/ 	.word	0x000000ff
        /*05c4*/ 	.word	0x000384e8
        /*05c8*/ 	.short	0x010a
        /*05ca*/ 	.byte	0x2b
	.zero		1


	//   ....[47]....
        /*05cc*/ 	.word	0x00005ab0
        /*05d0*/ 	.word	0x000000ff
        /*05d4*/ 	.word	0x00000000
        /*05d8*/ 	.short	0x0101
        /*05da*/ 	.byte	0x04
	.zero		1


	//   ....[48]....
        /*05dc*/ 	.word	0x00005ae0
        /*05e0*/ 	.word	0x000000ff
        /*05e4*/ 	.word	0x000384f0
        /*05e8*/ 	.short	0x010a
        /*05ea*/ 	.byte	0x2b
	.zero		1


	//   ....[49]....
        /*05ec*/ 	.word	0x000060d0
        /*05f0*/ 	.word	0x000000ff
        /*05f4*/ 	.word	0x00000000
        /*05f8*/ 	.short	0x0101
        /*05fa*/ 	.byte	0x04
	.zero		1


	//   ....[50]....
        /*05fc*/ 	.word	0x00006100
        /*0600*/ 	.word	0x000000ff
        /*0604*/ 	.word	0x000384f8
        /*0608*/ 	.short	0x010a
        /*060a*/ 	.byte	0x2b
	.zero		1


	//   ....[51]....
        /*060c*/ 	.word	0x00006770
        /*0610*/ 	.word	0x000000ff
        /*0614*/ 	.word	0x00000000
        /*0618*/ 	.short	0x0101
        /*061a*/ 	.byte	0x05
	.zero		1


	//   ....[52]....
        /*061c*/ 	.word	0x000067c0
        /*0620*/ 	.word	0x000000ff
        /*0624*/ 	.word	0x00038400
        /*0628*/ 	.short	0x010a
        /*062a*/ 	.byte	0x04
	.zero		1


	//   ....[53]....
        /*062c*/ 	.word	0x000068d0
        /*0630*/ 	.word	0x000000ff
        /*0634*/ 	.word	0x00000000
        /*0638*/ 	.short	0x0101
        /*063a*/ 	.byte	0x04
	.zero		1


	//   ....[54]....
        /*063c*/ 	.word	0x00006e00
        /*0640*/ 	.word	0x000000ff
        /*0644*/ 	.word	0x00000000
        /*0648*/ 	.short	0x0101
        /*064a*/ 	.byte	0x2b
	.zero		1


	//   ....[55]....
        /*064c*/ 	.word	0x00007580
        /*0650*/ 	.word	0x000000ff
        /*0654*/ 	.word	0x00038528
        /*0658*/ 	.short	0x010a
        /*065a*/ 	.byte	0x05
	.zero		1


	//   ....[56]....
        /*065c*/ 	.word	0x00007690
        /*0660*/ 	.word	0x000000ff
        /*0664*/ 	.word	0x00038400
        /*0668*/ 	.short	0x010a
        /*066a*/ 	.byte	0x08
	.zero		1


	//   ....[57]....
        /*066c*/ 	.word	0x000077c0
        /*0670*/ 	.word	0x000000ff
        /*0674*/ 	.word	0x00000000
        /*0678*/ 	.short	0x0101
        /*067a*/ 	.byte	0x08
	.zero		1


	//   ....[58]....
        /*067c*/ 	.word	0x000079a0
        /*0680*/ 	.word	0x000000ff
        /*0684*/ 	.word	0x00038500
        /*0688*/ 	.short	0x010a
        /*068a*/ 	.byte	0x05
	.zero		1


	//   ....[59]....
        /*068c*/ 	.word	0x00007ab0
        /*0690*/ 	.word	0x000000ff
        /*0694*/ 	.word	0x000384e0
        /*0698*/ 	.short	0x010b
        /*069a*/ 	.byte	0x05
	.zero		1


	//   ....[60]....
        /*069c*/ 	.word	0x00007b10
        /*06a0*/ 	.word	0x000000ff
        /*06a4*/ 	.word	0x00000000
        /*06a8*/ 	.short	0x0101
        /*06aa*/ 	.byte	0x08
	.zero		1


	//   ....[61]....
        /*06ac*/ 	.word	0x00007b40
        /*06b0*/ 	.word	0x000000ff
        /*06b4*/ 	.word	0x00038508
        /*06b8*/ 	.short	0x010a
        /*06ba*/ 	.byte	0x05
	.zero		1


	//   ....[62]....
        /*06bc*/ 	.word	0x00007c70
        /*06c0*/ 	.word	0x000000ff
        /*06c4*/ 	.word	0x000384e8
        /*06c8*/ 	.short	0x010b
        /*06ca*/ 	.byte	0x05
	.zero		1


	//   ....[63]....
        /*06cc*/ 	.word	0x00007cd0
        /*06d0*/ 	.word	0x000000ff
        /*06d4*/ 	.word	0x00000000
        /*06d8*/ 	.short	0x0101
        /*06da*/ 	.byte	0x08
	.zero		1


	//   ....[64]....
        /*06dc*/ 	.word	0x00007d00
        /*06e0*/ 	.word	0x000000ff
        /*06e4*/ 	.word	0x00038510
        /*06e8*/ 	.short	0x010a
        /*06ea*/ 	.byte	0x05
	.zero		1


	//   ....[65]....
        /*06ec*/ 	.word	0x00007e30
        /*06f0*/ 	.word	0x000000ff
        /*06f4*/ 	.word	0x000384f0
        /*06f8*/ 	.short	0x010b
        /*06fa*/ 	.byte	0x05
	.zero		1


	//   ....[66]....
        /*06fc*/ 	.word	0x00007e90
        /*0700*/ 	.word	0x000000ff
        /*0704*/ 	.word	0x00000000
        /*0708*/ 	.short	0x0101
        /*070a*/ 	.byte	0x08
	.zero		1


	//   ....[67]....
        /*070c*/ 	.word	0x00007ec0
        /*0710*/ 	.word	0x000000ff
        /*0714*/ 	.word	0x00038518
        /*0718*/ 	.short	0x010a
        /*071a*/ 	.byte	0x05
	.zero		1


	//   ....[68]....
        /*071c*/ 	.word	0x00007ff0
        /*0720*/ 	.word	0x000000ff
        /*0724*/ 	.word	0x000384f8
        /*0728*/ 	.short	0x010b
        /*072a*/ 	.byte	0x05
	.zero		1


	//   ....[69]....
        /*072c*/ 	.word	0x00008090
        /*0730*/ 	.word	0x000000ff
        /*0734*/ 	.word	0x00000000
        /*0738*/ 	.short	0x0101
        /*073a*/ 	.byte	0x08
	.zero		1


	//   ....[70]....
        /*073c*/ 	.word	0x000085d0
        /*0740*/ 	.word	0x000000ff
        /*0744*/ 	.word	0x00038500
        /*0748*/ 	.short	0x010a
        /*074a*/ 	.byte	0x05
	.zero		1


	//   ....[71]....
        /*074c*/ 	.word	0x00008610
        /*0750*/ 	.word	0x000000ff
        /*0754*/ 	.word	0x00038508
        /*0758*/ 	.short	0x010a
        /*075a*/ 	.byte	0x05
	.zero		1


	//   ....[72]....
        /*075c*/ 	.word	0x00008650
        /*0760*/ 	.word	0x000000ff
        /*0764*/ 	.word	0x00038510
        /*0768*/ 	.short	0x010a
        /*076a*/ 	.byte	0x05
	.zero		1


	//   ....[73]....
        /*076c*/ 	.word	0x000086b0
        /*0770*/ 	.word	0x00000003
        /*0774*/ 	.word	0x00038518
        /*0778*/ 	.short	0x010a
        /*077a*/ 	.byte	0x3f
	.zero		1


	//   ....[74]....
        /*077c*/ 	.word	0x000093d0
        /*0780*/ 	.word	0x00000008
        /*0784*/ 	.word	0x000384b0
        /*0788*/ 	.short	0x010a
        /*078a*/ 	.byte	0x3f
	.zero		1


	//   ....[75]....
        /*078c*/ 	.word	0x00009690
        /*0790*/ 	.word	0x000000ff
        /*0794*/ 	.word	0x00038528
        /*0798*/ 	.short	0x0101
        /*079a*/ 	.byte	0x11
	.zero		1


	//   ....[76]....
        /*079c*/ 	.word	0x00009750
        /*07a0*/ 	.word	0x00000003
        /*07a4*/ 	.word	0x00038400
        /*07a8*/ 	.short	0x010a
        /*07aa*/ 	.byte	0x3f
	.zero		1


	//   ....[77]....
        /*07ac*/ 	.word	0x00009890
        /*07b0*/ 	.word	0x00000002
        /*07b4*/ 	.word	0x00000000
        /*07b8*/ 	.short	0x0101
        /*07ba*/ 	.byte	0x3f
	.zero		1


	//   ....[78]....
        /*07bc*/ 	.word	0x0000a070
        /*07c0*/ 	.word	0x00000007
        /*07c4*/ 	.word	0x00000000
        /*07c8*/ 	.short	0x010a
        /*07ca*/ 	.byte	0x3f
	.zero		1


	//   ....[79]....
        /*07cc*/ 	.word	0x0000a0f0
        /*07d0*/ 	.word	0x00000009
        /*07d4*/ 	.word	0x00000000
        /*07d8*/ 	.short	0x010a
        /*07da*/ 	.byte	0x3f
	.zero		1


	//   ....[80]....
        /*07dc*/ 	.word	0x0000a180
        /*07e0*/ 	.word	0x00000006
        /*07e4*/ 	.word	0x00000000
        /*07e8*/ 	.short	0x010a
        /*07ea*/ 	.byte	0x3f
	.zero		1


	//   ....[81]....
        /*07ec*/ 	.word	0x0000a210
        /*07f0*/ 	.word	0x00000009
        /*07f4*/ 	.word	0x00000000
        /*07f8*/ 	.short	0x010a
        /*07fa*/ 	.byte	0x3f
	.zero		1


	//   ....[82]....
        /*07fc*/ 	.word	0x0000a2a0
        /*0800*/ 	.word	0x00000006
        /*0804*/ 	.word	0x00000000
        /*0808*/ 	.short	0x010a
        /*080a*/ 	.byte	0x3f
	.zero		1


	//   ....[83]....
        /*080c*/ 	.word	0x0000a330
        /*0810*/ 	.word	0x00000003
        /*0814*/ 	.word	0x00000000
        /*0818*/ 	.short	0x010a
        /*081a*/ 	.byte	0x3f
	.zero		1


	//   ....[84]....
        /*081c*/ 	.word	0x0000bfb0
        /*0820*/ 	.word	0x00000011
        /*0824*/ 	.word	0x00038440
        /*0828*/ 	.short	0x010a
        /*082a*/ 	.byte	0x3f
	.zero		1


	//   ....[85]....
        /*082c*/ 	.word	0x0000c0d0
        /*0830*/ 	.word	0x00000011
        /*0834*/ 	.word	0x00038400
        /*0838*/ 	.short	0x0101
        /*083a*/ 	.byte	0x3f
	.zero		1


	//   ....[86]....
        /*083c*/ 	.word	0x0000c1a0
        /*0840*/ 	.word	0x00000005
        /*0844*/ 	.word	0x00038440
        /*0848*/ 	.short	0x010a
        /*084a*/ 	.byte	0x3f
	.zero		1


	//   ....[87]....
        /*084c*/ 	.word	0x0000c250
        /*0850*/ 	.word	0x00000007
        /*0854*/ 	.word	0x00038440
        /*0858*/ 	.short	0x010a
        /*085a*/ 	.byte	0x3f
	.zero		1


	//   ....[88]....
        /*085c*/ 	.word	0x0000c300
        /*0860*/ 	.word	0x00000007
        /*0864*/ 	.word	0x00038440
        /*0868*/ 	.short	0x010a
        /*086a*/ 	.byte	0x3f
	.zero		1


	//   ....[89]....
        /*086c*/ 	.word	0x0000c3b0
        /*0870*/ 	.word	0x00000007
        /*0874*/ 	.word	0x00038440
        /*0878*/ 	.short	0x010a
        /*087a*/ 	.byte	0x3f
	.zero		1


	//   ....[90]....
        /*087c*/ 	.word	0x0000c460
        /*0880*/ 	.word	0x00000007
        /*0884*/ 	.word	0x00038440
        /*0888*/ 	.short	0x010a
        /*088a*/ 	.byte	0x3f
	.zero		1


	//   ....[91]....
        /*088c*/ 	.word	0x0000c510
        /*0890*/ 	.word	0x00000007
        /*0894*/ 	.word	0x00038440
        /*0898*/ 	.short	0x010a
        /*089a*/ 	.byte	0x3f
	.zero		1


	//   ....[92]....
        /*089c*/ 	.word	0x0000c5c0
        /*08a0*/ 	.word	0x00000007
        /*08a4*/ 	.word	0x00038440
        /*08a8*/ 	.short	0x010a
        /*08aa*/ 	.byte	0x3f
	.zero		1


	//   ....[93]....
        /*08ac*/ 	.word	0x0000c670
        /*08b0*/ 	.word	0x00000003
        /*08b4*/ 	.word	0x00038440
        /*08b8*/ 	.short	0x010a
        /*08ba*/ 	.byte	0x3f
	.zero		1


	//   ....[94]....
        /*08bc*/ 	.word	0x0000c6d0
        /*08c0*/ 	.word	0x00000003
        /*08c4*/ 	.word	0x00038480
        /*08c8*/ 	.short	0x010a
        /*08ca*/ 	.byte	0x3f
	.zero		1


	//   ....[95]....
        /*08cc*/ 	.word	0x0000c730
        /*08d0*/ 	.word	0x00000008
        /*08d4*/ 	.word	0x00038480
        /*08d8*/ 	.short	0x010a
        /*08da*/ 	.byte	0x3f
	.zero		1


	//   ....[96]....
        /*08dc*/ 	.word	0x0000c7f0
        /*08e0*/ 	.word	0x00000004
        /*08e4*/ 	.word	0x000384e0
        /*08e8*/ 	.short	0x010a
        /*08ea*/ 	.byte	0x3f
	.zero		1


	//   ....[97]....
        /*08ec*/ 	.word	0x0000c850
        /*08f0*/ 	.word	0x0000000e
        /*08f4*/ 	.word	0x000384e8
        /*08f8*/ 	.short	0x010a
        /*08fa*/ 	.byte	0x3f
	.zero		1


	//   ....[98]....
        /*08fc*/ 	.word	0x0000c8b0
        /*0900*/ 	.word	0x0000000e
        /*0904*/ 	.word	0x000384f0
        /*0908*/ 	.short	0x010a
        /*090a*/ 	.byte	0x3f
	.zero		1


	//   ....[99]....
        /*090c*/ 	.word	0x0000c910
        /*0910*/ 	.word	0x0000000e
        /*0914*/ 	.word	0x000384f8
        /*0918*/ 	.short	0x010a
        /*091a*/ 	.byte	0x3f
	.zero		1


	//   ....[100]....
        /*091c*/ 	.word	0x0000c970
        /*0920*/ 	.word	0x00000003
        /*0924*/ 	.word	0x00038400
        /*0928*/ 	.short	0x010a
        /*092a*/ 	.byte	0x3f
	.zero		1


	//   ....[101]....
        /*092c*/ 	.word	0x0000c9d0
        /*0930*/ 	.word	0x00000003
        /*0934*/ 	.word	0x00038528
        /*0938*/ 	.short	0x010a
        /*093a*/ 	.byte	0x3f
	.zero		1


	//   ....[102]....
        /*093c*/ 	.word	0x0000ca30
        /*0940*/ 	.word	0x00000004
        /*0944*/ 	.word	0x00038400
        /*0948*/ 	.short	0x010a
        /*094a*/ 	.byte	0x3f
	.zero		1


	//   ....[103]....
        /*094c*/ 	.word	0x0000ca90
        /*0950*/ 	.word	0x00000003
        /*0954*/ 	.word	0x00038500
        /*0958*/ 	.short	0x010a
        /*095a*/ 	.byte	0x3f
	.zero		1


	//   ....[104]....
        /*095c*/ 	.word	0x0000caf0
        /*0960*/ 	.word	0x00000003
        /*0964*/ 	.word	0x00038508
        /*0968*/ 	.short	0x010a
        /*096a*/ 	.byte	0x3f
	.zero		1


	//   ....[105]....
        /*096c*/ 	.word	0x0000cb50
        /*0970*/ 	.word	0x00000003
        /*0974*/ 	.word	0x00038510
        /*0978*/ 	.short	0x010a
        /*097a*/ 	.byte	0x3f
	.zero		1


	//   ....[106]....
        /*097c*/ 	.word	0x0000cbb0
        /*0980*/ 	.word	0x00000003
        /*0984*/ 	.word	0x00038518
        /*0988*/ 	.short	0x010a
        /*098a*/ 	.byte	0x3f
	.zero		1


	//   ....[107]....
        /*098c*/ 	.word	0x0000cc10
        /*0990*/ 	.word	0x00000003
        /*0994*/ 	.word	0x00038500
        /*0998*/ 	.short	0x010a
        /*099a*/ 	.byte	0x3f
	.zero		1


	//   ....[108]....
        /*099c*/ 	.word	0x0000cc70
        /*09a0*/ 	.word	0x00000003
        /*09a4*/ 	.word	0x00038508
        /*09a8*/ 	.short	0x010a
        /*09aa*/ 	.byte	0x3f
	.zero		1


	//   ....[109]....
        /*09ac*/ 	.word	0x0000ccd0
        /*09b0*/ 	.word	0x00000003
        /*09b4*/ 	.word	0x00038510
        /*09b8*/ 	.short	0x010a
        /*09ba*/ 	.byte	0x3f
	.zero		1


	//   ....[110]....
        /*09bc*/ 	.word	0x0000cda0
        /*09c0*/ 	.word	0x00000008
        /*09c4*/ 	.word	0x000384b0
        /*09c8*/ 	.short	0x010a
        /*09ca*/ 	.byte	0x3f
	.zero		1


	//   ....[111]....
        /*09cc*/ 	.word	0x0000cdf0
        /*09d0*/ 	.word	0x00000003
        /*09d4*/ 	.word	0x00038400
        /*09d8*/ 	.short	0x010a
        /*09da*/ 	.byte	0x3f
	.zero		1


	//   ....[112]....
        /*09dc*/ 	.word	0x0000d000
        /*09e0*/ 	.word	0x00000007
        /*09e4*/ 	.word	0x00000000
        /*09e8*/ 	.short	0x010a
        /*09ea*/ 	.byte	0x3f
	.zero		1


	//   ....[113]....
        /*09ec*/ 	.word	0x0000d050
        /*09f0*/ 	.word	0x00000009
        /*09f4*/ 	.word	0x00000000
        /*09f8*/ 	.short	0x010a
        /*09fa*/ 	.byte	0x3f
	.zero		1


	//   ....[114]....
        /*09fc*/ 	.word	0x0000d0a0
        /*0a00*/ 	.word	0x00000006
        /*0a04*/ 	.word	0x00000000
        /*0a08*/ 	.short	0x010a
        /*0a0a*/ 	.byte	0x3f
	.zero		1


	//   ....[115]....
        /*0a0c*/ 	.word	0x0000d0f0
        /*0a10*/ 	.word	0x00000009
        /*0a14*/ 	.word	0x00000000
        /*0a18*/ 	.short	0x010a
        /*0a1a*/ 	.byte	0x3f
	.zero		1


	//   ....[116]....
        /*0a1c*/ 	.word	0x0000d140
        /*0a20*/ 	.word	0x00000006
        /*0a24*/ 	.word	0x00000000
        /*0a28*/ 	.short	0x010a
        /*0a2a*/ 	.byte	0x3f
	.zero		1


	//   ....[117]....
        /*0a2c*/ 	.word	0x0000d190
        /*0a30*/ 	.word	0x00000011
        /*0a34*/ 	.word	0x00038440
        /*0a38*/ 	.short	0x010a
        /*0a3a*/ 	.byte	0x3f
	.zero		1


	//   ....[118]....
        /*0a3c*/ 	.word	0x0000d1e0
        /*0a40*/ 	.word	0x00000005
        /*0a44*/ 	.word	0x00038440
        /*0a48*/ 	.short	0x010a
        /*0a4a*/ 	.byte	0x3f
	.zero		1


	//   ....[119]....
        /*0a4c*/ 	.word	0x0000d230
        /*0a50*/ 	.word	0x00000007
        /*0a54*/ 	.word	0x00038440
        /*0a58*/ 	.short	0x010a
        /*0a5a*/ 	.byte	0x3f
	.zero		1


	//   ....[120]....
        /*0a5c*/ 	.word	0x0000d280
        /*0a60*/ 	.word	0x00000007
        /*0a64*/ 	.word	0x00038440
        /*0a68*/ 	.short	0x010a
        /*0a6a*/ 	.byte	0x3f
	.zero		1


	//   ....[121]....
        /*0a6c*/ 	.word	0x0000d2d0
        /*0a70*/ 	.word	0x00000007
        /*0a74*/ 	.word	0x00038440
        /*0a78*/ 	.short	0x010a
        /*0a7a*/ 	.byte	0x3f
	.zero		1


	//   ....[122]....
        /*0a7c*/ 	.word	0x0000d320
        /*0a80*/ 	.word	0x00000007
        /*0a84*/ 	.word	0x00038440
        /*0a88*/ 	.short	0x010a
        /*0a8a*/ 	.byte	0x3f
	.zero		1


	//   ....[123]....
        /*0a8c*/ 	.word	0x0000d370
        /*0a90*/ 	.word	0x00000007
        /*0a94*/ 	.word	0x00038440
        /*0a98*/ 	.short	0x010a
        /*0a9a*/ 	.byte	0x3f
	.zero		1


	//   ....[124]....
        /*0a9c*/ 	.word	0x0000d3c0
        /*0aa0*/ 	.word	0x00000007
        /*0aa4*/ 	.word	0x00038440
        /*0aa8*/ 	.short	0x010a
        /*0aaa*/ 	.byte	0x3f
	.zero		1


	//----- nvinfo : EIATTR_NUM_MBARRIERS
	.align		4
.L_37:
        /*0aac*/ 	.byte	0x03, 0x38
        /*0aae*/ 	.short	0x0026


	//----- nvinfo : EIATTR_EXIT_INSTR_OFFSETS
	.align		4
        /*0ab0*/ 	.byte	0x04, 0x1c
        /*0ab2*/ 	.short	(.L_39 - .L_38)


	//   ....[0]....
.L_38:
        /*0ab4*/ 	.word	0x00002ea0


	//   ....[1]....
        /*0ab8*/ 	.word	0x00002f60


	//   ....[2]....
        /*0abc*/ 	.word	0x00006e10


	//   ....[3]....
        /*0ac0*/ 	.word	0x00006eb0


	//   ....[4]....
        /*0ac4*/ 	.word	0x00008700


	//   ....[5]....
        /*0ac8*/ 	.word	0x0000a380


	//   ....[6]....
        /*0acc*/ 	.word	0x0000c6a0


	//----- nvinfo : EIATTR_MAX_THREADS
	.align		4
.L_39:
        /*0ad0*/ 	.byte	0x04, 0x05
        /*0ad2*/ 	.short	(.L_41 - .L_40)
.L_40:
        /*0ad4*/ 	.word	0x00000180
        /*0ad8*/ 	.word	0x00000001
        /*0adc*/ 	.word	0x00000001


	//----- nvinfo : EIATTR_CRS_STACK_SIZE
	.align		4
.L_41:
        /*0ae0*/ 	.byte	0x04, 0x1e
        /*0ae2*/ 	.short	(.L_43 - .L_42)
.L_42:
        /*0ae4*/ 	.word	0x00000000


	//----- nvinfo : EIATTR_CBANK_PARAM_SIZE
	.align		4
.L_43:
        /*0ae8*/ 	.byte	0x03, 0x19
        /*0aea*/ 	.short	0x0770


	//----- nvinfo : EIATTR_PARAM_CBANK
	.align		4
        /*0aec*/ 	.byte	0x04, 0x0a
        /*0aee*/ 	.short	(.L_45 - .L_44)
	.align		4
.L_44:
        /*0af0*/ 	.word	index@(.nv.constant0._ZN7cutlass13device_kernelINS_4gemm6kernel13GemmUniversalINS1_17GroupProblemShapeIN4cute5tupleIJiiiEEEEENS1_10collective13CollectiveMmaINS1_39MainloopSm90ArrayTmaGmmaWarpSpecializedILi6ENS6_IJNS5_1CILi2EEENSC_ILi1EEESE_EEENS1_55KernelPtrArrayTmaWarpSpecializedCooperativeFP8FastAccumEEENS6_IJNSC_ILi128EEESI_SI_EEENS_12float_e4m3_tEPNS6_IJlSE_NSC_ILi0EEEEEESK_SN_NS5_8TiledMMAINS5_8MMA_AtomIJNS5_4SM904GMMA31MMA_64x128x32_F32E4M3E4M3_SS_TNILNSR_7ScaleInE1ELST_1EEEEEENS5_6LayoutISF_NS6_IJSE_SL_SL_EEEEENS6_IJNS5_10UnderscoreESZ_SZ_EEEEENS5_13SM90_TMA_LOADENS5_14ComposedLayoutINS5_7SwizzleILi3ELi4ELi3EEENS5_18smem_ptr_flag_bitsILi8EEENSW_INS6_IJNSC_ILi8EEESI_EEENS6_IJSI_SE_EEEEEEEvNS5_8identityENS5_23SM90_TMA_LOAD_MULTICASTES1C_vS1D_EENS_8epilogue10collective18CollectiveEpilogueINS1G_30Sm90PtrArrayTmaWarpSpecializedILi4ELi2ELi16ELb1ELb0ELi2EEEJSJ_NS6_IJSI_NSC_ILi32EEEEEENS_6half_tEPNS6_IJSE_lSL_EEES1N_S1P_NS1G_6fusion15FusionCallbacksIS1K_NS1Q_17LinearCombinationIS1N_fS1N_fLNS_15FloatRoundStyleE2EEESJ_S1M_JEEES12_NS13_IS15_NS16_ILi16EEENSW_INS6_IJNSC_ILi64EEES18_EEENS6_IJSE_S1X_EEEEEEENS5_17SM75_U16x8_LDSM_TENS5_14SM90_TMA_STOREES21_NS5_17SM90_U16x8_STSM_TENS5_9Copy_AtomIJNS5_17SM90_U32x4_STSM_NES1N_EEEvEEEvvEEEEvNT_6ParamsE)
        /*0af4*/ 	.short	0x0210
        /*0af6*/ 	.short	0x0770


	//----- nvinfo : EIATTR_SW_WAR
	.align		4
.L_45:
        /*0af8*/ 	.byte	0x04, 0x36
        /*0afa*/ 	.short	(.L_47 - .L_46)
.L_46:
        /*0afc*/ 	.word	0x00000008
.L_47:


//--------------------- .nv.callgraph             --------------------------
	.section	.nv.callgraph,"",@"SHT_CUDA_CALLGRAPH"
	.align	4
	.sectionentsize	8
	.align		4
        /*0000*/ 	.word	0x00000000
	.align		4
        /*0004*/ 	.word	0xffffffff
	.align		4
        /*0008*/ 	.word	index@(_ZN7cutlass13device_kernelINS_4gemm6kernel13GemmUniversalINS1_17GroupProblemShapeIN4cute5tupleIJiiiEEEEENS1_10collective13CollectiveMmaINS1_39MainloopSm90ArrayTmaGmmaWarpSpecializedILi6ENS6_IJNS5_1CILi2EEENSC_ILi1EEESE_EEENS1_55KernelPtrArrayTmaWarpSpecializedCooperativeFP8FastAccumEEENS6_IJNSC_ILi128EEESI_SI_EEENS_12float_e4m3_tEPNS6_IJlSE_NSC_ILi0EEEEEESK_SN_NS5_8TiledMMAINS5_8MMA_AtomIJNS5_4SM904GMMA31MMA_64x128x32_F32E4M3E4M3_SS_TNILNSR_7ScaleInE1ELST_1EEEEEENS5_6LayoutISF_NS6_IJSE_SL_SL_EEEEENS6_IJNS5_10UnderscoreESZ_SZ_EEEEENS5_13SM90_TMA_LOADENS5_14ComposedLayoutINS5_7SwizzleILi3ELi4ELi3EEENS5_18smem_ptr_flag_bitsILi8EEENSW_INS6_IJNSC_ILi8EEESI_EEENS6_IJSI_SE_EEEEEEEvNS5_8identityENS5_23SM90_TMA_LOAD_MULTICASTES1C_vS1D_EENS_8epilogue10collective18CollectiveEpilogueINS1G_30Sm90PtrArrayTmaWarpSpecializedILi4ELi2ELi16ELb1ELb0ELi2EEEJSJ_NS6_IJSI_NSC_ILi32EEEEEENS_6half_tEPNS6_IJSE_lSL_EEES1N_S1P_NS1G_6fusion15FusionCallbacksIS1K_NS1Q_17LinearCombinationIS1N_fS1N_fLNS_15FloatRoundStyleE2EEESJ_S1M_JEEES12_NS13_IS15_NS16_ILi16EEENSW_INS6_IJNSC_ILi64EEES18_EEENS6_IJSE_S1X_EEEEEEENS5_17SM75_U16x8_LDSM_TENS5_14SM90_TMA_STOREES21_NS5_17SM90_U16x8_STSM_TENS5_9Copy_AtomIJNS5_17SM90_U32x4_STSM_NES1N_EEEvEEEvvEEEEvNT_6ParamsE)
	.align		4
        /*000c*/ 	.word	index@(__assertfail)
	.align		4
        /*0010*/ 	.word	0x00000000
	.align		4
        /*0014*/ 	.word	0xfffffffe
	.align		4
        /*0018*/ 	.word	0x00000000
	.align		4
        /*001c*/ 	.word	0xfffffffd
	.align		4
        /*0020*/ 	.word	0x00000000
	.align		4
        /*0024*/ 	.word	0xfffffffc


//--------------------- .nv.constant4             --------------------------
	.section	.nv.constant4,"a",@progbits
	.align	8
	.align		8
.nv.constant4:
        /*0000*/ 	.dword	__assertfail
	.align		8
        /*0008*/ 	.dword	__unnamed_1
	.align		8
        /*0010*/ 	.dword	_ZN39_INTERNAL_c6c675f6_4_k_cu_0f76d6d6_27864cuda3std3__45__cpo5beginE
	.align		8
        /*0018*/ 	.dword	_ZN39_INTERNAL_c6c675f6_4_k_cu_0f76d6d6_27864cuda3std3__45__cpo3endE
	.align		8
        /*0020*/ 	.dword	_ZN39_INTERNAL_c6c675f6_4_k_cu_0f76d6d6_27864cuda3std3__45__cpo6cbeginE
	.align		8
        /*0028*/ 	.dword	_ZN39_INTERNAL_c6c675f6_4_k_cu_0f76d6d6_27864cuda3std3__45__cpo4cendE
	.align		8
        /*0030*/ 	.dword	_ZN39_INTERNAL_c6c675f6_4_k_cu_0f76d6d6_27864cuda3std3__441_GLOBAL__N__c6c675f6_4_k_cu_0f76d6d6_27866ignoreE
	.align		8
        /*0038*/ 	.dword	_ZN39_INTERNAL_c6c675f6_4_k_cu_0f76d6d6_27864cuda3std3__419piecewise_constructE
	.align		8
        /*0040*/ 	.dword	_ZN39_INTERNAL_c6c675f6_4_k_cu_0f76d6d6_27864cuda3std3__48in_placeE
	.align		8
        /*0048*/ 	.dword	_ZN39_INTERNAL_c6c675f6_4_k_cu_0f76d6d6_27864cuda3std6ranges3__45__cpo4swapE
	.align		8
        /*0050*/ 	.dword	_ZN39_INTERNAL_c6c675f6_4_k_cu_0f76d6d6_27864cuda3std6ranges3__45__cpo9iter_moveE
	.align		8
        /*0058*/ 	.dword	_ZN39_INTERNAL_c6c675f6_4_k_cu_0f76d6d6_27864cute7productE
	.align		8
        /*0060*/ 	.dword	_ZN39_INTERNAL_c6c675f6_4_k_cu_0f76d6d6_27864cute1_E
	.align		8
        /*0068*/ 	.dword	$str$24
	.align		8
        /*0070*/ 	.dword	$str$25


//--------------------- .text._ZN7cutlass13device_kernelINS_4gemm6kernel13GemmUniversalINS1_17GroupProblemShapeIN4cute5tupleIJiiiEEEEENS1_10collective13CollectiveMmaINS1_39MainloopSm90ArrayTmaGmmaWarpSpecializedILi6ENS6_IJNS5_1CILi2EEENSC_ILi1EEESE_EEENS1_55KernelPtrArrayTmaWarpSpecializedCooperativeFP8FastAccumEEENS6_IJNSC_ILi128EEESI_SI_EEENS_12float_e4m3_tEPNS6_IJlSE_NSC_ILi0EEEEEESK_SN_NS5_8TiledMMAINS5_8MMA_AtomIJNS5_4SM904GMMA31MMA_64x128x32_F32E4M3E4M3_SS_TNILNSR_7ScaleInE1ELST_1EEEEEENS5_6LayoutISF_NS6_IJSE_SL_SL_EEEEENS6_IJNS5_10UnderscoreESZ_SZ_EEEEENS5_13SM90_TMA_LOADENS5_14ComposedLayoutINS5_7SwizzleILi3ELi4ELi3EEENS5_18smem_ptr_flag_bitsILi8EEENSW_INS6_IJNSC_ILi8EEESI_EEENS6_IJSI_SE_EEEEEEEvNS5_8identityENS5_23SM90_TMA_LOAD_MULTICASTES1C_vS1D_EENS_8epilogue10collective18CollectiveEpilogueINS1G_30Sm90PtrArrayTmaWarpSpecializedILi4ELi2ELi16ELb1ELb0ELi2EEEJSJ_NS6_IJSI_NSC_ILi32EEEEEENS_6half_tEPNS6_IJSE_lSL_EEES1N_S1P_NS1G_6fusion15FusionCallbacksIS1K_NS1Q_17LinearCombinationIS1N_fS1N_fLNS_15FloatRoundStyleE2EEESJ_S1M_JEEES12_NS13_IS15_NS16_ILi16EEENSW_INS6_IJNSC_ILi64EEES18_EEENS6_IJSE_S1X_EEEEEEENS5_17SM75_U16x8_LDSM_TENS5_14SM90_TMA_STOREES21_NS5_17SM90_U16x8_STSM_TENS5_9Copy_AtomIJNS5_17SM90_U32x4_STSM_NES1N_EEEvEEEvvEEEEvNT_6ParamsE --------------------------
	.section	.text._ZN7cutlass13device_kernelINS_4gemm6kernel13GemmUniversalINS1_17GroupProblemShapeIN4cute5tupleIJiiiEEEEENS1_10collective13CollectiveMmaINS1_39MainloopSm90ArrayTmaGmmaWarpSpecializedILi6ENS6_IJNS5_1CILi2EEENSC_ILi1EEESE_EEENS1_55KernelPtrArrayTmaWarpSpecializedCooperativeFP8FastAccumEEENS6_IJNSC_ILi128EEESI_SI_EEENS_12float_e4m3_tEPNS6_IJlSE_NSC_ILi0EEEEEESK_SN_NS5_8TiledMMAINS5_8MMA_AtomIJNS5_4SM904GMMA31MMA_64x128x32_F32E4M3E4M3_SS_TNILNSR_7ScaleInE1ELST_1EEEEEENS5_6LayoutISF_NS6_IJSE_SL_SL_EEEEENS6_IJNS5_10UnderscoreESZ_SZ_EEEEENS5_13SM90_TMA_LOADENS5_14ComposedLayoutINS5_7SwizzleILi3ELi4ELi3EEENS5_18smem_ptr_flag_bitsILi8EEENSW_INS6_IJNSC_ILi8EEESI_EEENS6_IJSI_SE_EEEEEEEvNS5_8identityENS5_23SM90_TMA_LOAD_MULTICASTES1C_vS1D_EENS_8epilogue10collective18CollectiveEpilogueINS1G_30Sm90PtrArrayTmaWarpSpecializedILi4ELi2ELi16ELb1ELb0ELi2EEEJSJ_NS6_IJSI_NSC_ILi32EEEEEENS_6half_tEPNS6_IJSE_lSL_EEES1N_S1P_NS1G_6fusion15FusionCallbacksIS1K_NS1Q_17LinearCombinationIS1N_fS1N_fLNS_15FloatRoundStyleE2EEESJ_S1M_JEEES12_NS13_IS15_NS16_ILi16EEENSW_INS6_IJNSC_ILi64EEES18_EEENS6_IJSE_S1X_EEEEEEENS5_17SM75_U16x8_LDSM_TENS5_14SM90_TMA_STOREES21_NS5_17SM90_U16x8_STSM_TENS5_9Copy_AtomIJNS5_17SM90_U32x4_STSM_NES1N_EEEvEEEvvEEEEvNT_6ParamsE,"ax",@progbits
	.align	128
.text._ZN7cutlass13device_kernelINS_4gemm6kernel13GemmUniversalINS1_17GroupProblemShapeIN4cute5tupleIJiiiEEEEENS1_10collective13CollectiveMmaINS1_39MainloopSm90ArrayTmaGmmaWarpSpecializedILi6ENS6_IJNS5_1CILi2EEENSC_ILi1EEESE_EEENS1_55KernelPtrArrayTmaWarpSpecializedCooperativeFP8FastAccumEEENS6_IJNSC_ILi128EEESI_SI_EEENS_12float_e4m3_tEPNS6_IJlSE_NSC_ILi0EEEEEESK_SN_NS5_8TiledMMAINS5_8MMA_AtomIJNS5_4SM904GMMA31MMA_64x128x32_F32E4M3E4M3_SS_TNILNSR_7ScaleInE1ELST_1EEEEEENS5_6LayoutISF_NS6_IJSE_SL_SL_EEEEENS6_IJNS5_10UnderscoreESZ_SZ_EEEEENS5_13SM90_TMA_LOADENS5_14ComposedLayoutINS5_7SwizzleILi3ELi4ELi3EEENS5_18smem_ptr_flag_bitsILi8EEENSW_INS6_IJNSC_ILi8EEESI_EEENS6_IJSI_SE_EEEEEEEvNS5_8identityENS5_23SM90_TMA_LOAD_MULTICASTES1C_vS1D_EENS_8epilogue10collective18CollectiveEpilogueINS1G_30Sm90PtrArrayTmaWarpSpecializedILi4ELi2ELi16ELb1ELb0ELi2EEEJSJ_NS6_IJSI_NSC_ILi32EEEEEENS_6half_tEPNS6_IJSE_lSL_EEES1N_S1P_NS1G_6fusion15FusionCallbacksIS1K_NS1Q_17LinearCombinationIS1N_fS1N_fLNS_15FloatRoundStyleE2EEESJ_S1M_JEEES12_NS13_IS15_NS16_ILi16EEENSW_INS6_IJNSC_ILi64EEES18_EEENS6_IJSE_S1X_EEEEEEENS5_17SM75_U16x8_LDSM_TENS5_14SM90_TMA_STOREES21_NS5_17SM90_U16x8_STSM_TENS5_9Copy_AtomIJNS5_17SM90_U32x4_STSM_NES1N_EEEvEEEvvEEEEvNT_6ParamsE:
        .type           _ZN7cutlass13device_kernelINS_4gemm6kernel13GemmUniversalINS1_17GroupProblemShapeIN4cute5tupleIJiiiEEEEENS1_10collective13CollectiveMmaINS1_39MainloopSm90ArrayTmaGmmaWarpSpecializedILi6ENS6_IJNS5_1CILi2EEENSC_ILi1EEESE_EEENS1_55KernelPtrArrayTmaWarpSpecializedCooperativeFP8FastAccumEEENS6_IJNSC_ILi128EEESI_SI_EEENS_12float_e4m3_tEPNS6_IJlSE_NSC_ILi0EEEEEESK_SN_NS5_8TiledMMAINS5_8MMA_AtomIJNS5_4SM904GMMA31MMA_64x128x32_F32E4M3E4M3_SS_TNILNSR_7ScaleInE1ELST_1EEEEEENS5_6LayoutISF_NS6_IJSE_SL_SL_EEEEENS6_IJNS5_10UnderscoreESZ_SZ_EEEEENS5_13SM90_TMA_LOADENS5_14ComposedLayoutINS5_7SwizzleILi3ELi4ELi3EEENS5_18smem_ptr_flag_bitsILi8EEENSW_INS6_IJNSC_ILi8EEESI_EEENS6_IJSI_SE_EEEEEEEvNS5_8identityENS5_23SM90_TMA_LOAD_MULTICASTES1C_vS1D_EENS_8epilogue10collective18CollectiveEpilogueINS1G_30Sm90PtrArrayTmaWarpSpecializedILi4ELi2ELi16ELb1ELb0ELi2EEEJSJ_NS6_IJSI_NSC_ILi32EEEEEENS_6half_tEPNS6_IJSE_lSL_EEES1N_S1P_NS1G_6fusion15FusionCallbacksIS1K_NS1Q_17LinearCombinationIS1N_fS1N_fLNS_15FloatRoundStyleE2EEESJ_S1M_JEEES12_NS13_IS15_NS16_ILi16EEENSW_INS6_IJNSC_ILi64EEES18_EEENS6_IJSE_S1X_EEEEEEENS5_17SM75_U16x8_LDSM_TENS5_14SM90_TMA_STOREES21_NS5_17SM90_U16x8_STSM_TENS5_9Copy_AtomIJNS5_17SM90_U32x4_STSM_NES1N_EEEvEEEvvEEEEvNT_6ParamsE,@function
        .size           _ZN7cutlass13device_kernelINS_4gemm6kernel13GemmUniversalINS1_17GroupProblemShapeIN4cute5tupleIJiiiEEEEENS1_10collective13CollectiveMmaINS1_39MainloopSm90ArrayTmaGmmaWarpSpecializedILi6ENS6_IJNS5_1CILi2EEENSC_ILi1EEESE_EEENS1_55KernelPtrArrayTmaWarpSpecializedCooperativeFP8FastAccumEEENS6_IJNSC_ILi128EEESI_SI_EEENS_12float_e4m3_tEPNS6_IJlSE_NSC_ILi0EEEEEESK_SN_NS5_8TiledMMAINS5_8MMA_AtomIJNS5_4SM904GMMA31MMA_64x128x32_F32E4M3E4M3_SS_TNILNSR_7ScaleInE1ELST_1EEEEEENS5_6LayoutISF_NS6_IJSE_SL_SL_EEEEENS6_IJNS5_10UnderscoreESZ_SZ_EEEEENS5_13SM90_TMA_LOADENS5_14ComposedLayoutINS5_7SwizzleILi3ELi4ELi3EEENS5_18smem_ptr_flag_bitsILi8EEENSW_INS6_IJNSC_ILi8EEESI_EEENS6_IJSI_SE_EEEEEEEvNS5_8identityENS5_23SM90_TMA_LOAD_MULTICASTES1C_vS1D_EENS_8epilogue10collective18CollectiveEpilogueINS1G_30Sm90PtrArrayTmaWarpSpecializedILi4ELi2ELi16ELb1ELb0ELi2EEEJSJ_NS6_IJSI_NSC_ILi32EEEEEENS_6half_tEPNS6_IJSE_lSL_EEES1N_S1P_NS1G_6fusion15FusionCallbacksIS1K_NS1Q_17LinearCombinationIS1N_fS1N_fLNS_15FloatRoundStyleE2EEESJ_S1M_JEEES12_NS13_IS15_NS16_ILi16EEENSW_INS6_IJNSC_ILi64EEES18_EEENS6_IJSE_S1X_EEEEEEENS5_17SM75_U16x8_LDSM_TENS5_14SM90_TMA_STOREES21_NS5_17SM90_U16x8_STSM_TENS5_9Copy_AtomIJNS5_17SM90_U32x4_STSM_NES1N_EEEvEEEvvEEEEvNT_6ParamsE,(.L_x_273 - _ZN7cutlass13device_kernelINS_4gemm6kernel13GemmUniversalINS1_17GroupProblemShapeIN4cute5tupleIJiiiEEEEENS1_10collective13CollectiveMmaINS1_39MainloopSm90ArrayTmaGmmaWarpSpecializedILi6ENS6_IJNS5_1CILi2EEENSC_ILi1EEESE_EEENS1_55KernelPtrArrayTmaWarpSpecializedCooperativeFP8FastAccumEEENS6_IJNSC_ILi128EEESI_SI_EEENS_12float_e4m3_tEPNS6_IJlSE_NSC_ILi0EEEEEESK_SN_NS5_8TiledMMAINS5_8MMA_AtomIJNS5_4SM904GMMA31MMA_64x128x32_F32E4M3E4M3_SS_TNILNSR_7ScaleInE1ELST_1EEEEEENS5_6LayoutISF_NS6_IJSE_SL_SL_EEEEENS6_IJNS5_10UnderscoreESZ_SZ_EEEEENS5_13SM90_TMA_LOADENS5_14ComposedLayoutINS5_7SwizzleILi3ELi4ELi3EEENS5_18smem_ptr_flag_bitsILi8EEENSW_INS6_IJNSC_ILi8EEESI_EEENS6_IJSI_SE_EEEEEEEvNS5_8identityENS5_23SM90_TMA_LOAD_MULTICASTES1C_vS1D_EENS_8epilogue10collective18CollectiveEpilogueINS1G_30Sm90PtrArrayTmaWarpSpecializedILi4ELi2ELi16ELb1ELb0ELi2EEEJSJ_NS6_IJSI_NSC_ILi32EEEEEENS_6half_tEPNS6_IJSE_lSL_EEES1N_S1P_NS1G_6fusion15FusionCallbacksIS1K_NS1Q_17LinearCombinationIS1N_fS1N_fLNS_15FloatRoundStyleE2EEESJ_S1M_JEEES12_NS13_IS15_NS16_ILi16EEENSW_INS6_IJNSC_ILi64EEES18_EEENS6_IJSE_S1X_EEEEEEENS5_17SM75_U16x8_LDSM_TENS5_14SM90_TMA_STOREES21_NS5_17SM90_U16x8_STSM_TENS5_9Copy_AtomIJNS5_17SM90_U32x4_STSM_NES1N_EEEvEEEvvEEEEvNT_6ParamsE)
        .other          _ZN7cutlass13device_kernelINS_4gemm6kernel13GemmUniversalINS1_17GroupProblemShapeIN4cute5tupleIJiiiEEEEENS1_10collective13CollectiveMmaINS1_39MainloopSm90ArrayTmaGmmaWarpSpecializedILi6ENS6_IJNS5_1CILi2EEENSC_ILi1EEESE_EEENS1_55KernelPtrArrayTmaWarpSpecializedCooperativeFP8FastAccumEEENS6_IJNSC_ILi128EEESI_SI_EEENS_12float_e4m3_tEPNS6_IJlSE_NSC_ILi0EEEEEESK_SN_NS5_8TiledMMAINS5_8MMA_AtomIJNS5_4SM904GMMA31MMA_64x128x32_F32E4M3E4M3_SS_TNILNSR_7ScaleInE1ELST_1EEEEEENS5_6LayoutISF_NS6_IJSE_SL_SL_EEEEENS6_IJNS5_10UnderscoreESZ_SZ_EEEEENS5_13SM90_TMA_LOADENS5_14ComposedLayoutINS5_7SwizzleILi3ELi4ELi3EEENS5_18smem_ptr_flag_bitsILi8EEENSW_INS6_IJNSC_ILi8EEESI_EEENS6_IJSI_SE_EEEEEEEvNS5_8identityENS5_23SM90_TMA_LOAD_MULTICASTES1C_vS1D_EENS_8epilogue10collective18CollectiveEpilogueINS1G_30Sm90PtrArrayTmaWarpSpecializedILi4ELi2ELi16ELb1ELb0ELi2EEEJSJ_NS6_IJSI_NSC_ILi32EEEEEENS_6half_tEPNS6_IJSE_lSL_EEES1N_S1P_NS1G_6fusion15FusionCallbacksIS1K_NS1Q_17LinearCombinationIS1N_fS1N_fLNS_15FloatRoundStyleE2EEESJ_S1M_JEEES12_NS13_IS15_NS16_ILi16EEENSW_INS6_IJNSC_ILi64EEES18_EEENS6_IJSE_S1X_EEEEEEENS5_17SM75_U16x8_LDSM_TENS5_14SM90_TMA_STOREES21_NS5_17SM90_U16x8_STSM_TENS5_9Copy_AtomIJNS5_17SM90_U32x4_STSM_NES1N_EEEvEEEvvEEEEvNT_6ParamsE,@"STO_CUDA_ENTRY STV_DEFAULT"
_ZN7cutlass13device_kernelINS_4gemm6kernel13GemmUniversalINS1_17GroupProblemShapeIN4cute5tupleIJiiiEEEEENS1_10collective13CollectiveMmaINS1_39MainloopSm90ArrayTmaGmmaWarpSpecializedILi6ENS6_IJNS5_1CILi2EEENSC_ILi1EEESE_EEENS1_55KernelPtrArrayTmaWarpSpecializedCooperativeFP8FastAccumEEENS6_IJNSC_ILi128EEESI_SI_EEENS_12float_e4m3_tEPNS6_IJlSE_NSC_ILi0EEEEEESK_SN_NS5_8TiledMMAINS5_8MMA_AtomIJNS5_4SM904GMMA31MMA_64x128x32_F32E4M3E4M3_SS_TNILNSR_7ScaleInE1ELST_1EEEEEENS5_6LayoutISF_NS6_IJSE_SL_SL_EEEEENS6_IJNS5_10UnderscoreESZ_SZ_EEEEENS5_13SM90_TMA_LOADENS5_14ComposedLayoutINS5_7SwizzleILi3ELi4ELi3EEENS5_18smem_ptr_flag_bitsILi8EEENSW_INS6_IJNSC_ILi8EEESI_EEENS6_IJSI_SE_EEEEEEEvNS5_8identityENS5_23SM90_TMA_LOAD_MULTICASTES1C_vS1D_EENS_8epilogue10collective18CollectiveEpilogueINS1G_30Sm90PtrArrayTmaWarpSpecializedILi4ELi2ELi16ELb1ELb0ELi2EEEJSJ_NS6_IJSI_NSC_ILi32EEEEEENS_6half_tEPNS6_IJSE_lSL_EEES1N_S1P_NS1G_6fusion15FusionCallbacksIS1K_NS1Q_17LinearCombinationIS1N_fS1N_fLNS_15FloatRoundStyleE2EEESJ_S1M_JEEES12_NS13_IS15_NS16_ILi16EEENSW_INS6_IJNSC_ILi64EEES18_EEENS6_IJSE_S1X_EEEEEEENS5_17SM75_U16x8_LDSM_TENS5_14SM90_TMA_STOREES21_NS5_17SM90_U16x8_STSM_TENS5_9Copy_AtomIJNS5_17SM90_U32x4_STSM_NES1N_EEEvEEEvvEEEEvNT_6ParamsE:
[----:B------:R-:W1:Y:S08]  /*0000*/  LDC R1, c[0x0][0x28] ;  /* 0x00000a00ff017b82 */ /* 0x000e700000000800 */
[----:B------:R-:W2:Y:S01]  /*0010*/  LDC.64 R6, c[0x0][0x918] ;  /* 0x00024600ff067b82 */ /* 0x000ea20000000a00 */
[----:B------:R-:W-:Y:S01]  /*0020*/  ULDC.64 UR56, c[0x0][0x208] ;  /* 0x0000820000387ab9 */ /* 0x000fe20000000a00 */
[----:B------:R-:W3:Y:S01]  /*0030*/  S2R R19, SR_TID.X ;  /* 0x0000000000137919 */ /* 0x000ee20000002100 */
[----:B------:R-:W-:Y:S01]  /*0040*/  ULDC UR4, c[0x0][0x910] ;  /* 0x0002440000047ab9 */ /* 0x000fe20000000800 */
[----:B------:R-:W-:Y:S01]  /*0050*/  ULDC.64 UR20, c[0x0][0x8d0] ;  /* 0x0002340000147ab9 */ /* 0x000fe20000000a00 */
[----:B------:R-:W-:Y:S01]  /*0060*/  ULDC.64 UR14, c[0x0][0x8c8] ;  /* 0x00023200000e7ab9 */ /* 0x000fe20000000a00 */
[----:B------:R-:W-:Y:S01]  /*0070*/  IMAD.MOV.U32 R9, RZ, RZ, RZ ;  /* 0x000000ffff097224 */ /* 0x000fe200078e00ff */
[----:B------:R-:W-:Y:S01]  /*0080*/  ULDC.64 UR16, c[0x0][0x8e0] ;  /* 0x0002380000107ab9 */ /* 0x000fe20000000a00 */
[----:B------:R-:W4:Y:S01]  /*0090*/  S2UR UR8, SR_CTAID.Y ;  /* 0x00000000000879c3 */ /* 0x000f220000002600 */
[----:B------:R-:W-:Y:S01]  /*00a0*/  IMAD.MOV.U32 R10, RZ, RZ, RZ ;  /* 0x000000ffff0a7224 */ /* 0x000fe200078e00ff */
[----:B------:R-:W-:Y:S01]  /*00b0*/  ULDC.64 UR22, c[0x0][0x8e8] ;  /* 0x00023a0000167ab9 */ /* 0x000fe20000000a00 */
[----:B--2---:R-:W2:Y:S01]  /*00c0*/  LDG.E R2, desc[UR56][R6.64] ;  /* 0x0000003806027981 */ /* 0x004ea2000c1e1900 */
[----:B------:R-:W-:-:S03]  /*00d0*/  IMAD.U32 R3, RZ, RZ, UR4 ;  /* 0x00000004ff037e24 */ /* 0x000fc6000f8e00ff */
[----:B------:R-:W2:Y:S01]  /*00e0*/  LDG.E R0, desc[UR56][R6.64+0x4] ;  /* 0x0000043806007981 */ /* 0x000ea2000c1e1900 */
[----:B---3--:R-:W-:Y:S01]  /*00f0*/  LOP3.LUT R8, R19, 0x1f, RZ, 0xc0, !PT ;  /* 0x0000001f13087812 */ /* 0x008fe200078ec0ff */
[----:B------:R-:W-:Y:S01]  /*0100*/  UISETP.NE.U32.AND UP0, UPT, UR20, URZ, UPT ;  /* 0x0000003f1400728c */ /* 0x000fe2000bf05070 */
[----:B------:R-:W3:Y:S01]  /*0110*/  S2UR UR40, SR_CTAID.X ;  /* 0x00000000002879c3 */ /* 0x000ee20000002500 */
[----:B------:R-:W-:Y:S01]  /*0120*/  ULDC UR4, c[0x0][0x908] ;  /* 0x0002420000047ab9 */ /* 0x000fe20000000800 */
[----:B------:R-:W-:Y:S01]  /*0130*/  ISETP.GE.AND P0, PT, R8, R3, PT ;  /* 0x000000030800720c */ /* 0x000fe20003f06270 */
[----:B------:R-:W-:Y:S02]  /*0140*/  UISETP.NE.AND.EX UP0, UPT, UR21, URZ, UPT, UP0 ;  /* 0x0000003f1500728c */ /* 0x000fe4000bf05300 */
[----:B------:R-:W-:-:S09]  /*0150*/  UISETP.NE.AND UP3, UPT, UR4, 0x1, UPT ;  /* 0x000000010400788c */ /* 0x000fd2000bf65270 */
[----:B------:R-:W-:Y:S01]  /*0160*/  @UP0 ULDC UR10, c[0x0][0x8dc] ;  /* 0x00023700000a0ab9 */ /* 0x000fe20000000800 */
[----:B------:R-:W1:Y:S01]  /*0170*/  @!P0 LDC.64 R4, c[0x0][0x918] ;  /* 0x00024600ff048b82 */ /* 0x000e620000000a00 */
[----:B----4-:R-:W-:Y:S01]  /*0180*/  @UP3 UMOV UR6, UR8 ;  /* 0x0000000800063c82 */ /* 0x010fe20008000000 */
[----:B------:R-:W-:Y:S01]  /*0190*/  @UP3 ULDC UR18, c[0x0][0x10] ;  /* 0x0000040000123ab9 */ /* 0x000fe20000000800 */
[----:B------:R-:W-:Y:S01]  /*01a0*/  @UP3 UMOV UR4, UR6 ;  /* 0x0000000600043c82 */ /* 0x000fe20008000000 */
[----:B------:R-:W-:Y:S01]  /*01b0*/  @UP3 UMOV UR5, URZ ;  /* 0x0000003f00053c82 */ /* 0x000fe20008000000 */
[----:B------:R-:W-:Y:S01]  /*01c0*/  @!UP3 UMOV UR6, UR8 ;  /* 0x000000080006bc82 */ /* 0x000fe20008000000 */
[----:B---3--:R-:W-:Y:S01]  /*01d0*/  @UP3 UIMAD.WIDE.U32 UR18, UR40, UR18, UR4 ;  /* 0x00000012281232a5 */ /* 0x008fe2000f8e0004 */
[----:B------:R-:W-:Y:S01]  /*01e0*/  @UP3 UMOV UR9, URZ ;  /* 0x0000003f00093c82 */ /* 0x000fe20008000000 */
[----:B-1----:R-:W-:-:S05]  /*01f0*/  @!P0 IMAD.WIDE.U32 R4, R8, 0xc, R4 ;  /* 0x0000000c08048825 */ /* 0x002fca00078e0004 */
[----:B------:R1:W5:Y:S04]  /*0200*/  @!P0 LDG.E R9, desc[UR56][R4.64] ;  /* 0x0000003804098981 */ /* 0x000368000c1e1900 */
[----:B------:R1:W5:Y:S01]  /*0210*/  @!P0 LDG.E R10, desc[UR56][R4.64+0x4] ;  /* 0x00000438040a8981 */ /* 0x000362000c1e1900 */
[----:B------:R-:W-:Y:S01]  /*0220*/  ISETP.NE.U32.AND P0, PT, RZ, UR22, PT ;  /* 0x00000016ff007c0c */ /* 0x000fe2000bf05070 */
[----:B------:R-:W-:-:S03]  /*0230*/  @!UP3 ULDC UR7, c[0x0][0xc] ;  /* 0x000003000007bab9 */ /* 0x000fc60000000800 */
[----:B------:R-:W-:Y:S01]  /*0240*/  ISETP.NE.AND.EX P0, PT, RZ, UR23, PT, P0 ;  /* 0x00000017ff007c0c */ /* 0x000fe2000bf05300 */
[----:B------:R-:W-:Y:S01]  /*0250*/  UMOV UR41, URZ ;  /* 0x0000003f00297c82 */ /* 0x000fe20008000000 */
[----:B------:R-:W-:Y:S01]  /*0260*/  @UP3 UIADD3 UR9, UR19, UR9, URZ ;  /* 0x0000000913093290 */ /* 0x000fe2000fffe03f */
[----:B--2---:R-:W-:Y:S02]  /*0270*/  R2UR UR12, R2 ;  /* 0x00000000020c72ca */ /* 0x004fe400000e0000 */
[----:B------:R-:W-:-:S11]  /*0280*/  R2UR UR26, R0 ;  /* 0x00000000001a72ca */ /* 0x000fd600000e0000 */
[----:B------:R-:W-:-:S04]  /*0290*/  UIADD3 UR11, UP1, UR12, UR14, URZ ;  /* 0x0000000e0c0b7290 */ /* 0x000fc8000ff3e03f */
[----:B------:R-:W-:Y:S02]  /*02a0*/  ULEA.HI.X.SX32 UR12, UR12, UR15, 0x1, UP1 ;  /* 0x0000000f0c0c7291 */ /* 0x000fe400088f0e3f */
[----:B------:R-:W-:-:S04]  /*02b0*/  UIADD3 UR11, UP1, UR11, -0x1, URZ ;  /* 0xffffffff0b0b7890 */ /* 0x000fc8000ff3e03f */
[----:B------:R-:W-:Y:S02]  /*02c0*/  UIADD3.X UR12, UR12, -0x1, URZ, UP1, !UPT ;  /* 0xffffffff0c0c7890 */ /* 0x000fe40008ffe43f */
[----:B------:R-:W-:-:S04]  /*02d0*/  @UP0 UIADD3 UR10, UP1, UR11, UR10, URZ ;  /* 0x0000000a0b0a0290 */ /* 0x000fc8000ff3e03f */
[----:B------:R-:W-:Y:S02]  /*02e0*/  @UP0 UIADD3.X UR28, URZ, UR12, URZ, UP1, !UPT ;  /* 0x0000000c3f1c0290 */ /* 0x000fe40008ffe43f */
[----:B------:R-:W-:Y:S02]  /*02f0*/  UIADD3 UR13, UP1, UR26, UR16, URZ ;  /* 0x000000101a0d7290 */ /* 0x000fe4000ff3e03f */
[----:B------:R-:W-:Y:S02]  /*0300*/  @UP0 UIMAD.WIDE.U32 UR24, UR28, UR20, URZ ;  /* 0x000000141c1802a5 */ /* 0x000fe4000f8e003f */
[----:B------:R-:W-:Y:S02]  /*0310*/  ULEA.HI.X.SX32 UR8, UR26, UR17, 0x1, UP1 ;  /* 0x000000111a087291 */ /* 0x000fe400088f0e3f */
[----:B------:R-:W-:Y:S02]  /*0320*/  @UP0 UIMAD.WIDE.U32 UR24, UP1, UR10, UR21, UR24 ;  /* 0x000000150a1802a5 */ /* 0x000fe4000f820018 */
[----:B------:R-:W-:-:S02]  /*0330*/  @UP0 UIMAD.WIDE.U32 UR4, UR10, UR20, URZ ;  /* 0x000000140a0402a5 */ /* 0x000fc4000f8e003f */
[----:B------:R-:W-:Y:S02]  /*0340*/  @UP0 UIADD3.X UR27, URZ, URZ, URZ, UP1, !UPT ;  /* 0x0000003f3f1b0290 */ /* 0x000fe40008ffe43f */
[----:B------:R-:W-:Y:S01]  /*0350*/  @UP0 UIADD3 URZ, UP1, UR5, UR24, URZ ;  /* 0x00000018053f0290 */ /* 0x000fe2000ff3e03f */
[----:B------:R-:W-:Y:S01]  /*0360*/  @UP0 UMOV UR26, UR25 ;  /* 0x00000019001a0c82 */ /* 0x000fe20008000000 */
[----:B------:R-:W-:Y:S02]  /*0370*/  @!UP3 UIMAD.WIDE.U32 UR4, UR7, UR6, UR40 ;  /* 0x000000060704b2a5 */ /* 0x000fe4000f8e0028 */
[----:B------:R-:W-:Y:S02]  /*0380*/  @UP0 UIMAD.WIDE.U32.X UR24, UR28, UR21, UR26, UP1 ;  /* 0x000000151c1802a5 */ /* 0x000fe400088e041a */
[----:B------:R-:W-:Y:S01]  /*0390*/  UIADD3 UR13, UP2, UR13, -0x1, URZ ;  /* 0xffffffff0d0d7890 */ /* 0x000fe2000ff5e03f */
[----:B------:R-:W-:Y:S02]  /*03a0*/  @UP3 UMOV UR10, UR18 ;  /* 0x00000012000a3c82 */ /* 0x000fe40008000000 */
[----:B------:R-:W-:Y:S01]  /*03b0*/  @!UP3 UMOV UR10, UR4 ;  /* 0x00000004000abc82 */ /* 0x000fe20008000000 */
[----:B------:R-:W-:Y:S01]  /*03c0*/  UIADD3.X UR19, UR8, -0x1, URZ, UP2, !UPT ;  /* 0xffffffff08137890 */ /* 0x000fe200097fe43f */
[----:B------:R-:W-:Y:S01]  /*03d0*/  @!UP3 UMOV UR9, UR5 ;  /* 0x000000050009bc82 */ /* 0x000fe20008000000 */
[----:B------:R-:W-:Y:S01]  /*03e0*/  @UP0 UMOV UR11, UR24 ;  /* 0x00000018000b0c82 */ /* 0x000fe20008000000 */
[----:B------:R-:W-:Y:S01]  /*03f0*/  @UP0 UMOV UR12, UR25 ;  /* 0x00000019000c0c82 */ /* 0x000fe20008000000 */
[----:B-1----:R-:W-:Y:S08]  /*0400*/  @!P0 BRA `(.L_x_0) ;  /* 0x0000000000308947 */ /* 0x002ff00003800000 */
[----:B------:R-:W-:Y:S02]  /*0410*/  ULDC UR7, c[0x0][0x8f4] ;  /* 0x00023d0000077ab9 */ /* 0x000fe40000000800 */
[----:B------:R-:W-:-:S04]  /*0420*/  UIADD3 UR7, UP1, UR13, UR7, URZ ;  /* 0x000000070d077290 */ /* 0x000fc8000ff3e03f */
[----:B------:R-:W-:-:S04]  /*0430*/  UIADD3.X UR8, URZ, UR19, URZ, UP1, !UPT ;  /* 0x000000133f087290 */ /* 0x000fc80008ffe43f */
[----:B------:R-:W-:-:S04]  /*0440*/  UIMAD.WIDE.U32 UR4, UR8, UR22, URZ ;  /* 0x00000016080472a5 */ /* 0x000fc8000f8e003f */
[----:B------:R-:W-:Y:S02]  /*0450*/  UIMAD.WIDE.U32 UR18, UP1, UR7, UR23, UR4 ;  /* 0x00000017071272a5 */ /* 0x000fe4000f820004 */
[----:B------:R-:W-:Y:S02]  /*0460*/  UIMAD.WIDE.U32 UR4, UR7, UR22, URZ ;  /* 0x00000016070472a5 */ /* 0x000fe4000f8e003f */
[----:B------:R-:W-:Y:S02]  /*0470*/  UIADD3.X UR25, URZ, URZ, URZ, UP1, !UPT ;  /* 0x0000003f3f197290 */ /* 0x000fe40008ffe43f */
[----:B------:R-:W-:Y:S01]  /*0480*/  UIADD3 URZ, UP1, UR5, UR18, URZ ;  /* 0x00000012053f7290 */ /* 0x000fe2000ff3e03f */
[----:B------:R-:W-:-:S03]  /*0490*/  UMOV UR24, UR19 ;  /* 0x0000001300187c82 */ /* 0x000fc60008000000 */
[----:B------:R-:W-:-:S07]  /*04a0*/  UIMAD.WIDE.U32.X UR4, UR8, UR23, UR24, UP1 ;  /* 0x00000017080472a5 */ /* 0x000fce00088e0418 */
[----:B------:R-:W-:Y:S01]  /*04b0*/  UMOV UR13, UR4 ;  /* 0x00000004000d7c82 */ /* 0x000fe20008000000 */
[----:B------:R-:W-:-:S05]  /*04c0*/  UMOV UR19, UR5 ;  /* 0x0000000500137c82 */ /* 0x000fca0008000000 */
.L_x_0:
[----:B------:R-:W-:Y:S01]  /*04d0*/  ULDC UR8, c[0x0][0x934] ;  /* 0x00024d0000087ab9 */ /* 0x000fe20000000800 */
[----:B------:R-:W-:Y:S01]  /*04e0*/  ULDC UR7, c[0x0][0x904] ;  /* 0x0002410000077ab9 */ /* 0x000fe20000000800 */
[----:B------:R-:W-:Y:S01]  /*04f0*/  ULDC UR4, c[0x0][0x938] ;  /* 0x00024e0000047ab9 */ /* 0x000fe20000000800 */
[----:B------:R-:W-:Y:S01]  /*0500*/  USHF.L.U32 UR8, UR8, UR7, URZ ;  /* 0x0000000708087299 */ /* 0x000fe2000800063f */
[----:B------:R-:W-:Y:S01]  /*0510*/  SHF.R.U32.HI R13, RZ, 0x5, R19 ;  /* 0x00000005ff0d7819 */ /* 0x000fe20000011613 */
[----:B------:R-:W-:Y:S01]  /*0520*/  USHF.L.U32 UR7, UR4, UR7, URZ ;  /* 0x0000000704077299 */ /* 0x000fe2000800063f */
[----:B------:R-:W-:Y:S01]  /*0530*/  ULDC UR26, c[0x0][0x8d8] ;  /* 0x00023600001a7ab9 */ /* 0x000fe20000000800 */
[----:B------:R-:W-:Y:S02]  /*0540*/  ULDC UR30, c[0x0][0x8f0] ;  /* 0x00023c00001e7ab9 */ /* 0x000fe40000000800 */
[----:B------:R-:W-:Y:S01]  /*0550*/  IMAD.U32 R11, RZ, RZ, UR8 ;  /* 0x00000008ff0b7e24 */ /* 0x000fe2000f8e00ff */
[----:B------:R-:W-:Y:S01]  /*0560*/  USHF.R.U64 UR18, UR11, UR26, UR12 ;  /* 0x0000001a0b127299 */ /* 0x000fe2000800120c */
[----:B------:R-:W-:Y:S01]  /*0570*/  IMAD.U32 R20, RZ, RZ, UR7 ;  /* 0x00000007ff147e24 */ /* 0x000fe2000f8e00ff */
[----:B------:R-:W-:-:S02]  /*0580*/  USHF.R.U64 UR11, UR13, UR30, UR19 ;  /* 0x0000001e0d0b7299 */ /* 0x000fc40008001213 */
[----:B------:R-:W-:Y:S01]  /*0590*/  IABS R0, R11 ;  /* 0x0000000b00007213 */ /* 0x000fe20000000000 */
[----:B------:R-:W-:Y:S01]  /*05a0*/  UIADD3 UR18, UR18, -0x1, UR8 ;  /* 0xffffffff12127890 */ /* 0x000fe2000fffe008 */
[----:B------:R-:W-:Y:S01]  /*05b0*/  IABS R2, R20 ;  /* 0x0000001400027213 */ /* 0x000fe20000000000 */
[----:B------:R-:W-:Y:S01]  /*05c0*/  UIADD3 UR11, UR11, -0x1, UR7 ;  /* 0xffffffff0b0b7890 */ /* 0x000fe2000fffe007 */
[----:B------:R-:W-:Y:S01]  /*05d0*/  R2UR UR28, R0 ;  /* 0x00000000001c72ca */ /* 0x000fe200000e0000 */
[----:B------:R-:W-:Y:S01]  /*05e0*/  UMOV UR12, URZ ;  /* 0x0000003f000c7c82 */ /* 0x000fe20008000000 */
[----:B------:R-:W-:Y:S01]  /*05f0*/  UISETP.GE.AND UP5, UPT, UR18, URZ, UPT ;  /* 0x0000003f1200728c */ /* 0x000fe2000bfa6270 */
[----:B------:R-:W-:Y:S01]  /*0600*/  IMAD.MOV.U32 R0, RZ, RZ, R2 ;  /* 0x000000ffff007224 */ /* 0x000fe200078e0002 */
[----:B------:R-:W-:Y:S01]  /*0610*/  UISETP.NE.AND UP4, UPT, UR8, URZ, UPT ;  /* 0x0000003f0800728c */ /* 0x000fe2000bf85270 */
[----:B------:R-:W-:-:S03]  /*0620*/  UMOV UR53, 0x1 ;  /* 0x0000000100357882 */ /* 0x000fc60000000000 */
[----:B------:R-:W-:-:S05]  /*0630*/  R2UR UR27, R0 ;  /* 0x00000000001b72ca */ /* 0x000fca00000e0000 */
[----:B------:R-:W1:Y:S08]  /*0640*/  I2F.RP R0, UR28 ;  /* 0x0000001c00007d06 */ /* 0x000e700008209400 */
[----:B------:R-:W2:Y:S08]  /*0650*/  I2F.RP R4, UR27 ;  /* 0x0000001b00047d06 */ /* 0x000eb00008209400 */
[----:B-1----:R-:W1:Y:S08]  /*0660*/  MUFU.RCP R0, R0 ;  /* 0x0000000000007308 */ /* 0x002e700000001000 */
[----:B--2---:R-:W2:Y:S01]  /*0670*/  MUFU.RCP R4, R4 ;  /* 0x0000000400047308 */ /* 0x004ea20000001000 */
[----:B-1----:R-:W-:-:S02]  /*0680*/  VIADD R2, R0, 0xffffffe ;  /* 0x0ffffffe00027836 */ /* 0x002fc40000000000 */
[----:B------:R-:W-:-:S05]  /*0690*/  IMAD.U32 R0, RZ, RZ, UR18 ;  /* 0x00000012ff007e24 */ /* 0x000fca000f8e00ff */
[----:B------:R-:W1:Y:S01]  /*06a0*/  F2I.FTZ.U32.TRUNC.NTZ R2, R2 ;  /* 0x0000000200027305 */ /* 0x000e62000021f000 */
[----:B------:R-:W-:Y:S01]  /*06b0*/  IABS R0, R0 ;  /* 0x0000000000007213 */ /* 0x000fe20000000000 */
[----:B--2---:R-:W-:Y:S01]  /*06c0*/  VIADD R5, R4, 0xffffffe ;  /* 0x0ffffffe04057836 */ /* 0x004fe20000000000 */
[----:B------:R-:W-:Y:S02]  /*06d0*/  IABS R4, R11 ;  /* 0x0000000b00047213 */ /* 0x000fe40000000000 */
[----:B------:R-:W-:-:S03]  /*06e0*/  R2UR UR32, R0 ;  /* 0x00000000002072ca */ /* 0x000fc600000e0000 */
[----:B------:R-:W2:Y:S01]  /*06f0*/  F2I.FTZ.U32.TRUNC.NTZ R5, R5 ;  /* 0x0000000500057305 */ /* 0x000ea2000021f000 */
[----:B------:R-:W-:Y:S01]  /*0700*/  IMAD.MOV R4, RZ, RZ, -R4 ;  /* 0x000000ffff047224 */ /* 0x000fe200078e0a04 */
[----:B-1----:R-:W-:Y:S01]  /*0710*/  R2UR UR13, R2 ;  /* 0x00000000020d72ca */ /* 0x002fe200000e0000 */
[----:B------:R-:W-:Y:S01]  /*0720*/  IMAD.U32 R2, RZ, RZ, UR11 ;  /* 0x0000000bff027e24 */ /* 0x000fe2000f8e00ff */
[----:B--2---:R-:W-:-:S04]  /*0730*/  R2UR UR5, R5 ;  /* 0x00000000050572ca */ /* 0x004fc800000e0000 */
[----:B------:R-:W-:Y:S01]  /*0740*/  IABS R5, R2 ;  /* 0x0000000200057213 */ /* 0x000fe20000000000 */
[----:B------:R-:W-:Y:S01]  /*0750*/  IMAD.MOV.U32 R2, RZ, RZ, R4 ;  /* 0x000000ffff027224 */ /* 0x000fe200078e0004 */
[----:B------:R-:W-:-:S05]  /*0760*/  IABS R4, R20 ;  /* 0x0000001400047213 */ /* 0x000fca0000000000 */
[----:B------:R-:W-:Y:S01]  /*0770*/  UIADD3 UR4, URZ, -UR13, URZ ;  /* 0x8000000d3f047290 */ /* 0x000fe2000fffe03f */
[----:B------:R-:W-:Y:S01]  /*0780*/  IMAD.MOV.U32 R0, RZ, RZ, R5 ;  /* 0x000000ffff007224 */ /* 0x000fe200078e0005 */
[----:B------:R-:W-:Y:S01]  /*0790*/  R2UR UR29, R2 ;  /* 0x00000000021d72ca */ /* 0x000fe200000e0000 */
[----:B------:R-:W-:Y:S01]  /*07a0*/  IMAD.MOV R4, RZ, RZ, -R4 ;  /* 0x000000ffff047224 */ /* 0x000fe200078e0a04 */
[----:B------:R-:W-:Y:S01]  /*07b0*/  UIMAD UR4, UR4, UR28, URZ ;  /* 0x0000001c040472a4 */ /* 0x000fe2000f8e023f */
[----:B------:R-:W1:Y:S01]  /*07c0*/  SHFL.IDX PT, R2, R13, RZ, 0x1f ;  /* 0x00001fff0d027589 */ /* 0x000e6200000e0000 */
[----:B------:R-:W-:Y:S01]  /*07d0*/  R2UR UR33, R0 ;  /* 0x00000000002172ca */ /* 0x000fe200000e0000 */
[----:B------:R-:W-:Y:S01]  /*07e0*/  UIADD3 UR24, URZ, -UR5, URZ ;  /* 0x800000053f187290 */ /* 0x000fe2000fffe03f */
[----:B------:R-:W-:Y:S01]  /*07f0*/  IMAD.MOV.U32 R0, RZ, RZ, R4 ;  /* 0x000000ffff007224 */ /* 0x000fe200078e0004 */
[----:B------:R-:W-:Y:S02]  /*0800*/  UIMAD.WIDE.U32 UR12, UR13, UR4, UR12 ;  /* 0x000000040d0c72a5 */ /* 0x000fe4000f8e000c */
[----:B------:R-:W-:Y:S01]  /*0810*/  UIMAD UR24, UR24, UR27, URZ ;  /* 0x0000001b181872a4 */ /* 0x000fe2000f8e023f */
[----:B------:R-:W-:Y:S01]  /*0820*/  UMOV UR4, URZ ;  /* 0x0000003f00047c82 */ /* 0x000fe20008000000 */
[----:B------:R-:W-:-:S02]  /*0830*/  R2UR UR31, R0 ;  /* 0x00000000001f72ca */ /* 0x000fc400000e0000 */
[----:B------:R-:W-:Y:S01]  /*0840*/  UIMAD.WIDE.U32 UR24, UR5, UR24, UR4 ;  /* 0x00000018051872a5 */ /* 0x000fe2000f8e0004 */
[----:B------:R-:W-:Y:S01]  /*0850*/  SHF.R.U32.HI R0, RZ, 0x7, R19 ;  /* 0x00000007ff007819 */ /* 0x000fe20000011613 */
[----:B------:R-:W-:-:S04]  /*0860*/  UIMAD.WIDE.U32 UR4, UR13, UR32, URZ ;  /* 0x000000200d0472a5 */ /* 0x000fc8000f8e003f */
[----:B------:R-:W-:Y:S01]  /*0870*/  UIMAD UR5, UR5, UR29, UR32 ;  /* 0x0000001d050572a4 */ /* 0x000fe2000f8e0220 */
[----:B------:R-:W2:Y:S01]  /*0880*/  SHFL.IDX PT, R0, R0, RZ, 0x1f ;  /* 0x00001fff00007589 */ /* 0x000ea200000e0000 */
[----:B------:R-:W-:Y:S01]  /*0890*/  UMOV UR19, UR25 ;  /* 0x0000001900137c82 */ /* 0x000fe20008000000 */
[----:B------:R-:W-:Y:S02]  /*08a0*/  ULOP3.LUT UR32, URZ, UR8, URZ, 0x33, !UPT ;  /* 0x000000083f207292 */ /* 0x000fe4000f8e333f */
[----:B------:R-:W-:Y:S02]  /*08b0*/  UIMAD.WIDE.U32 UR24, UR19, UR33, URZ ;  /* 0x00000021131872a5 */ /* 0x000fe4000f8e003f */
[----:B------:R-:W-:Y:S01]  /*08c0*/  UISETP.GT.U32.AND UP1, UPT, UR28, UR5, UPT ;  /* 0x000000051c00728c */ /* 0x000fe2000bf24070 */
[----:B-1----:R-:W-:Y:S01]  /*08d0*/  R2UR UR34, R2 ;  /* 0x00000000022272ca */ /* 0x002fe200000e0000 */
[----:B------:R-:W-:Y:S02]  /*08e0*/  UIMAD UR25, UR25, UR31, UR33 ;  /* 0x0000001f191972a4 */ /* 0x000fe4000f8e0221 */
[----:B------:R-:W-:-:S02]  /*08f0*/  ULOP3.LUT UR33, URZ, UR7, URZ, 0x33, !UPT ;  /* 0x000000073f217292 */ /* 0x000fc4000f8e333f */
[----:B------:R-:W-:-:S05]  /*0900*/  UISETP.GT.U32.AND UP2, UPT, UR27, UR25, UPT ;  /* 0x000000191b00728c */ /* 0x000fca000bf44070 */
[----:B------:R-:W-:-:S03]  /*0910*/  @!UP1 UIADD3 UR5, UR5, -UR28, URZ ;  /* 0x8000001c05059290 */ /* 0x000fc6000fffe03f */
[----:B------:R-:W-:Y:S02]  /*0920*/  USHF.R.S32.HI UR4, URZ, 0x1f, UR34 ;  /* 0x0000001f3f047899 */ /* 0x000fe40008011422 */
[----:B------:R-:W-:Y:S01]  /*0930*/  ISETP.NE.AND P1, PT, RZ, UR34, PT ;  /* 0x00000022ff007c0c */ /* 0x000fe2000bf25270 */
[----:B------:R-:W-:Y:S02]  /*0940*/  UISETP.GT.U32.AND UP6, UPT, UR28, UR5, UPT ;  /* 0x000000051c00728c */ /* 0x000fe4000bfc4070 */
[----:B------:R-:W-:Y:S01]  /*0950*/  @!UP2 UIADD3 UR25, UR25, -UR27, URZ ;  /* 0x8000001b1919a290 */ /* 0x000fe2000fffe03f */
[----:B--2---:R-:W-:Y:S01]  /*0960*/  R2UR UR12, R0 ;  /* 0x00000000000c72ca */ /* 0x004fe200000e0000 */
[----:B------:R-:W-:Y:S02]  /*0970*/  UISETP.NE.AND UP2, UPT, UR7, URZ, UPT ;  /* 0x0000003f0700728c */ /* 0x000fe4000bf45270 */
[----:B------:R-:W-:Y:S02]  /*0980*/  UISETP.GT.U32.AND UP1, UPT, UR27, UR25, UPT ;  /* 0x000000191b00728c */ /* 0x000fe4000bf24070 */
[----:B------:R-:W-:-:S03]  /*0990*/  ULEA.HI UR4, UR4, UR34, URZ, 0x2 ;  /* 0x0000002204047291 */ /* 0x000fc6000f8f103f */
[----:B------:R-:W-:Y:S02]  /*09a0*/  @!UP6 UIADD3 UR5, UR5, -UR28, URZ ;  /* 0x8000001c0505e290 */ /* 0x000fe4000fffe03f */
[----:B------:R-:W-:Y:S02]  /*09b0*/  UISETP.GE.AND UP6, UPT, UR11, URZ, UPT ;  /* 0x0000003f0b00728c */ /* 0x000fe4000bfc6270 */
[----:B------:R-:W-:Y:S02]  /*09c0*/  @!UP5 UIADD3 UR5, -UR5, URZ, URZ ;  /* 0x0000003f0505d290 */ /* 0x000fe4000fffe13f */
[----:B------:R-:W-:Y:S02]  /*09d0*/  @!UP1 UIADD3 UR25, UR25, -UR27, URZ ;  /* 0x8000001b19199290 */ /* 0x000fe4000fffe03f */
[----:B------:R-:W-:Y:S02]  /*09e0*/  USEL UR5, UR32, UR5, !UP4 ;  /* 0x0000000520057287 */ /* 0x000fe4000e000000 */
[----:B------:R-:W-:-:S02]  /*09f0*/  ULOP3.LUT UR4, UR4, 0xfffffffc, URZ, 0xc0, !UPT ;  /* 0xfffffffc04047892 */ /* 0x000fc4000f8ec03f */
[----:B------:R-:W-:Y:S02]  /*0a00*/  UIADD3 UR5, UR18, -UR5, URZ ;  /* 0x8000000512057290 */ /* 0x000fe4000fffe03f */
[----:B------:R-:W-:Y:S02]  /*0a10*/  @!UP6 UIADD3 UR25, -UR25, URZ, URZ ;  /* 0x0000003f1919e290 */ /* 0x000fe4000fffe13f */
[----:B------:R-:W-:Y:S02]  /*0a20*/  UIADD3 UR54, UR34, -UR4, URZ ;  /* 0x8000000422367290 */ /* 0x000fe4000fffe03f */
[----:B------:R-:W-:Y:S02]  /*0a30*/  USEL UR25, UR33, UR25, !UP2 ;  /* 0x0000001921197287 */ /* 0x000fe4000d000000 */
[----:B------:R-:W-:Y:S02]  /*0a40*/  UISETP.NE.AND UP1, UPT, UR12, URZ, UPT ;  /* 0x0000003f0c00728c */ /* 0x000fe4000bf25270 */
[----:B------:R-:W-:-:S02]  /*0a50*/  UIADD3 UR25, UR11, -UR25, URZ ;  /* 0x800000190b197290 */ /* 0x000fc4000fffe03f */
[----:B------:R-:W-:Y:S02]  /*0a60*/  UISETP.EQ.AND UP5, UPT, UR54, 0x3, !UP1 ;  /* 0x000000033600788c */ /* 0x000fe4000cfa2270 */
[----:B------:R-:W-:Y:S02]  /*0a70*/  UIMAD UR24, UR5, UR25, URZ ;  /* 0x00000019051872a4 */ /* 0x000fe4000f8e023f */
[----:B------:R-:W-:Y:S02]  /*0a80*/  USEL UR4, UR25, UR5, !UP3 ;  /* 0x0000000519047287 */ /* 0x000fe4000d800000 */
[----:B------:R-:W-:Y:S02]  /*0a90*/  USHF.R.S32.HI UR25, URZ, 0x1f, UR24 ;  /* 0x0000001f3f197899 */ /* 0x000fe40008011418 */
[----:B------:R-:W-:Y:S01]  /*0aa0*/  USHF.R.S32.HI UR5, URZ, 0x1f, UR4 ;  /* 0x0000001f3f057899 */ /* 0x000fe20008011404 */
[----:B------:R-:W-:Y:S01]  /*0ab0*/  IMAD.U32 R6, RZ, RZ, UR24 ;  /* 0x00000018ff067e24 */ /* 0x000fe2000f8e00ff */
[----:B------:R-:W-:Y:S01]  /*0ac0*/  USEL UR53, UR53, 0x2, UP5 ;  /* 0x0000000235357887 */ /* 0x000fe2000a800000 */
[----:B------:R-:W-:-:S02]  /*0ad0*/  IMAD.U32 R4, RZ, RZ, UR4 ;  /* 0x00000004ff047e24 */ /* 0x000fc4000f8e00ff */
[----:B------:R-:W-:Y:S02]  /*0ae0*/  IMAD.U32 R7, RZ, RZ, UR25 ;  /* 0x00000019ff077e24 */ /* 0x000fe4000f8e00ff */
[----:B------:R-:W-:Y:S01]  /*0af0*/  IMAD.U32 R5, RZ, RZ, UR5 ;  /* 0x00000005ff057e24 */ /* 0x000fe2000f8e00ff */
[----:B------:R-:W-:Y:S06]  /*0b00*/  @P1 BRA `(.L_x_1) ;  /* 0x0000000000841947 */ /* 0x000fec0003800000 */
[----:B------:R-:W-:Y:S01]  /*0b10*/  ELECT P1, URZ, PT ;  /* 0x00000000003f782f */ /* 0x000fe20003820000 */
[----:B------:R-:W-:-:S12]  /*0b20*/  BSSY B0, `(.L_x_1) ;  /* 0x000001f000007945 */ /* 0x000fd80003800000 */
[----:B------:R-:W-:Y:S05]  /*0b30*/  @!P1 BRA `(.L_x_2) ;  /* 0x0000000000749947 */ /* 0x000fea0003800000 */
[----:B------:R-:W1:Y:S01]  /*0b40*/  S2UR UR11, SR_CgaCtaId ;  /* 0x00000000000b79c3 */ /* 0x000e620000008800 */
[----:B------:R-:W-:Y:S01]  /*0b50*/  UMOV UR4, 0x400 ;  /* 0x0000040000047882 */ /* 0x000fe20000000000 */
[----:B------:R-:W-:Y:S01]  /*0b60*/  UMOV UR5, 0x1 ;  /* 0x0000000100057882 */ /* 0x000fe20000000000 */
[----:B------:R-:W-:Y:S02]  /*0b70*/  UMOV UR24, 0x140 ;  /* 0x0000014000187882 */ /* 0x000fe40000000000 */
[----:B------:R-:W-:-:S04]  /*0b80*/  UIADD3 UR24, -UR24, 0x100000, URZ ;  /* 0x0010000018187890 */ /* 0x000fc8000fffe13f */
[----:B------:R-:W-:Y:S02]  /*0b90*/  USHF.L.U32 UR25, UR24, 0xb, URZ ;  /* 0x0000000b18197899 */ /* 0x000fe4000800063f */
[----:B------:R-:W-:Y:S02]  /*0ba0*/  USHF.L.U32 UR24, UR24, 0x1, URZ ;  /* 0x0000000118187899 */ /* 0x000fe4000800063f */
[----:B-1----:R-:W-:Y:S02]  /*0bb0*/  ULEA UR11, UR11, UR4, 0x18 ;  /* 0x000000040b0b7291 */ /* 0x002fe4000f8ec03f */
[----:B------:R-:W-:-:S04]  /*0bc0*/  UIADD3 UR4, -UR5, 0x100000, URZ ;  /* 0x0010000005047890 */ /* 0x000fc8000fffe13f */
[----:B------:R-:W-:Y:S02]  /*0bd0*/  USHF.L.U32 UR5, UR4, 0xb, URZ ;  /* 0x0000000b04057899 */ /* 0x000fe4000800063f */
[----:B------:R-:W-:Y:S01]  /*0be0*/  USHF.L.U32 UR4, UR4, 0x1, URZ ;  /* 0x0000000104047899 */ /* 0x000fe2000800063f */
[----:B------:R-:W1:Y:S11]  /*0bf0*/  FENCE.VIEW.ASYNC.S ;  /* 0x00000000000073c6 */ /* 0x000e760000000000 */
[----:B-1----:R1:W2:Y:S01]  /*0c00*/  SYNCS.EXCH.64 URZ, [UR11+0x38400], UR4 ;  /* 0x038400040b3f75b2 */ /* 0x0022a20008000100 */
[----:B------:R1:W3:Y:S01]  /*0c10*/  SYNCS.EXCH.64 URZ, [UR11+0x38440], UR24 ;  /* 0x038440180b3f75b2 */ /* 0x0002e20008000100 */
[----:B------:R1:W4:Y:S01]  /*0c20*/  SYNCS.EXCH.64 URZ, [UR11+0x38408], UR4 ;  /* 0x038408040b3f75b2 */ /* 0x0003220008000100 */
[----:B------:R1:W1:Y:S01]  /*0c30*/  SYNCS.EXCH.64 URZ, [UR11+0x38448], UR24 ;  /* 0x038448180b3f75b2 */ /* 0x0002620008000100 */
        /* <DEDUP_REMOVED lines=12> */
[----:B------:R-:W-:Y:S01]  /*0d00*/  NOP ;  /* 0x0000000000007918 */ /* 0x000fe20000000000 */
.L_x_2:
[----:B-1----:R-:W-:Y:S05]  /*0d10*/  BSYNC B0 ;  /* 0x0000000000007941 */ /* 0x002fea0003800000 */
.L_x_1:
[----:B------:R-:W1:Y:S01]  /*0d20*/  SHFL.IDX PT, R0, R13, RZ, 0x1f ;  /* 0x00001fff0d007589 */ /* 0x000e6200000e0000 */
[----:B------:R-:W-:Y:S01]  /*0d30*/  UIADD3 UR18, UR12, -0x1, URZ ;  /* 0xffffffff0c127890 */ /* 0x000fe2000fffe03f */
[----:B------:R-:W-:Y:S01]  /*0d40*/  I2FP.F32.U32 R2, UR6 ;  /* 0x0000000600027c45 */ /* 0x000fe20008201000 */
[----:B------:R-:W-:Y:S01]  /*0d50*/  UISETP.LT.U32.AND UP6, UPT, UR54, 0x2, !UP1 ;  /* 0x000000023600788c */ /* 0x000fe2000cfc1070 */
[----:B------:R-:W-:Y:S01]  /*0d60*/  NOP ;  /* 0x0000000000007918 */ /* 0x000fe20000000000 */
[----:B------:R-:W-:Y:S02]  /*0d70*/  UISETP.GE.U32.AND UP5, UPT, UR18, 0x2, UPT ;  /* 0x000000021200788c */ /* 0x000fe4000bfa6070 */
[----:B------:R-:W-:-:S04]  /*0d80*/  USEL UR52, URZ, 0x1, !UP6 ;  /* 0x000000013f347887 */ /* 0x000fc8000f000000 */
[----:B------:R-:W-:Y:S01]  /*0d90*/  USEL UR52, UR52, 0x2, UP5 ;  /* 0x0000000234347887 */ /* 0x000fe2000a800000 */
[----:B-1----:R-:W-:-:S13]  /*0da0*/  ISETP.NE.AND P1, PT, R0, RZ, PT ;  /* 0x000000ff0000720c */ /* 0x002fda0003f25270 */
[----:B------:R-:W-:Y:S05]  /*0db0*/  @P1 BRA `(.L_x_3) ;  /* 0x0000000000681947 */ /* 0x000fea0003800000 */
[----:B------:R-:W1:Y:S01]  /*0dc0*/  S2UR UR5, SR_CgaCtaId ;  /* 0x00000000000579c3 */ /* 0x000e620000008800 */
[----:B------:R-:W-:Y:S01]  /*0dd0*/  UMOV UR4, 0x400 ;  /* 0x0000040000047882 */ /* 0x000fe20000000000 */
[----:B------:R-:W-:Y:S01]  /*0de0*/  UMOV UR24, 0x1 ;  /* 0x0000000100187882 */ /* 0x000fe20000000000 */
[----:B------:R-:W-:Y:S01]  /*0df0*/  UMOV UR25, 0x4 ;  /* 0x0000000400197882 */ /* 0x000fe20000000000 */
[----:B------:R-:W-:Y:S01]  /*0e00*/  ELECT P1, URZ, PT ;  /* 0x00000000003f782f */ /* 0x000fe20003820000 */
[----:B-1----:R-:W-:Y:S02]  /*0e10*/  ULEA UR11, UR5, UR4, 0x18 ;  /* 0x00000004050b7291 */ /* 0x002fe4000f8ec03f */
[----:B------:R-:W-:-:S04]  /*0e20*/  UIADD3 UR4, -UR24, 0x100000, URZ ;  /* 0x0010000018047890 */ /* 0x000fc8000fffe13f */
[----:B------:R-:W-:Y:S02]  /*0e30*/  USHF.L.U32 UR5, UR4, 0xb, URZ ;  /* 0x0000000b04057899 */ /* 0x000fe4000800063f */
[----:B------:R-:W-:Y:S02]  /*0e40*/  USHF.L.U32 UR4, UR4, 0x1, URZ ;  /* 0x0000000104047899 */ /* 0x000fe4000800063f */
[----:B------:R-:W-:-:S04]  /*0e50*/  UIADD3 UR24, -UR25, 0x100000, URZ ;  /* 0x0010000019187890 */ /* 0x000fc8000fffe13f */
[----:B------:R-:W-:Y:S02]  /*0e60*/  USHF.L.U32 UR25, UR24, 0xb, URZ ;  /* 0x0000000b18197899 */ /* 0x000fe4000800063f */
[----:B------:R-:W-:Y:S01]  /*0e70*/  USHF.L.U32 UR24, UR24, 0x1, URZ ;  /* 0x0000000118187899 */ /* 0x000fe2000800063f */
[----:B------:R-:W1:Y:S03]  /*0e80*/  FENCE.VIEW.ASYNC.S ;  /* 0x00000000000073c6 */ /* 0x000e660000000000 */
[----:B-1----:R1:W1:Y:S08]  /*0e90*/  SYNCS.EXCH.64 URZ, [UR11+0x38480], UR4 ;  /* 0x038480040b3f75b2 */ /* 0x0022700008000100 */
        /* <DEDUP_REMOVED lines=12> */
.L_x_3:
[----:B------:R-:W2:Y:S01]  /*0f60*/  SHFL.IDX PT, R15, R13, RZ, 0x1f ;  /* 0x00001fff0d0f7589 */ /* 0x000ea200000e0000 */
[----:B-1----:R-:W-:Y:S01]  /*0f70*/  ULDC UR4, c[0x0][0x154] ;  /* 0x0000550000047ab9 */ /* 0x002fe20000000800 */
[----:B------:R-:W1:Y:S01]  /*0f80*/  LDC R14, c[0x0][0x148] ;  /* 0x00005200ff0e7b82 */ /* 0x000e620000000800 */
[----:B------:R-:W-:Y:S01]  /*0f90*/  FMUL R12, R2, UR4 ;  /* 0x00000004020c7c20 */ /* 0x000fe20008400000 */
[----:B------:R-:W-:Y:S01]  /*0fa0*/  UISETP.EQ.AND UP6, UPT, UR54, 0x2, !UP1 ;  /* 0x000000023600788c */ /* 0x000fe2000cfc2270 */
[----:B------:R-:W-:Y:S01]  /*0fb0*/  I2FP.F32.U32 R2, UR40 ;  /* 0x0000002800027c45 */ /* 0x000fe20008201000 */
[----:B------:R-:W-:Y:S01]  /*0fc0*/  ULDC UR4, c[0x0][0x150] ;  /* 0x0000540000047ab9 */ /* 0x000fe20000000800 */
[----:B------:R-:W-:Y:S01]  /*0fd0*/  NOP ;  /* 0x0000000000007918 */ /* 0x000fe20000000000 */
[----:B------:R-:W-:Y:S01]  /*0fe0*/  USEL UR51, URZ, 0x1, !UP6 ;  /* 0x000000013f337887 */ /* 0x000fe2000f000000 */
[----:B------:R-:W3:Y:S01]  /*0ff0*/  F2I.U32.TRUNC.NTZ R12, R12 ;  /* 0x0000000c000c7305 */ /* 0x000ee2000020f000 */
[----:B------:R-:W-:-:S02]  /*1000*/  FMUL R16, R2, UR4 ;  /* 0x0000000402107c20 */ /* 0x000fc40008400000 */
[----:B------:R-:W-:Y:S01]  /*1010*/  USEL UR51, UR51, 0x2, UP5 ;  /* 0x0000000233337887 */ /* 0x000fe2000a800000 */
[----:B--2---:R-:W-:Y:S01]  /*1020*/  ISETP.NE.AND P1, PT, R15, RZ, PT ;  /* 0x000000ff0f00720c */ /* 0x004fe20003f25270 */
[----:B---3--:R-:W-:-:S04]  /*1030*/  IMAD.MOV R21, RZ, RZ, -R12 ;  /* 0x000000ffff157224 */ /* 0x008fc800078e0a0c */
[----:B-1----:R-:W-:-:S08]  /*1040*/  IMAD R21, R14, R21, UR6 ;  /* 0x000000060e157e24 */ /* 0x002fd0000f8e0215 */
[----:B------:R-:W-:Y:S05]  /*1050*/  @P1 BRA `(.L_x_4) ;  /* 0x0000000000581947 */ /* 0x000fea0003800000 */
[----:B------:R-:W1:Y:S01]  /*1060*/  S2UR UR5, SR_CgaCtaId ;  /* 0x00000000000579c3 */ /* 0x000e620000008800 */
[----:B------:R-:W-:Y:S01]  /*1070*/  UMOV UR4, 0x400 ;  /* 0x0000040000047882 */ /* 0x000fe20000000000 */
[----:B------:R-:W-:Y:S01]  /*1080*/  UMOV UR11, 0x20 ;  /* 0x00000020000b7882 */ /* 0x000fe20000000000 */
[----:B------:R-:W-:Y:S01]  /*1090*/  UMOV UR24, 0x100 ;  /* 0x0000010000187882 */ /* 0x000fe20000000000 */
[----:B------:R-:W-:Y:S01]  /*10a0*/  ELECT P1, URZ, PT ;  /* 0x00000000003f782f */ /* 0x000fe20003820000 */
        /* <DEDUP_REMOVED lines=10> */
[----:B------:R1:W1:Y:S01]  /*1150*/  SYNCS.EXCH.64 URZ, [UR6+0x384e8], UR4 ;  /* 0x0384e804063f75b2 */ /* 0x0002620008000100 */
[----:B------:R1:W1:Y:S01]  /*1160*/  SYNCS.EXCH.64 URZ, [UR6+0x38508], UR24 ;  /* 0x03850818063f75b2 */ /* 0x0002620008000100 */
[----:B------:R1:W1:Y:S01]  /*1170*/  SYNCS.EXCH.64 URZ, [UR6+0x384f0], UR4 ;  /* 0x0384f004063f75b2 */ /* 0x0002620008000100 */
[----:B------:R1:W1:Y:S01]  /*1180*/  SYNCS.EXCH.64 URZ, [UR6+0x38510], UR24 ;  /* 0x03851018063f75b2 */ /* 0x0002620008000100 */
[----:B------:R1:W1:Y:S01]  /*1190*/  SYNCS.EXCH.64 URZ, [UR6+0x384f8], UR4 ;  /* 0x0384f804063f75b2 */ /* 0x0002620008000100 */
[----:B------:R1:W1:Y:S01]  /*11a0*/  SYNCS.EXCH.64 URZ, [UR6+0x38518], UR24 ;  /* 0x03851818063f75b2 */ /* 0x0002620008000100 */
[----:B------:R-:W-:Y:S01]  /*11b0*/  NOP ;  /* 0x0000000000007918 */ /* 0x000fe20000000000 */
.L_x_4:
[----:B------:R-:W-:Y:S01]  /*11c0*/  SHF.R.S32.HI R14, RZ, 0x1f, R19 ;  /* 0x0000001fff0e7819 */ /* 0x000fe20000011413 */
[----:B------:R-:W4:Y:S01]  /*11d0*/  SHFL.IDX PT, R12, R13, RZ, 0x1f ;  /* 0x00001fff0d0c7589 */ /* 0x000f2200000e0000 */
[----:B------:R-:W-:Y:S02]  /*11e0*/  ELECT P1, URZ, PT ;  /* 0x00000000003f782f */ /* 0x000fe40003820000 */
[----:B------:R-:W-:Y:S01]  /*11f0*/  SHF.R.S32.HI R17, RZ, 0x1f, R0 ;  /* 0x0000001fff117819 */ /* 0x000fe20000011400 */
[----:B------:R-:W2:Y:S01]  /*1200*/  LDC R18, c[0x0][0x144] ;  /* 0x00005100ff127b82 */ /* 0x000ea20000000800 */
[----:B------:R-:W-:Y:S01]  /*1210*/  LEA.HI R2, R14, R19, RZ, 0x7 ;  /* 0x000000130e027211 */ /* 0x000fe200078f38ff */
[----:B------:R-:W3:Y:S01]  /*1220*/  F2I.U32.TRUNC.NTZ R16, R16 ;  /* 0x0000001000107305 */ /* 0x000ee2000020f000 */
[----:B------:R-:W-:Y:S01]  /*1230*/  LEA.HI R17, R17, R0, RZ, 0x2 ;  /* 0x0000000011117211 */ /* 0x000fe200078f10ff */
[----:B-1----:R-:W-:Y:S01]  /*1240*/  UMOV UR4, 0x20 ;  /* 0x0000002000047882 */ /* 0x002fe20000000000 */
[----:B------:R-:W-:Y:S01]  /*1250*/  LOP3.LUT R2, R2, 0xffffff80, RZ, 0xc0, !PT ;  /* 0xffffff8002027812 */ /* 0x000fe200078ec0ff */
[----:B------:R-:W-:Y:S01]  /*1260*/  NOP ;  /* 0x0000000000007918 */ /* 0x000fe20000000000 */
[----:B------:R-:W-:Y:S01]  /*1270*/  LOP3.LUT R17, R17, 0x3ffffffc, RZ, 0xc0, !PT ;  /* 0x3ffffffc11117812 */ /* 0x000fe200078ec0ff */
[----:B------:R-:W-:Y:S01]  /*1280*/  IMAD.MOV.U32 R23, RZ, RZ, 0x1 ;  /* 0x00000001ff177424 */ /* 0x000fe200078e00ff */
[----:B------:R-:W-:Y:S01]  /*1290*/  ULDC UR39, c[0x0][0xc] ;  /* 0x0000030000277ab9 */ /* 0x000fe20000000800 */
[----:B------:R-:W-:-:S02]  /*12a0*/  IMAD.IADD R2, R19, 0x1, -R2 ;  /* 0x0000000113027824 */ /* 0x000fc400078e0a02 */
[----:B------:R-:W-:-:S03]  /*12b0*/  IMAD.IADD R0, R0, 0x1, -R17 ;  /* 0x0000000100007824 */ /* 0x000fc600078e0a11 */
[----:B------:R-:W-:Y:S01]  /*12c0*/  SHF.R.S32.HI R15, RZ, 0x1f, R2 ;  /* 0x0000001fff0f7819 */ /* 0x000fe20000011402 */
[----:B---3--:R-:W-:-:S03]  /*12d0*/  IMAD.MOV R17, RZ, RZ, -R16 ;  /* 0x000000ffff117224 */ /* 0x008fc600078e0a10 */
[----:B------:R-:W-:Y:S02]  /*12e0*/  LEA.HI R15, R15, R2, RZ, 0x3 ;  /* 0x000000020f0f7211 */ /* 0x000fe400078f18ff */
[----:B----4-:R-:W-:Y:S02]  /*12f0*/  ISETP.NE.OR P1, PT, R12, RZ, !P1 ;  /* 0x000000ff0c00720c */ /* 0x010fe40004f25670 */
[--C-:B------:R-:W-:Y:S01]  /*1300*/  SHF.R.S32.HI R12, RZ, 0x3, R15.reuse ;  /* 0x00000003ff0c7819 */ /* 0x100fe2000001140f */
[----:B--2---:R-:W-:Y:S01]  /*1310*/  IMAD R18, R18, R17, UR40 ;  /* 0x0000002812127e24 */ /* 0x004fe2000f8e0211 */
[----:B------:R-:W-:-:S04]  /*1320*/  SHF.R.S32.HI R15, RZ, 0x1f, R15 ;  /* 0x0000001fff0f7819 */ /* 0x000fc8000001140f */
[----:B------:R-:W-:-:S04]  /*1330*/  LEA.HI R15, R15, R12, RZ, 0x2 ;  /* 0x0000000c0f0f7211 */ /* 0x000fc800078f10ff */
[----:B------:R-:W-:Y:S01]  /*1340*/  LOP3.LUT R15, R15, 0xfffffffc, RZ, 0xc0, !PT ;  /* 0xfffffffc0f0f7812 */ /* 0x000fe200078ec0ff */
[----:B------:R-:W-:Y:S01]  /*1350*/  VOTEU.ALL UP5, P1 ;  /* 0x00000000003f7886 */ /* 0x000fe200008a0000 */
[----:B------:R-:W-:-:S03]  /*1360*/  VOTEU.ALL UP6, P1 ;  /* 0x00000000003f7886 */ /* 0x000fc600008c0000 */
[----:B------:R-:W-:Y:S01]  /*1370*/  IMAD.IADD R15, R12, 0x1, -R15 ;  /* 0x000000010c0f7824 */ /* 0x000fe200078e0a0f */
[----:B------:R-:W1:Y:S01]  /*1380*/  @!UP5 S2UR UR11, SR_CgaCtaId ;  /* 0x00000000000bd9c3 */ /* 0x000e620000008800 */
[----:B------:R-:W-:Y:S01]  /*1390*/  @!UP5 UMOV UR6, 0x400 ;  /* 0x000004000006d882 */ /* 0x000fe20000000000 */
[----:B------:R-:W-:-:S04]  /*13a0*/  @!UP5 UIADD3 UR4, -UR4, 0x100000, URZ ;  /* 0x001000000404d890 */ /* 0x000fc8000fffe13f */
[----:B------:R-:W-:Y:S02]  /*13b0*/  @!UP5 USHF.L.U32 UR5, UR4, 0xb, URZ ;  /* 0x0000000b0405d899 */ /* 0x000fe4000800063f */
[----:B------:R-:W-:Y:S01]  /*13c0*/  @!UP5 USHF.L.U32 UR4, UR4, 0x1, URZ ;  /* 0x000000010404d899 */ /* 0x000fe2000800063f */
[----:B------:R-:W-:-:S05]  /*13d0*/  IMAD R0, R0, 0x4, R15 ;  /* 0x0000000400007824 */ /* 0x000fca00078e020f */
[----:B------:R-:W-:-:S04]  /*13e0*/  LEA.HI R12, R0, R0, RZ, 0x1 ;  /* 0x00000000000c7211 */ /* 0x000fc800078f08ff */
[----:B------:R-:W-:Y:S02]  /*13f0*/  LOP3.LUT R15, R12, 0xfffffffe, RZ, 0xc0, !PT ;  /* 0xfffffffe0c0f7812 */ /* 0x000fe400078ec0ff */
[----:B------:R-:W2:Y:S03]  /*1400*/  LDC R12, c[0x0][0x140] ;  /* 0x00005000ff0c7b82 */ /* 0x000ea60000000800 */
[----:B------:R-:W-:-:S05]  /*1410*/  IMAD.IADD R15, R0, 0x1, -R15 ;  /* 0x00000001000f7824 */ /* 0x000fca00078e0a0f */
[----:B------:R-:W-:Y:S01]  /*1420*/  ISETP.NE.AND P2, PT, R15, R18, PT ;  /* 0x000000120f00720c */ /* 0x000fe20003f45270 */
[----:B------:R-:W-:Y:S01]  /*1430*/  IMAD.SHL.U32 R15, R0, 0x4, RZ ;  /* 0x00000004000f7824 */ /* 0x000fe200078e00ff */
[----:B-1----:R-:W-:Y:S01]  /*1440*/  @!UP5 ULEA UR6, UR11, UR6, 0x18 ;  /* 0x000000060b06d291 */ /* 0x002fe2000f8ec03f */
[----:B------:R-:W-:Y:S01]  /*1450*/  VOTEU.ALL UP5, P1 ;  /* 0x00000000003f7886 */ /* 0x000fe200008a0000 */
[----:B------:R-:W-:Y:S02]  /*1460*/  LOP3.LUT P1, RZ, R2, 0x7, RZ, 0xc0, !PT ;  /* 0x0000000702ff7812 */ /* 0x000fe4000782c0ff */
[----:B------:R-:W-:-:S04]  /*1470*/  LOP3.LUT R22, R0, 0xc, R15, 0x78, !PT ;  /* 0x0000000c00167812 */ /* 0x000fc800078e780f */
[----:B------:R-:W-:-:S03]  /*1480*/  ISETP.LT.U32.AND P1, PT, R22, 0x2, !P1 ;  /* 0x000000021600780c */ /* 0x000fc60004f21070 */
[----:B------:R-:W-:Y:S01]  /*1490*/  @P2 LEA.HI R0, R22, R22, RZ, 0x1 ;  /* 0x0000001616002211 */ /* 0x000fe200078f08ff */
[----:B------:R-:W1:Y:S02]  /*14a0*/  FENCE.VIEW.ASYNC.S ;  /* 0x00000000000073c6 */ /* 0x000e640000000000 */
[----:B-1----:R-:W1:Y:S01]  /*14b0*/  @!UP5 SYNCS.EXCH.64 URZ, [UR6+0x38520], UR4 ;  /* 0x03852004063fd5b2 */ /* 0x002e620008000100 */
[----:B--2---:R-:W-:Y:S02]  /*14c0*/  ISETP.EQ.U32.AND P4, PT, R12, 0x1, PT ;  /* 0x000000010c00780c */ /* 0x004fe40003f82070 */
[----:B------:R-:W-:-:S04]  /*14d0*/  @P2 SHF.R.S32.HI R0, RZ, 0x1, R0 ;  /* 0x00000001ff002819 */ /* 0x000fc80000011400 */
[----:B------:R-:W-:Y:S02]  /*14e0*/  @P2 ISETP.NE.AND P3, PT, R0, R21, PT ;  /* 0x000000150000220c */ /* 0x000fe40003f65270 */
[----:B------:R-:W-:Y:S02]  /*14f0*/  SEL R0, RZ, 0x1, !P1 ;  /* 0x00000001ff007807 */ /* 0x000fe40004800000 */
[----:B------:R-:W-:Y:S01]  /*1500*/  @P2 SEL R23, RZ, 0x1, P3 ;  /* 0x00000001ff172807 */ /* 0x000fe20001800000 */
[----:B------:R2:W3:Y:S03]  /*1510*/  @!UP6 SYNCS.EXCH.64 URZ, [UR6+0x38528], UR4 ;  /* 0x03852804063fe5b2 */ /* 0x0004e60008000100 */
[----:B------:R-:W-:Y:S01]  /*1520*/  LOP3.LUT R23, R23, R0, RZ, 0xc0, !PT ;  /* 0x0000000017177212 */ /* 0x000fe200078ec0ff */
[----:B------:R-:W-:Y:S01]  /*1530*/  NOP ;  /* 0x0000000000007918 */ /* 0x000fe20000000000 */
[----:B--2---:R-:W-:Y:S01]  /*1540*/  ULDC.U8 UR4, c[0x0][0x900] ;  /* 0x0002400000047ab9 */ /* 0x004fe20000000000 */
[----:B-1----:R-:W-:Y:S05]  /*1550*/  @!P4 BRA `(.L_x_5) ;  /* 0x000000000008c947 */ /* 0x002fea0003800000 */
[----:B---3--:R-:W-:Y:S01]  /*1560*/  UCGABAR_ARV ;  /* 0x00000000000079c7 */ /* 0x008fe20008000000 */
[----:B------:R-:W-:Y:S05]  /*1570*/  BRA `(.L_x_6) ;  /* 0x0000000000047947 */ /* 0x000fea0003800000 */
.L_x_5:
[----:B---3--:R-:W-:Y:S01]  /*1580*/  NOP ;  /* 0x0000000000007918 */ /* 0x008fe20000000000 */
.L_x_6:
[----:B------:R-:W-:Y:S05]  /*1590*/  @!P4 BRA `(.L_x_7) ;  /* 0x00000000000cc947 */ /* 0x000fea0003800000 */
[----:B------:R-:W-:Y:S01]  /*15a0*/  UCGABAR_WAIT ;  /* 0x0000000000007dc7 */ /* 0x000fe20008000000 */
[----:B------:R-:W-:Y:S01]  /*15b0*/  CCTL.IVALL ;  /* 0x00000000ff00798f */ /* 0x000fe20002000000 */
[----:B------:R-:W-:Y:S05]  /*15c0*/  BRA `(.L_x_8) ;  /* 0x0000000000047947 */ /* 0x000fea0003800000 */
.L_x_7:
[----:B------:R-:W-:Y:S06]  /*15d0*/  BAR.SYNC.DEFER_BLOCKING 0x0 ;  /* 0x0000000000007b1d */ /* 0x000fec0000010000 */
.L_x_8:
[----:B------:R-:W1:Y:S01]  /*15e0*/  LDC.64 R16, c[0x0][0x8f8] ;  /* 0x00023e00ff107b82 */ /* 0x000e620000000a00 */
[----:B------:R-:W-:Y:S01]  /*15f0*/  IMAD.U32 R0, RZ, RZ, UR9 ;  /* 0x00000009ff007e24 */ /* 0x000fe2000f8e00ff */
[----:B------:R-:W-:Y:S01]  /*1600*/  ISETP.NE.AND P2, PT, RZ, UR4, PT ;  /* 0x00000004ff007c0c */ /* 0x000fe2000bf45270 */
[----:B------:R-:W-:Y:S01]  /*1610*/  UMOV UR6, URZ ;  /* 0x0000003f00067c82 */ /* 0x000fe20008000000 */
[----:B------:R-:W-:Y:S01]  /*1620*/  UMOV UR5, URZ ;  /* 0x0000003f00057c82 */ /* 0x000fe20008000000 */
[----:B------:R-:W-:Y:S01]  /*1630*/  UMOV UR4, URZ ;  /* 0x0000003f00047c82 */ /* 0x000fe20008000000 */
[----:B------:R-:W-:Y:S01]  /*1640*/  UMOV UR11, URZ ;  /* 0x0000003f000b7c82 */ /* 0x000fe20008000000 */
[----:B------:R-:W-:Y:S01]  /*1650*/  P2R R21, PR, RZ, 0x4 ;  /* 0x00000004ff157803 */ /* 0x000fe20000000000 */
[----:B------:R-:W-:Y:S01]  /*1660*/  IMAD.MOV.U32 R18, RZ, RZ, -0x1 ;  /* 0xffffffffff127424 */ /* 0x000fe200078e00ff */
[----:B-1----:R-:W-:Y:S01]  /*1670*/  ISETP.LE.U32.AND P1, PT, R16, UR10, PT ;  /* 0x0000000a10007c0c */ /* 0x002fe2000bf23070 */
[----:B------:R-:W-:-:S03]  /*1680*/  IMAD.MOV.U32 R16, RZ, RZ, -0x1 ;  /* 0xffffffffff107424 */ /* 0x000fc600078e00ff */
[----:B------:R-:W-:Y:S01]  /*1690*/  ISETP.GE.U32.AND.EX P1, PT, R0, R17, PT, P1 ;  /* 0x000000110000720c */ /* 0x000fe20003f26110 */
[----:B------:R-:W-:-:S12]  /*16a0*/  IMAD.MOV.U32 R17, RZ, RZ, -0x1 ;  /* 0xffffffffff117424 */ /* 0x000fd800078e00ff */
[----:B------:R-:W-:Y:S05]  /*16b0*/  @P2 BRA P1, `(.L_x_9) ;  /* 0x0000001400f42947 */ /* 0x000fea0000800000 */
[----:B------:R-:W-:Y:S01]  /*16c0*/  IMAD.U32 R15, RZ, RZ, UR9 ;  /* 0x00000009ff0f7e24 */ /* 0x000fe2000f8e00ff */
[----:B------:R-:W-:Y:S01]  /*16d0*/  ISETP.LE.U32.AND P1, PT, R6, UR10, PT ;  /* 0x0000000a06007c0c */ /* 0x000fe2000bf23070 */
[----:B------:R-:W-:Y:S01]  /*16e0*/  UMOV UR5, URZ ;  /* 0x0000003f00057c82 */ /* 0x000fe20008000000 */
[----:B------:R-:W-:Y:S01]  /*16f0*/  UMOV UR4, URZ ;  /* 0x0000003f00047c82 */ /* 0x000fe20008000000 */
[----:B------:R-:W-:Y:S01]  /*1700*/  UMOV UR11, URZ ;  /* 0x0000003f000b7c82 */ /* 0x000fe20008000000 */
[----:B------:R-:W-:Y:S01]  /*1710*/  ISETP.GE.U32.AND.EX P1, PT, R15, R7, PT, P1 ;  /* 0x000000070f00720c */ /* 0x000fe20003f26110 */
[----:B------:R-:W-:-:S12]  /*1720*/  UMOV UR6, URZ ;  /* 0x0000003f00067c82 */ /* 0x000fd80008000000 */
[----:B------:R-:W-:Y:S05]  /*1730*/  @!P1 BRA `(.L_x_10) ;  /* 0x0000001000c09947 */ /* 0x000fea0003800000 */
[----:B------:R-:W-:Y:S02]  /*1740*/  VIADD R2, R8, 0x20 ;  /* 0x0000002008027836 */ /* 0x000fe40000000000 */
[----:B------:R-:W-:Y:S02]  /*1750*/  IMAD.MOV.U32 R0, RZ, RZ, R8 ;  /* 0x000000ffff007224 */ /* 0x000fe400078e0008 */
[----:B-----5:R-:W-:Y:S01]  /*1760*/  IMAD.MOV.U32 R12, RZ, RZ, R9 ;  /* 0x000000ffff0c7224 */ /* 0x020fe200078e0009 */
[----:B------:R-:W-:Y:S01]  /*1770*/  ISETP.GE.AND P1, PT, R2, R3, PT ;  /* 0x000000030200720c */ /* 0x000fe20003f26270 */
[----:B------:R-:W-:-:S12]  /*1780*/  IMAD.MOV.U32 R15, RZ, RZ, R10 ;  /* 0x000000ffff0f7224 */ /* 0x000fd800078e000a */
[----:B------:R-:W1:Y:S01]  /*1790*/  @!P1 LDC.64 R24, c[0x0][0x918] ;  /* 0x00024600ff189b82 */ /* 0x000e620000000a00 */
[----:B------:R-:W-:Y:S01]  /*17a0*/  @!P1 VIADD R7, R0, 0x20 ;  /* 0x0000002000079836 */ /* 0x000fe20000000000 */
[----:B------:R-:W-:Y:S02]  /*17b0*/  UIADD3 UR16, UP5, UR16, -0x1, URZ ;  /* 0xffffffff10107890 */ /* 0x000fe4000ffbe03f */
[----:B------:R-:W-:Y:S01]  /*17c0*/  UIADD3 UR14, UP6, UR14, -0x1, URZ ;  /* 0xffffffff0e0e7890 */ /* 0x000fe2000ffde03f */
[----:B------:R-:W-:Y:S01]  /*17d0*/  BSSY B0, `(.L_x_11) ;  /* 0x000004f000007945 */ /* 0x000fe20003800000 */
[----:B------:R-:W-:Y:S01]  /*17e0*/  UIADD3.X UR17, UR17, -0x1, URZ, UP5, !UPT ;  /* 0xffffffff11117890 */ /* 0x000fe2000affe43f */
[----:B-1----:R-:W-:-:S05]  /*17f0*/  @!P1 IMAD.WIDE R24, R7, 0xc, R24 ;  /* 0x0000000c07189825 */ /* 0x002fca00078e0218 */
[----:B------:R1:W5:Y:S04]  /*1800*/  @!P1 LDG.E R9, desc[UR56][R24.64] ;  /* 0x0000003818099981 */ /* 0x000368000c1e1900 */
[----:B------:R1:W5:Y:S01]  /*1810*/  @!P1 LDG.E R10, desc[UR56][R24.64+0x4] ;  /* 0x00000438180a9981 */ /* 0x000362000c1e1900 */
[----:B------:R-:W-:Y:S01]  /*1820*/  ISETP.GE.AND P1, PT, R0, R3, PT ;  /* 0x000000030000720c */ /* 0x000fe20003f26270 */
[----:B------:R-:W-:Y:S01]  /*1830*/  UIADD3.X UR15, UR15, -0x1, URZ, UP6, !UPT ;  /* 0xffffffff0f0f7890 */ /* 0x000fe2000b7fe43f */
[----:B------:R-:W-:Y:S01]  /*1840*/  CS2R R6, SRZ ;  /* 0x0000000000067805 */ /* 0x000fe2000001ff00 */
[----:B------:R-:W-:Y:S01]  /*1850*/  UIADD3 UR4, UR8, -0x1, URZ ;  /* 0xffffffff08047890 */ /* 0x000fe2000fffe03f */
[----:B------:R-:W-:Y:S01]  /*1860*/  IMAD.MOV.U32 R28, RZ, RZ, 0x7fffffff ;  /* 0x7fffffffff1c7424 */ /* 0x000fe200078e00ff */
[----:B------:R-:W-:Y:S01]  /*1870*/  UIADD3 UR5, UR7, -0x1, URZ ;  /* 0xffffffff07057890 */ /* 0x000fe2000fffe03f */
[----:B------:R-:W-:-:S07]  /*1880*/  IMAD.MOV.U32 R29, RZ, RZ, RZ ;  /* 0x000000ffff1d7224 */ /* 0x000fce00078e00ff */
[----:B-1----:R-:W-:Y:S05]  /*1890*/  @P1 BRA `(.L_x_12) ;  /* 0x0000000400081947 */ /* 0x002fea0003800000 */
[----:B------:R-:W-:Y:S02]  /*18a0*/  PLOP3.LUT P3, PT, PT, PT, UP0, 0x80, 0x0 ;  /* 0x000000000000781c */ /* 0x000fe40003f6f008 */
[C---:B------:R-:W-:Y:S02]  /*18b0*/  IADD3 R17, P2, R15.reuse, UR16, RZ ;  /* 0x000000100f117c10 */ /* 0x040fe4000ff5e0ff */
[C---:B------:R-:W-:Y:S02]  /*18c0*/  IADD3 R28, P1, R12.reuse, UR14, RZ ;  /* 0x0000000e0c1c7c10 */ /* 0x040fe4000ff3e0ff */
[----:B------:R-:W-:Y:S02]  /*18d0*/  LEA.HI.X.SX32 R18, R15, UR17, 0x1, P2 ;  /* 0x000000110f127c11 */ /* 0x000fe400090f0eff */
[----:B------:R-:W-:-:S05]  /*18e0*/  LEA.HI.X.SX32 R29, R12, UR15, 0x1, P1 ;  /* 0x0000000f0c1d7c11 */ /* 0x000fca00088f0eff */
[----:B------:R-:W-:Y:S05]  /*18f0*/  @!P3 BRA `(.L_x_13) ;  /* 0x000000000030b947 */ /* 0x000fea0003800000 */
[----:B------:R-:W-:Y:S02]  /*1900*/  ULDC UR6, c[0x0][0x8dc] ;  /* 0x0002370000067ab9 */ /* 0x000fe40000000800 */
[----:B------:R-:W-:-:S05]  /*1910*/  IADD3 R15, P1, R28, UR6, RZ ;  /* 0x000000061c0f7c10 */ /* 0x000fca000ff3e0ff */
[----:B------:R-:W-:-:S04]  /*1920*/  IMAD.X R29, RZ, RZ, R29, P1 ;  /* 0x000000ffff1d7224 */ /* 0x000fc800008e061d */
[----:B------:R-:W-:-:S04]  /*1930*/  IMAD.WIDE.U32 R4, R29, UR20, RZ ;  /* 0x000000141d047c25 */ /* 0x000fc8000f8e00ff */
[----:B------:R-:W-:-:S04]  /*1940*/  IMAD.WIDE.U32 R24, P1, R15, UR21, R4 ;  /* 0x000000150f187c25 */ /* 0x000fc8000f820004 */
[----:B------:R-:W-:-:S04]  /*1950*/  IMAD.WIDE.U32 R4, R15, UR20, RZ ;  /* 0x000000140f047c25 */ /* 0x000fc8000f8e00ff */
[----:B------:R-:W-:Y:S01]  /*1960*/  IMAD.X R27, RZ, RZ, RZ, P1 ;  /* 0x000000ffff1b7224 */ /* 0x000fe200008e06ff */
[----:B------:R-:W-:Y:S01]  /*1970*/  IADD3 RZ, P1, R5, R24, RZ ;  /* 0x0000001805ff7210 */ /* 0x000fe20007f3e0ff */
[----:B------:R-:W-:-:S04]  /*1980*/  IMAD.MOV.U32 R26, RZ, RZ, R25 ;  /* 0x000000ffff1a7224 */ /* 0x000fc800078e0019 */
[----:B------:R-:W-:-:S04]  /*1990*/  IMAD.WIDE.U32.X R4, R29, UR21, R26, P1 ;  /* 0x000000151d047c25 */ /* 0x000fc800088e041a */
[----:B------:R-:W-:Y:S02]  /*19a0*/  IMAD.MOV.U32 R28, RZ, RZ, R4 ;  /* 0x000000ffff1c7224 */ /* 0x000fe400078e0004 */
[----:B------:R-:W-:-:S07]  /*19b0*/  IMAD.MOV.U32 R29, RZ, RZ, R5 ;  /* 0x000000ffff1d7224 */ /* 0x000fce00078e0005 */
.L_x_13:
        /* <DEDUP_REMOVED lines=13> */
.L_x_14:
[----:B------:R-:W-:Y:S02]  /*1a90*/  SHF.R.U64 R5, R28, UR26, R29 ;  /* 0x0000001a1c057c19 */ /* 0x000fe4000800121d */
[----:B------:R-:W-:-:S03]  /*1aa0*/  SHF.R.U64 R4, R17, UR30, R18 ;  /* 0x0000001e11047c19 */ /* 0x000fc60008001212 */
[----:B------:R-:W-:Y:S02]  /*1ab0*/  VIADD R17, R5, UR4 ;  /* 0x0000000405117c36 */ /* 0x000fe40008000000 */
[----:B------:R-:W-:-:S03]  /*1ac0*/  VIADD R18, R4, UR5 ;  /* 0x0000000504127c36 */ /* 0x000fc60008000000 */
[----:B------:R-:W-:Y:S02]  /*1ad0*/  IABS R15, R17 ;  /* 0x00000011000f7213 */ /* 0x000fe40000000000 */
[----:B------:R-:W-:-:S03]  /*1ae0*/  IABS R12, R18 ;  /* 0x00000012000c7213 */ /* 0x000fc60000000000 */
[----:B------:R-:W-:-:S04]  /*1af0*/  IMAD.HI.U32 R4, R15, UR13, RZ ;  /* 0x0000000d0f047c27 */ /* 0x000fc8000f8e00ff */
[----:B------:R-:W-:-:S04]  /*1b00*/  IMAD.HI.U32 R5, R12, UR19, RZ ;  /* 0x000000130c057c27 */ /* 0x000fc8000f8e00ff */
[----:B------:R-:W-:Y:S02]  /*1b10*/  IMAD R4, R4, UR29, R15 ;  /* 0x0000001d04047c24 */ /* 0x000fe4000f8e020f */
[----:B------:R-:W-:Y:S02]  /*1b20*/  IMAD R5, R5, UR31, R12 ;  /* 0x0000001f05057c24 */ /* 0x000fe4000f8e020c */
[----:B------:R-:W-:Y:S01]  /*1b30*/  IMAD.U32 R15, RZ, RZ, UR32 ;  /* 0x00000020ff0f7e24 */ /* 0x000fe2000f8e00ff */
[----:B------:R-:W-:Y:S01]  /*1b40*/  ISETP.LT.U32.AND P1, PT, R4, UR28, PT ;  /* 0x0000001c04007c0c */ /* 0x000fe2000bf21070 */
[----:B------:R-:W-:Y:S01]  /*1b50*/  IMAD.U32 R12, RZ, RZ, UR33 ;  /* 0x00000021ff0c7e24 */ /* 0x000fe2000f8e00ff */
[----:B------:R-:W-:-:S11]  /*1b60*/  ISETP.LT.U32.AND P2, PT, R5, UR27, PT ;  /* 0x0000001b05007c0c */ /* 0x000fd6000bf41070 */
[----:B------:R-:W-:Y:S01]  /*1b70*/  @!P1 VIADD R4, R4, -UR28 ;  /* 0x8000001c04049c36 */ /* 0x000fe20008000000 */
[----:B------:R-:W-:Y:S01]  /*1b80*/  ISETP.GE.AND P1, PT, R18, RZ, PT ;  /* 0x000000ff1200720c */ /* 0x000fe20003f26270 */
[----:B------:R-:W-:Y:S01]  /*1b90*/  @!P2 VIADD R5, R5, -UR27 ;  /* 0x8000001b0505ac36 */ /* 0x000fe20008000000 */
[----:B------:R-:W-:Y:S02]  /*1ba0*/  ISETP.GE.AND P2, PT, R17, RZ, PT ;  /* 0x000000ff1100720c */ /* 0x000fe40003f46270 */
[----:B------:R-:W-:Y:S02]  /*1bb0*/  ISETP.LT.U32.AND P3, PT, R4, UR28, PT ;  /* 0x0000001c04007c0c */ /* 0x000fe4000bf61070 */
[----:B------:R-:W-:-:S11]  /*1bc0*/  ISETP.LT.U32.AND P4, PT, R5, UR27, PT ;  /* 0x0000001b05007c0c */ /* 0x000fd6000bf81070 */
[----:B------:R-:W-:Y:S01]  /*1bd0*/  @!P3 VIADD R4, R4, -UR28 ;  /* 0x8000001c0404bc36 */ /* 0x000fe20008000000 */
[----:B------:R-:W-:Y:S01]  /*1be0*/  PLOP3.LUT P3, PT, PT, PT, UP4, 0x80, 0x0 ;  /* 0x000000000000781c */ /* 0x000fe20003f6f048 */
[----:B------:R-:W-:Y:S01]  /*1bf0*/  @!P4 VIADD R5, R5, -UR27 ;  /* 0x8000001b0505cc36 */ /* 0x000fe20008000000 */
[----:B------:R-:W-:Y:S01]  /*1c00*/  PLOP3.LUT P4, PT, PT, PT, UP2, 0x80, 0x0 ;  /* 0x000000000000781c */ /* 0x000fe20003f8f028 */
[----:B------:R-:W-:Y:S02]  /*1c10*/  @!P2 IMAD.MOV R4, RZ, RZ, -R4 ;  /* 0x000000ffff04a224 */ /* 0x000fe400078e0a04 */
[----:B------:R-:W-:Y:S01]  /*1c20*/  @!P1 IMAD.MOV R5, RZ, RZ, -R5 ;  /* 0x000000ffff059224 */ /* 0x000fe200078e0a05 */
[----:B------:R-:W-:Y:S02]  /*1c30*/  PLOP3.LUT P1, PT, PT, PT, UP3, 0x80, 0x0 ;  /* 0x000000000000781c */ /* 0x000fe40003f2f038 */
[----:B------:R-:W-:Y:S02]  /*1c40*/  SEL R4, R15, R4, !P3 ;  /* 0x000000040f047207 */ /* 0x000fe40005800000 */
[----:B------:R-:W-:-:S03]  /*1c50*/  SEL R5, R12, R5, !P4 ;  /* 0x000000050c057207 */ /* 0x000fc60006000000 */
[----:B------:R-:W-:Y:S02]  /*1c60*/  IMAD.IADD R28, R17, 0x1, -R4 ;  /* 0x00000001111c7824 */ /* 0x000fe400078e0a04 */
[----:B------:R-:W-:-:S05]  /*1c70*/  IMAD.IADD R5, R18, 0x1, -R5 ;  /* 0x0000000112057824 */ /* 0x000fca00078e0a05 */
[----:B------:R-:W-:Y:S01]  /*1c80*/  SEL R4, R5, R28, !P1 ;  /* 0x0000001c05047207 */ /* 0x000fe20004800000 */
[----:B------:R-:W-:-:S03]  /*1c90*/  IMAD R28, R28, R5, RZ ;  /* 0x000000051c1c7224 */ /* 0x000fc600078e02ff */
[----:B------:R-:W-:Y:S02]  /*1ca0*/  SHF.R.S32.HI R5, RZ, 0x1f, R4 ;  /* 0x0000001fff057819 */ /* 0x000fe40000011404 */
[----:B------:R-:W-:-:S07]  /*1cb0*/  SHF.R.S32.HI R29, RZ, 0x1f, R28 ;  /* 0x0000001fff1d7819 */ /* 0x000fce000001141c */
.L_x_12:
[----:B------:R-:W-:Y:S05]  /*1cc0*/  BSYNC B0 ;  /* 0x0000000000007941 */ /* 0x000fea0003800000 */
.L_x_11:
[----:B------:R-:W1:Y:S01]  /*1cd0*/  SHFL.UP PT, R15, R28, 0x1, RZ ;  /* 0x042000001c0f7989 */ /* 0x000e6200000e00ff */
[C---:B------:R-:W-:Y:S02]  /*1ce0*/  ISETP.NE.AND P2, PT, R8.reuse, RZ, PT ;  /* 0x000000ff0800720c */ /* 0x040fe40003f45270 */
[C---:B------:R-:W-:Y:S01]  /*1cf0*/  ISETP.GE.U32.AND P3, PT, R8.reuse, 0x2, PT ;  /* 0x000000020800780c */ /* 0x040fe20003f66070 */
[----:B------:R-:W2:Y:S01]  /*1d00*/  SHFL.UP PT, R12, R29, 0x1, RZ ;  /* 0x042000001d0c7989 */ /* 0x000ea200000e00ff */
[C---:B------:R-:W-:Y:S02]  /*1d10*/  ISETP.GE.U32.AND P4, PT, R8.reuse, 0x4, PT ;  /* 0x000000040800780c */ /* 0x040fe40003f86070 */
[C---:B------:R-:W-:Y:S02]  /*1d20*/  ISETP.GE.U32.AND P5, PT, R8.reuse, 0x8, PT ;  /* 0x000000080800780c */ /* 0x040fe40003fa6070 */
[----:B------:R-:W-:Y:S02]  /*1d30*/  ISETP.GE.U32.AND P6, PT, R8, 0x10, PT ;  /* 0x000000100800780c */ /* 0x000fe40003fc6070 */
[----:B-1----:R-:W-:-:S02]  /*1d40*/  SEL R15, R15, RZ, P2 ;  /* 0x000000ff0f0f7207 */ /* 0x002fc40001000000 */
[----:B--2---:R-:W-:Y:S02]  /*1d50*/  SEL R12, R12, RZ, P2 ;  /* 0x000000ff0c0c7207 */ /* 0x004fe40001000000 */
[----:B------:R-:W-:-:S05]  /*1d60*/  IADD3 R18, P1, R15, R28, RZ ;  /* 0x0000001c0f127210 */ /* 0x000fca0007f3e0ff */
[----:B------:R-:W-:Y:S01]  /*1d70*/  IMAD.X R17, R12, 0x1, R29, P1 ;  /* 0x000000010c117824 */ /* 0x000fe200008e061d */
[----:B------:R-:W1:Y:S04]  /*1d80*/  SHFL.UP PT, R15, R18, 0x2, RZ ;  /* 0x04400000120f7989 */ /* 0x000e6800000e00ff */
[----:B------:R-:W2:Y:S01]  /*1d90*/  SHFL.UP PT, R12, R17, 0x2, RZ ;  /* 0x04400000110c7989 */ /* 0x000ea200000e00ff */
[----:B-1----:R-:W-:-:S04]  /*1da0*/  SEL R15, R15, RZ, P3 ;  /* 0x000000ff0f0f7207 */ /* 0x002fc80001800000 */
[----:B------:R-:W-:Y:S02]  /*1db0*/  IADD3 R24, P1, R15, R18, RZ ;  /* 0x000000120f187210 */ /* 0x000fe40007f3e0ff */
[----:B--2---:R-:W-:-:S03]  /*1dc0*/  SEL R12, R12, RZ, P3 ;  /* 0x000000ff0c0c7207 */ /* 0x004fc60001800000 */
[----:B------:R-:W1:Y:S02]  /*1dd0*/  SHFL.UP PT, R15, R24, 0x4, RZ ;  /* 0x04800000180f7989 */ /* 0x000e6400000e00ff */
[----:B------:R-:W-:-:S05]  /*1de0*/  IMAD.X R25, R12, 0x1, R17, P1 ;  /* 0x000000010c197824 */ /* 0x000fca00008e0611 */
        /* <DEDUP_REMOVED lines=15> */
[----:B--2---:R-:W-:-:S05]  /*1ee0*/  SEL R12, R12, RZ, P6 ;  /* 0x000000ff0c0c7207 */ /* 0x004fca0003000000 */
[----:B------:R-:W-:Y:S01]  /*1ef0*/  IMAD.X R17, R12, 0x1, R25, P1 ;  /* 0x000000010c117824 */ /* 0x000fe200008e0619 */
[----:B------:R-:W-:-:S04]  /*1f00*/  ISETP.GT.U32.AND P1, PT, R18, UR10, PT ;  /* 0x0000000a12007c0c */ /* 0x000fc8000bf24070 */
[----:B------:R-:W-:-:S13]  /*1f10*/  ISETP.GT.U32.AND.EX P1, PT, R17, UR9, PT, P1 ;  /* 0x0000000911007c0c */ /* 0x000fda000bf24110 */
[----:B------:R-:W-:-:S04]  /*1f20*/  VOTE.ANY R12, PT, P1 ;  /* 0x00000000000c7806 */ /* 0x000fc800008e0100 */
[----:B------:R-:W-:-:S13]  /*1f30*/  ISETP.NE.AND P1, PT, R12, RZ, PT ;  /* 0x000000ff0c00720c */ /* 0x000fda0003f25270 */
[----:B------:R-:W-:Y:S05]  /*1f40*/  @P1 BRA `(.L_x_15) ;  /* 0x00000008006c1947 */ /* 0x000fea0003800000 */
[----:B------:R-:W1:Y:S01]  /*1f50*/  LDC R3, c[0x0][0x910] ;  /* 0x00024400ff037b82 */ /* 0x000e620000000800 */
[----:B------:R-:W-:Y:S01]  /*1f60*/  IMAD.MOV.U32 R26, RZ, RZ, R18 ;  /* 0x000000ffff1a7224 */ /* 0x000fe200078e0012 */
[----:B------:R-:W-:Y:S01]  /*1f70*/  ULDC UR13, c[0x0][0x8f4] ;  /* 0x00023d00000d7ab9 */ /* 0x000fe20000000800 */
[----:B------:R-:W-:Y:S01]  /*1f80*/  ULDC UR6, c[0x0][0x8dc] ;  /* 0x0002370000067ab9 */ /* 0x000fe20000000800 */
[----:B------:R-:W-:Y:S01]  /*1f90*/  ULDC UR19, c[0x0][0x8d8] ;  /* 0x0002360000137ab9 */ /* 0x000fe20000000800 */
[----:B------:R-:W-:Y:S01]  /*1fa0*/  ULDC UR24, c[0x0][0x8f0] ;  /* 0x00023c0000187ab9 */ /* 0x000fe20000000800 */
[----:B------:R-:W-:Y:S01]  /*1fb0*/  ULDC.64 UR20, c[0x0][0x8d0] ;  /* 0x0002340000147ab9 */ /* 0x000fe20000000a00 */
[----:B------:R-:W-:-:S05]  /*1fc0*/  ULDC.64 UR22, c[0x0][0x8e8] ;  /* 0x00023a0000167ab9 */ /* 0x000fca0000000a00 */
.L_x_20:
[----:B------:R-:W-:Y:S02]  /*1fd0*/  IMAD.MOV.U32 R0, RZ, RZ, R2 ;  /* 0x000000ffff007224 */ /* 0x000fe400078e0002 */
[----:B------:R-:W-:Y:S02]  /*1fe0*/  VIADD R2, R2, 0x20 ;  /* 0x0000002002027836 */ /* 0x000fe40000000000 */
[----:B-----5:R-:W-:Y:S02]  /*1ff0*/  IMAD.MOV.U32 R12, RZ, RZ, R9 ;  /* 0x000000ffff0c7224 */ /* 0x020fe400078e0009 */
[----:B------:R-:W-:Y:S01]  /*2000*/  IMAD.MOV.U32 R15, RZ, RZ, R10 ;  /* 0x000000ffff0f7224 */ /* 0x000fe200078e000a */
[----:B-1----:R-:W-:-:S13]  /*2010*/  ISETP.GE.AND P1, PT, R2, R3, PT ;  /* 0x000000030200720c */ /* 0x002fda0003f26270 */
[----:B------:R-:W1:Y:S01]  /*2020*/  @!P1 LDC.64 R6, c[0x0][0x918] ;  /* 0x00024600ff069b82 */ /* 0x000e620000000a00 */
[----:B------:R-:W-:Y:S01]  /*2030*/  @!P1 VIADD R25, R0, 0x20 ;  /* 0x0000002000199836 */ /* 0x000fe20000000000 */
[----:B------:R-:W-:Y:S01]  /*2040*/  BSSY B0, `(.L_x_16) ;  /* 0x0000065000007945 */ /* 0x000fe20003800000 */
[----:B------:R-:W-:Y:S02]  /*2050*/  IMAD.MOV.U32 R28, RZ, RZ, 0x7fffffff ;  /* 0x7fffffffff1c7424 */ /* 0x000fe400078e00ff */
[----:B-1----:R-:W-:-:S05]  /*2060*/  @!P1 IMAD.WIDE R24, R25, 0xc, R6 ;  /* 0x0000000c19189825 */ /* 0x002fca00078e0206 */
[----:B------:R1:W5:Y:S04]  /*2070*/  @!P1 LDG.E R9, desc[UR56][R24.64] ;  /* 0x0000003818099981 */ /* 0x000368000c1e1900 */
[----:B------:R1:W5:Y:S01]  /*2080*/  @!P1 LDG.E R10, desc[UR56][R24.64+0x4] ;  /* 0x00000438180a9981 */ /* 0x000362000c1e1900 */
[----:B------:R-:W-:Y:S01]  /*2090*/  ISETP.GE.AND P1, PT, R0, R3, PT ;  /* 0x000000030000720c */ /* 0x000fe20003f26270 */
[----:B------:R-:W-:Y:S02]  /*20a0*/  IMAD.MOV.U32 R29, RZ, RZ, RZ ;  /* 0x000000ffff1d7224 */ /* 0x000fe400078e00ff */
[----:B------:R1:W2:Y:S04]  /*20b0*/  SHFL.IDX PT, R6, R17, 0x1f, 0x1f ;  /* 0x03e01f0011067f89 */ /* 0x0002a800000e0000 */
[----:B------:R1:W3:Y:S06]  /*20c0*/  SHFL.IDX PT, R7, R26, 0x1f, 0x1f ;  /* 0x03e01f001a077f89 */ /* 0x0002ec00000e0000 */
[----:B------:R-:W-:Y:S05]  /*20d0*/  @P1 BRA `(.L_x_17) ;  /* 0x00000004006c1947 */ /* 0x000fea0003800000 */
[----:B------:R-:W-:Y:S02]  /*20e0*/  IABS R31, R20 ;  /* 0x00000014001f7213 */ /* 0x000fe40000000000 */
[C---:B-1----:R-:W-:Y:S02]  /*20f0*/  IADD3 R17, P1, R12.reuse, UR14, RZ ;  /* 0x0000000e0c117c10 */ /* 0x042fe4000ff3e0ff */
[----:B------:R-:W1:Y:S02]  /*2100*/  I2F.RP R4, R31 ;  /* 0x0000001f00047306 */ /* 0x000e640000209400 */
[----:B------:R-:W-:Y:S02]  /*2110*/  LEA.HI.X.SX32 R18, R12, UR15, 0x1, P1 ;  /* 0x0000000f0c127c11 */ /* 0x000fe400088f0eff */
[----:B------:R-:W-:-:S04]  /*2120*/  IADD3 R12, P1, R15, UR16, RZ ;  /* 0x000000100f0c7c10 */ /* 0x000fc8000ff3e0ff */
[----:B------:R-:W-:Y:S02]  /*2130*/  LEA.HI.X.SX32 R15, R15, UR17, 0x1, P1 ;  /* 0x000000110f0f7c11 */ /* 0x000fe400088f0eff */
[----:B------:R-:W-:Y:S01]  /*2140*/  PLOP3.LUT P1, PT, PT, PT, UP0, 0x80, 0x0 ;  /* 0x000000000000781c */ /* 0x000fe20003f2f008 */
[----:B-1----:R-:W1:Y:S02]  /*2150*/  MUFU.RCP R4, R4 ;  /* 0x0000000400047308 */ /* 0x002e640000001000 */
[----:B-1----:R-:W-:-:S06]  /*2160*/  VIADD R5, R4, 0xffffffe ;  /* 0x0ffffffe04057836 */ /* 0x002fcc0000000000 */
[----:B------:R-:W1:Y:S02]  /*2170*/  F2I.FTZ.U32.TRUNC.NTZ R33, R5 ;  /* 0x0000000500217305 */ /* 0x000e64000021f000 */
[----:B-1----:R-:W-:Y:S02]  /*2180*/  IMAD.MOV R28, RZ, RZ, -R33 ;  /* 0x000000ffff1c7224 */ /* 0x002fe400078e0a21 */
[----:B------:R-:W-:Y:S05]  /*2190*/  @!P1 BRA `(.L_x_18) ;  /* 0x00000000002c9947 */ /* 0x000fea0003800000 */
        /* <DEDUP_REMOVED lines=11> */
.L_x_18:
        /* <DEDUP_REMOVED lines=12> */
.L_x_19:
[----:B------:R-:W-:Y:S01]  /*2310*/  SHF.R.U64 R12, R12, UR24, R15 ;  /* 0x000000180c0c7c19 */ /* 0x000fe2000800120f */
[----:B------:R-:W-:Y:S01]  /*2320*/  IMAD.MOV.U32 R4, RZ, RZ, R28 ;  /* 0x000000ffff047224 */ /* 0x000fe200078e001c */
[----:B------:R-:W-:Y:S02]  /*2330*/  IABS R5, R20 ;  /* 0x0000001400057213 */ /* 0x000fe40000000000 */
[----:B------:R-:W-:Y:S01]  /*2340*/  SHF.R.U64 R17, R17, UR19, R18 ;  /* 0x0000001311117c19 */ /* 0x000fe20008001212 */
[----:B------:R-:W-:Y:S01]  /*2350*/  VIADD R15, R12, UR5 ;  /* 0x000000050c0f7c36 */ /* 0x000fe20008000000 */
[----:B------:R-:W-:Y:S01]  /*2360*/  IABS R28, R11 ;  /* 0x0000000b001c7213 */ /* 0x000fe20000000000 */
[----:B------:R-:W-:Y:S02]  /*2370*/  IMAD R12, R4, R31, RZ ;  /* 0x0000001f040c7224 */ /* 0x000fe400078e02ff */
[----:B------:R-:W-:Y:S01]  /*2380*/  IMAD.MOV R25, RZ, RZ, -R5 ;  /* 0x000000ffff197224 */ /* 0x000fe200078e0a05 */
[----:B------:R-:W-:Y:S01]  /*2390*/  IABS R24, R15 ;  /* 0x0000000f00187213 */ /* 0x000fe20000000000 */
[----:B------:R-:W-:-:S02]  /*23a0*/  IMAD.MOV.U32 R4, RZ, RZ, RZ ;  /* 0x000000ffff047224 */ /* 0x000fc400078e00ff */
[----:B------:R-:W-:Y:S02]  /*23b0*/  IMAD.MOV.U32 R5, RZ, RZ, R33 ;  /* 0x000000ffff057224 */ /* 0x000fe400078e0021 */
[----:B------:R-:W-:Y:S02]  /*23c0*/  VIADD R18, R17, UR4 ;  /* 0x0000000411127c36 */ /* 0x000fe40008000000 */
[----:B------:R-:W-:-:S04]  /*23d0*/  IMAD.HI.U32 R4, R33, R12, R4 ;  /* 0x0000000c21047227 */ /* 0x000fc800078e0004 */
[----:B------:R-:W-:Y:S01]  /*23e0*/  IMAD.MOV.U32 R5, RZ, RZ, R24 ;  /* 0x000000ffff057224 */ /* 0x000fe200078e0018 */
[----:B------:R-:W-:Y:S01]  /*23f0*/  IABS R24, R11 ;  /* 0x0000000b00187213 */ /* 0x000fe20000000000 */
[----:B------:R-:W-:Y:S02]  /*2400*/  IMAD.MOV.U32 R12, RZ, RZ, R25 ;  /* 0x000000ffff0c7224 */ /* 0x000fe400078e0019 */
[----:B------:R-:W-:Y:S01]  /*2410*/  IMAD.HI.U32 R4, R4, R5, RZ ;  /* 0x0000000504047227 */ /* 0x000fe200078e00ff */
[----:B------:R-:W1:Y:S03]  /*2420*/  I2F.RP R25, R24 ;  /* 0x0000001800197306 */ /* 0x000e660000209400 */
[----:B------:R-:W-:-:S05]  /*2430*/  IMAD R12, R4, R12, R5 ;  /* 0x0000000c040c7224 */ /* 0x000fca00078e0205 */
[----:B------:R-:W-:Y:S01]  /*2440*/  ISETP.GT.U32.AND P1, PT, R31, R12, PT ;  /* 0x0000000c1f00720c */ /* 0x000fe20003f24070 */
[----:B-1----:R-:W1:-:S12]  /*2450*/  MUFU.RCP R25, R25 ;  /* 0x0000001900197308 */ /* 0x002e580000001000 */
[----:B------:R-:W-:Y:S02]  /*2460*/  @!P1 IMAD.IADD R12, R12, 0x1, -R31 ;  /* 0x000000010c0c9824 */ /* 0x000fe400078e0a1f */
[----:B-1----:R-:W-:-:S04]  /*2470*/  VIADD R4, R25, 0xffffffe ;  /* 0x0ffffffe19047836 */ /* 0x002fc80000000000 */
[----:B------:R1:W4:Y:S02]  /*2480*/  F2I.FTZ.U32.TRUNC.NTZ R5, R4 ;  /* 0x0000000400057305 */ /* 0x000324000021f000 */
[----:B-1----:R-:W-:Y:S02]  /*2490*/  IMAD.MOV.U32 R4, RZ, RZ, RZ ;  /* 0x000000ffff047224 */ /* 0x002fe400078e00ff */
[----:B----4-:R-:W-:-:S04]  /*24a0*/  IMAD.MOV R27, RZ, RZ, -R5 ;  /* 0x000000ffff1b7224 */ /* 0x010fc800078e0a05 */
[----:B------:R-:W-:Y:S01]  /*24b0*/  IMAD R17, R27, R24, RZ ;  /* 0x000000181b117224 */ /* 0x000fe200078e02ff */
[----:B------:R-:W-:-:S03]  /*24c0*/  IABS R27, R18 ;  /* 0x00000012001b7213 */ /* 0x000fc60000000000 */
[----:B------:R-:W-:-:S04]  /*24d0*/  IMAD.HI.U32 R26, R5, R17, R4 ;  /* 0x00000011051a7227 */ /* 0x000fc800078e0004 */
[----:B------:R-:W-:Y:S02]  /*24e0*/  IMAD.MOV.U32 R5, RZ, RZ, R27 ;  /* 0x000000ffff057224 */ /* 0x000fe400078e001b */
[----:B------:R-:W-:Y:S02]  /*24f0*/  IMAD.MOV R17, RZ, RZ, -R28 ;  /* 0x000000ffff117224 */ /* 0x000fe400078e0a1c */
[----:B------:R-:W-:-:S04]  /*2500*/  IMAD.HI.U32 R4, R26, R5, RZ ;  /* 0x000000051a047227 */ /* 0x000fc800078e00ff */
[----:B------:R-:W-:-:S05]  /*2510*/  IMAD R5, R4, R17, R5 ;  /* 0x0000001104057224 */ /* 0x000fca00078e0205 */
[----:B------:R-:W-:-:S13]  /*2520*/  ISETP.GT.U32.AND P1, PT, R24, R5, PT ;  /* 0x000000051800720c */ /* 0x000fda0003f24070 */
[----:B------:R-:W-:Y:S01]  /*2530*/  @!P1 IMAD.IADD R5, R5, 0x1, -R24 ;  /* 0x0000000105059824 */ /* 0x000fe200078e0a18 */
[----:B------:R-:W-:-:S13]  /*2540*/  ISETP.GT.U32.AND P1, PT, R31, R12, PT ;  /* 0x0000000c1f00720c */ /* 0x000fda0003f24070 */
[----:B------:R-:W-:Y:S01]  /*2550*/  @!P1 IMAD.IADD R12, R12, 0x1, -R31 ;  /* 0x000000010c0c9824 */ /* 0x000fe200078e0a1f */
[----:B------:R-:W-:-:S03]  /*2560*/  ISETP.GT.U32.AND P1, PT, R24, R5, PT ;  /* 0x000000051800720c */ /* 0x000fc60003f24070 */
[----:B------:R-:W-:-:S10]  /*2570*/  IMAD.MOV.U32 R4, RZ, RZ, R12 ;  /* 0x000000ffff047224 */ /* 0x000fd400078e000c */
[----:B------:R-:W-:Y:S01]  /*2580*/  @!P1 IMAD.IADD R5, R5, 0x1, -R24 ;  /* 0x0000000105059824 */ /* 0x000fe200078e0a18 */
[----:B------:R-:W-:-:S13]  /*2590*/  ISETP.GE.AND P1, PT, R15, RZ, PT ;  /* 0x000000ff0f00720c */ /* 0x000fda0003f26270 */
[----:B------:R-:W-:Y:S01]  /*25a0*/  @!P1 IMAD.MOV R4, RZ, RZ, -R4 ;  /* 0x000000ffff049224 */ /* 0x000fe200078e0a04 */
[----:B------:R-:W-:-:S13]  /*25b0*/  ISETP.GE.AND P1, PT, R18, RZ, PT ;  /* 0x000000ff1200720c */ /* 0x000fda0003f26270 */
[----:B------:R-:W-:Y:S01]  /*25c0*/  @!P1 IMAD.MOV R5, RZ, RZ, -R5 ;  /* 0x000000ffff059224 */ /* 0x000fe200078e0a05 */
[----:B------:R-:W-:-:S13]  /*25d0*/  ISETP.NE.AND P1, PT, RZ, UR7, PT ;  /* 0x00000007ff007c0c */ /* 0x000fda000bf25270 */
[----:B------:R-:W-:Y:S02]  /*25e0*/  @!P1 LOP3.LUT R4, RZ, UR7, RZ, 0x33, !PT ;  /* 0x00000007ff049c12 */ /* 0x000fe4000f8e33ff */
[----:B------:R-:W-:-:S03]  /*25f0*/  ISETP.NE.AND P1, PT, RZ, UR8, PT ;  /* 0x00000008ff007c0c */ /* 0x000fc6000bf25270 */
[----:B------:R-:W-:-:S10]  /*2600*/  IMAD.IADD R4, R15, 0x1, -R4 ;  /* 0x000000010f047824 */ /* 0x000fd400078e0a04 */
[----:B------:R-:W-:Y:S02]  /*2610*/  @!P1 LOP3.LUT R5, RZ, UR8, RZ, 0x33, !PT ;  /* 0x00000008ff059c12 */ /* 0x000fe4000f8e33ff */
[----:B------:R-:W-:-:S03]  /*2620*/  PLOP3.LUT P1, PT, PT, PT, UP3, 0x80, 0x0 ;  /* 0x000000000000781c */ /* 0x000fc60003f2f038 */
[----:B------:R-:W-:-:S04]  /*2630*/  IMAD.IADD R5, R18, 0x1, -R5 ;  /* 0x0000000112057824 */ /* 0x000fc800078e0a05 */
[CC--:B------:R-:W-:Y:S01]  /*2640*/  IMAD R28, R4.reuse, R5.reuse, RZ ;  /* 0x00000005041c7224 */ /* 0x0c0fe200078e02ff */
[----:B------:R-:W-:-:S04]  /*2650*/  SEL R15, R4, R5, !P1 ;  /* 0x00000005040f7207 */ /* 0x000fc80004800000 */
[--C-:B------:R-:W-:Y:S01]  /*2660*/  SHF.R.S32.HI R5, RZ, 0x1f, R15.reuse ;  /* 0x0000001fff057819 */ /* 0x100fe2000001140f */
[----:B------:R-:W-:Y:S01]  /*2670*/  IMAD.MOV.U32 R4, RZ, RZ, R15 ;  /* 0x000000ffff047224 */ /* 0x000fe200078e000f */
[----:B------:R-:W-:-:S07]  /*2680*/  SHF.R.S32.HI R29, RZ, 0x1f, R28 ;  /* 0x0000001fff1d7819 */ /* 0x000fce000001141c */
.L_x_17:
[----:B------:R-:W-:Y:S05]  /*2690*/  BSYNC B0 ;  /* 0x0000000000007941 */ /* 0x000fea0003800000 */
.L_x_16:
[----:B------:R-:W4:Y:S04]  /*26a0*/  SHFL.UP PT, R15, R28, 0x1, RZ ;  /* 0x042000001c0f7989 */ /* 0x000f2800000e00ff */
[----:B------:R-:W1:Y:S01]  /*26b0*/  SHFL.UP PT, R12, R29, 0x1, RZ ;  /* 0x042000001d0c7989 */ /* 0x000e6200000e00ff */
[----:B----4-:R-:W-:Y:S02]  /*26c0*/  SEL R15, R15, RZ, P2 ;  /* 0x000000ff0f0f7207 */ /* 0x010fe40001000000 */
[----:B-1----:R-:W-:Y:S02]  /*26d0*/  SEL R12, R12, RZ, P2 ;  /* 0x000000ff0c0c7207 */ /* 0x002fe40001000000 */
[----:B------:R-:W-:-:S05]  /*26e0*/  IADD3 R24, P1, R15, R28, RZ ;  /* 0x0000001c0f187210 */ /* 0x000fca0007f3e0ff */
[----:B------:R-:W-:Y:S01]  /*26f0*/  IMAD.X R17, R12, 0x1, R29, P1 ;  /* 0x000000010c117824 */ /* 0x000fe200008e061d */
[----:B------:R-:W1:Y:S04]  /*2700*/  SHFL.UP PT, R15, R24, 0x2, RZ ;  /* 0x04400000180f7989 */ /* 0x000e6800000e00ff */
[----:B------:R-:W4:Y:S01]  /*2710*/  SHFL.UP PT, R12, R17, 0x2, RZ ;  /* 0x04400000110c7989 */ /* 0x000f2200000e00ff */
[----:B-1----:R-:W-:Y:S02]  /*2720*/  SEL R15, R15, RZ, P3 ;  /* 0x000000ff0f0f7207 */ /* 0x002fe40001800000 */
[----:B----4-:R-:W-:Y:S02]  /*2730*/  SEL R12, R12, RZ, P3 ;  /* 0x000000ff0c0c7207 */ /* 0x010fe40001800000 */
        /* <DEDUP_REMOVED lines=20> */
[----:B---3--:R-:W-:-:S05]  /*2880*/  IADD3 R26, P1, R18, R7, RZ ;  /* 0x00000007121a7210 */ /* 0x008fca0007f3e0ff */
[----:B--2---:R-:W-:Y:S01]  /*2890*/  IMAD.X R17, R15, 0x1, R6, P1 ;  /* 0x000000010f117824 */ /* 0x004fe200008e0606 */
[----:B------:R-:W-:-:S04]  /*28a0*/  ISETP.GT.U32.AND P1, PT, R26, UR10, PT ;  /* 0x0000000a1a007c0c */ /* 0x000fc8000bf24070 */
[----:B------:R-:W-:-:S13]  /*28b0*/  ISETP.GT.U32.AND.EX P1, PT, R17, UR9, PT, P1 ;  /* 0x0000000911007c0c */ /* 0x000fda000bf24110 */
[----:B------:R-:W-:-:S04]  /*28c0*/  VOTE.ANY R12, PT, P1 ;  /* 0x00000000000c7806 */ /* 0x000fc800008e0100 */
[----:B------:R-:W-:-:S13]  /*28d0*/  ISETP.NE.AND P1, PT, R12, RZ, PT ;  /* 0x000000ff0c00720c */ /* 0x000fda0003f25270 */
[----:B------:R-:W-:Y:S05]  /*28e0*/  @!P1 BRA `(.L_x_20) ;  /* 0xfffffff400b89947 */ /* 0x000fea000383ffff */
[----:B------:R-:W-:-:S07]  /*28f0*/  IMAD.MOV.U32 R17, RZ, RZ, R15 ;  /* 0x000000ffff117224 */ /* 0x000fce00078e000f */
.L_x_15:
[----:B------:R-:W1:Y:S08]  /*2900*/  BREV R12, R12 ;  /* 0x0000000c000c7301 */ /* 0x000e700000000000 */
[----:B-1----:R-:W1:Y:S02]  /*2910*/  FLO.U32.SH R15, R12 ;  /* 0x0000000c000f7300 */ /* 0x002e6400000e0400 */
[----:B-1----:R-:W1:Y:S02]  /*2920*/  SHFL.IDX PT, R0, R0, R15, 0x1f ;  /* 0x00001f0f00007589 */ /* 0x002e6400000e0000 */
[----:B-1----:R-:W-:-:S13]  /*2930*/  R2UR UR6, R0 ;  /* 0x00000000000672ca */ /* 0x002fda00000e0000 */
[----:B------:R-:W-:-:S05]  /*2940*/  VIADD R2, R8, UR6 ;  /* 0x0000000608027c36 */ /* 0x000fca0008000000 */
[----:B------:R-:W-:-:S13]  /*2950*/  ISETP.GE.AND P1, PT, R2, R3, PT ;  /* 0x000000030200720c */ /* 0x000fda0003f26270 */
[----:B------:R-:W1:Y:S02]  /*2960*/  @!P1 LDC.64 R24, c[0x0][0x918] ;  /* 0x00024600ff189b82 */ /* 0x000e640000000a00 */
[----:B-1----:R-:W-:-:S05]  /*2970*/  @!P1 IMAD.WIDE R24, R2, 0xc, R24 ;  /* 0x0000000c02189825 */ /* 0x002fca00078e0218 */
[----:B-----5:R1:W5:Y:S04]  /*2980*/  @!P1 LDG.E R9, desc[UR56][R24.64] ;  /* 0x0000003818099981 */ /* 0x020368000c1e1900 */
[----:B------:R1:W5:Y:S01]  /*2990*/  @!P1 LDG.E R10, desc[UR56][R24.64+0x4] ;  /* 0x00000438180a9981 */ /* 0x000362000c1e1900 */
[----:B------:R-:W-:-:S03]  /*29a0*/  IADD3 R2, P1, P2, R18, R7, -R28 ;  /* 0x0000000712027210 */ /* 0x000fc60007a3e81c */
[----:B------:R-:W-:Y:S01]  /*29b0*/  SHFL.IDX PT, R7, R29, R15, 0x1f ;  /* 0x00001f0f1d077589 */ /* 0x000fe200000e0000 */
[----:B------:R-:W-:-:S03]  /*29c0*/  IADD3.X R18, R17, R6, ~R29, P1, P2 ;  /* 0x0000000611127210 */ /* 0x000fc60000fe4c1d */
[----:B------:R-:W2:Y:S04]  /*29d0*/  SHFL.IDX PT, R2, R2, R15, 0x1f ;  /* 0x00001f0f02027589 */ /* 0x000ea800000e0000 */
[----:B------:R-:W3:Y:S04]  /*29e0*/  SHFL.IDX PT, R18, R18, R15, 0x1f ;  /* 0x00001f0f12127589 */ /* 0x000ee800000e0000 */
[----:B------:R1:W4:Y:S04]  /*29f0*/  SHFL.IDX PT, R6, R28, R15, 0x1f ;  /* 0x00001f0f1c067589 */ /* 0x00032800000e0000 */
[----:B------:R1:W1:Y:S04]  /*2a00*/  SHFL.IDX PT, R5, R5, R15, 0x1f ;  /* 0x00001f0f05057589 */ /* 0x00026800000e0000 */
[----:B------:R1:W1:Y:S01]  /*2a10*/  SHFL.IDX PT, R4, R4, R15, 0x1f ;  /* 0x00001f0f04047589 */ /* 0x00026200000e0000 */
[----:B--2---:R-:W-:-:S02]  /*2a20*/  R2UR UR5, R2 ;  /* 0x00000000020572ca */ /* 0x004fc400000e0000 */
[----:B---3--:R-:W-:-:S15]  /*2a30*/  R2UR UR4, R18 ;  /* 0x00000000120472ca */ /* 0x008fde00000e0000 */
.L_x_10:
[----:B------:R-:W-:Y:S01]  /*2a40*/  ISETP.LE.AND P1, PT, R3, UR6, PT ;  /* 0x0000000603007c0c */ /* 0x000fe2000bf23270 */
[----:B------:R-:W-:Y:S02]  /*2a50*/  IMAD.MOV.U32 R17, RZ, RZ, -0x1 ;  /* 0xffffffffff117424 */ /* 0x000fe400078e00ff */
[----:B------:R-:W-:-:S10]  /*2a60*/  IMAD.MOV.U32 R18, RZ, RZ, -0x1 ;  /* 0xffffffffff127424 */ /* 0x000fd400078e00ff */
[----:B------:R-:W-:Y:S05]  /*2a70*/  @P1 BRA `(.L_x_9) ;  /* 0x0000000400041947 */ /* 0x000fea0003800000 */
[----:B------:R-:W-:Y:S01]  /*2a80*/  UIADD3 UR15, UP2, -UR5, UR10, URZ ;  /* 0x0000000a050f7290 */ /* 0x000fe2000ff5e13f */
[----:B------:R-:W2:Y:S01]  /*2a90*/  S2UR UR19, SR_CTAID.Y ;  /* 0x00000000001379c3 */ /* 0x000ea20000002600 */
[----:B------:R-:W-:Y:S01]  /*2aa0*/  ULDC UR17, c[0x0][0x8c0] ;  /* 0x0002300000117ab9 */ /* 0x000fe20000000800 */
[----:B------:R-:W-:Y:S01]  /*2ab0*/  ULDC UR21, c[0x0][0x8b0] ;  /* 0x00022c0000157ab9 */ /* 0x000fe20000000800 */
[----:B------:R-:W-:Y:S01]  /*2ac0*/  UIADD3.X UR11, ~UR4, UR9, URZ, UP2, !UPT ;  /* 0x00000009040b7290 */ /* 0x000fe200097fe53f */
[--C-:B-1----:R-:W-:Y:S01]  /*2ad0*/  SHF.R.U32.HI R25, RZ, UR21, R5.reuse ;  /* 0x00000015ff197c19 */ /* 0x102fe20008011605 */
[----:B------:R-:W-:Y:S01]  /*2ae0*/  ULDC UR20, c[0x0][0x904] ;  /* 0x0002410000147ab9 */ /* 0x000fe20000000800 */
[----:B------:R-:W-:Y:S01]  /*2af0*/  ULDC UR13, c[0x0][0x8a8] ;  /* 0x00022a00000d7ab9 */ /* 0x000fe20000000800 */
[----:B------:R-:W-:Y:S01]  /*2b00*/  USHF.R.U32.HI UR16, URZ, UR17, UR11 ;  /* 0x000000113f107299 */ /* 0x000fe2000801160b */
[----:B------:R-:W-:Y:S01]  /*2b10*/  SHF.R.U64 R24, R4, UR21, R5 ;  /* 0x0000001504187c19 */ /* 0x000fe20008001205 */
[----:B------:R-:W-:-:S02]  /*2b20*/  USHF.R.U64 UR15, UR15, UR17, UR11 ;  /* 0x000000110f0f7299 */ /* 0x000fc4000800120b */
[----:B------:R-:W-:Y:S02]  /*2b30*/  USHF.R.U32.HI UR14, URZ, UR21, UR16 ;  /* 0x000000153f0e7299 */ /* 0x000fe40008011610 */
[----:B------:R-:W-:Y:S02]  /*2b40*/  UIADD3 UR13, UR13, -0x1, URZ ;  /* 0xffffffff0d0d7890 */ /* 0x000fe4000fffe03f */
[----:B------:R-:W-:Y:S02]  /*2b50*/  USHF.R.U32.HI UR22, URZ, UR20, UR14 ;  /* 0x000000143f167299 */ /* 0x000fe4000801160e */
[----:B------:R-:W-:Y:S02]  /*2b60*/  USHF.R.U64 UR16, UR15, UR21, UR16 ;  /* 0x000000150f107299 */ /* 0x000fe40008001210 */
[----:B------:R-:W-:Y:S02]  /*2b70*/  ULOP3.LUT UR15, UR15, UR13, URZ, 0xc0, !UPT ;  /* 0x0000000d0f0f7292 */ /* 0x000fe4000f8ec03f */
[----:B------:R-:W-:Y:S01]  /*2b80*/  LOP3.LUT R0, R25, UR22, RZ, 0xfc, !PT ;  /* 0x0000001619007c12 */ /* 0x000fe2000f8efcff */
[----:B------:R-:W-:-:S02]  /*2b90*/  USHF.R.U64 UR14, UR16, UR20, UR14 ;  /* 0x00000014100e7299 */ /* 0x000fc4000800120e */
[----:B--2---:R-:W-:Y:S01]  /*2ba0*/  USEL UR11, UR40, UR19, !UP3 ;  /* 0x00000013280b7287 */ /* 0x004fe2000d800000 */
[----:B------:R-:W-:-:S13]  /*2bb0*/  ISETP.NE.U32.AND P1, PT, R0, RZ, PT ;  /* 0x000000ff0000720c */ /* 0x000fda0003f25070 */
[----:B------:R-:W-:Y:S05]  /*2bc0*/  @!P1 BRA `(.L_x_21) ;  /* 0x0000000000149947 */ /* 0x000fea0003800000 */
[----:B------:R-:W-:-:S07]  /*2bd0*/  MOV R12, 0x2bf0 ;  /* 0x00002bf0000c7802 */ /* 0x000fce0000000f00 */
[----:B----45:R-:W-:Y:S05]  /*2be0*/  CALL.REL.NOINC `($__internal_0_$__cuda_sm20_div_u64) ;  /* 0x000000a800087944 */ /* 0x030fea0003c00000 */
[----:B------:R-:W-:-:S04]  /*2bf0*/  IMAD.MOV R12, RZ, RZ, -R0 ;  /* 0x000000ffff0c7224 */ /* 0x000fc800078e0a00 */
[----:B------:R-:W-:Y:S01]  /*2c00*/  IMAD R12, R24, R12, UR14 ;  /* 0x0000000e180c7e24 */ /* 0x000fe2000f8e020c */
[----:B------:R-:W-:Y:S06]  /*2c10*/  BRA `(.L_x_22) ;  /* 0x0000000000507947 */ /* 0x000fec0003800000 */
.L_x_21:
[----:B------:R-:W1:Y:S01]  /*2c20*/  I2F.U32.RP R0, R24 ;  /* 0x0000001800007306 */ /* 0x000e620000209000 */
[----:B------:R-:W-:-:S07]  /*2c30*/  ISETP.NE.U32.AND P3, PT, R24, RZ, PT ;  /* 0x000000ff1800720c */ /* 0x000fce0003f65070 */
[----:B-1----:R-:W1:Y:S02]  /*2c40*/  MUFU.RCP R0, R0 ;  /* 0x0000000000007308 */ /* 0x002e640000001000 */
[----:B-1----:R-:W-:-:S06]  /*2c50*/  VIADD R2, R0, 0xffffffe ;  /* 0x0ffffffe00027836 */ /* 0x002fcc0000000000 */
[----:B------:R1:W2:Y:S02]  /*2c60*/  F2I.FTZ.U32.TRUNC.NTZ R3, R2 ;  /* 0x0000000200037305 */ /* 0x0002a4000021f000 */
[----:B-1----:R-:W-:Y:S02]  /*2c70*/  IMAD.MOV.U32 R2, RZ, RZ, RZ ;  /* 0x000000ffff027224 */ /* 0x002fe400078e00ff */
[----:B--2---:R-:W-:-:S04]  /*2c80*/  IMAD.MOV R15, RZ, RZ, -R3 ;  /* 0x000000ffff0f7224 */ /* 0x004fc800078e0a03 */
[----:B------:R-:W-:-:S04]  /*2c90*/  IMAD R15, R15, R24, RZ ;  /* 0x000000180f0f7224 */ /* 0x000fc800078e02ff */
[----:B------:R-:W-:-:S06]  /*2ca0*/  IMAD.HI.U32 R3, R3, R15, R2 ;  /* 0x0000000f03037227 */ /* 0x000fcc00078e0002 */
[----:B------:R-:W-:-:S04]  /*2cb0*/  IMAD.HI.U32 R0, R3, UR14, RZ ;  /* 0x0000000e03007c27 */ /* 0x000fc8000f8e00ff */
[----:B------:R-:W-:-:S04]  /*2cc0*/  IMAD.MOV R3, RZ, RZ, -R0 ;  /* 0x000000ffff037224 */ /* 0x000fc800078e0a00 */
[----:B------:R-:W-:-:S05]  /*2cd0*/  IMAD R3, R24, R3, UR14 ;  /* 0x0000000e18037e24 */ /* 0x000fca000f8e0203 */
[----:B------:R-:W-:-:S13]  /*2ce0*/  ISETP.GE.U32.AND P1, PT, R3, R24, PT ;  /* 0x000000180300720c */ /* 0x000fda0003f26070 */
[----:B------:R-:W-:Y:S02]  /*2cf0*/  @P1 IMAD.IADD R3, R3, 0x1, -R24 ;  /* 0x0000000103031824 */ /* 0x000fe400078e0a18 */
[----:B------:R-:W-:-:S03]  /*2d00*/  @P1 VIADD R0, R0, 0x1 ;  /* 0x0000000100001836 */ /* 0x000fc60000000000 */
[----:B------:R-:W-:-:S13]  /*2d10*/  ISETP.GE.U32.AND P2, PT, R3, R24, PT ;  /* 0x000000180300720c */ /* 0x000fda0003f46070 */
[----:B------:R-:W-:Y:S01]  /*2d20*/  @P2 VIADD R0, R0, 0x1 ;  /* 0x0000000100002836 */ /* 0x000fe20000000000 */
[----:B------:R-:W-:-:S05]  /*2d30*/  @!P3 LOP3.LUT R0, RZ, R24, RZ, 0x33, !PT ;  /* 0x00000018ff00b212 */ /* 0x000fca00078e33ff */
[----:B------:R-:W-:-:S04]  /*2d40*/  IMAD.MOV R12, RZ, RZ, -R0 ;  /* 0x000000ffff0c7224 */ /* 0x000fc800078e0a00 */
[----:B------:R-:W-:-:S07]  /*2d50*/  IMAD R12, R24, R12, UR14 ;  /* 0x0000000e180c7e24 */ /* 0x000fce000f8e020c */
.L_x_22:
[----:B------:R-:W1:Y:S01]  /*2d60*/  LDC R15, c[0x0][0x8a8] ;  /* 0x00022a00ff0f7b82 */ /* 0x000e620000000800 */
[----:B------:R-:W-:Y:S01]  /*2d70*/  ULDC UR14, c[0x0][0x904] ;  /* 0x00024100000e7ab9 */ /* 0x000fe20000000800 */
[----:B------:R-:W-:Y:S01]  /*2d80*/  UMOV UR13, 0xffffffff ;  /* 0xffffffff000d7882 */ /* 0x000fe20000000000 */
[----:B------:R-:W-:Y:S01]  /*2d90*/  PLOP3.LUT P1, PT, PT, PT, UP3, 0x80, 0x0 ;  /* 0x000000000000781c */ /* 0x000fe20003f2f038 */
[----:B------:R-:W-:-:S04]  /*2da0*/  USHF.L.U32 UR13, UR13, UR14, URZ ;  /* 0x0000000e0d0d7299 */ /* 0x000fc8000800063f */
[----:B------:R-:W2:Y:S02]  /*2db0*/  LDC R17, c[0x0][0x8b8] ;  /* 0x00022e00ff117b82 */ /* 0x000ea40000000800 */
[----:B------:R-:W-:Y:S01]  /*2dc0*/  LOP3.LUT R2, RZ, UR13, RZ, 0x33, !PT ;  /* 0x0000000dff027c12 */ /* 0x000fe2000f8e33ff */
[----:B------:R-:W-:Y:S02]  /*2dd0*/  UMOV UR13, 0x1 ;  /* 0x00000001000d7882 */ /* 0x000fe40000000000 */
[----:B------:R-:W-:Y:S01]  /*2de0*/  USHF.L.U32 UR13, UR13, UR14, URZ ;  /* 0x0000000e0d0d7299 */ /* 0x000fe2000800063f */
[----:B------:R-:W-:Y:S02]  /*2df0*/  LOP3.LUT R3, R2, UR16, RZ, 0xc0, !PT ;  /* 0x0000001002037c12 */ /* 0x000fe4000f8ec0ff */
[----:B------:R-:W-:Y:S02]  /*2e00*/  @P1 IMAD.U32 R18, RZ, RZ, UR6 ;  /* 0x00000006ff121e24 */ /* 0x000fe4000f8e00ff */
[----:B------:R-:W-:-:S02]  /*2e10*/  @!P1 IMAD.U32 R18, RZ, RZ, UR6 ;  /* 0x00000006ff129e24 */ /* 0x000fc4000f8e00ff */
[----:B------:R-:W-:Y:S02]  /*2e20*/  IMAD R0, R0, UR13, R3 ;  /* 0x0000000d00007c24 */ /* 0x000fe4000f8e0203 */
[----:B-1----:R-:W-:-:S04]  /*2e30*/  IMAD R12, R12, R15, UR15 ;  /* 0x0000000f0c0c7e24 */ /* 0x002fc8000f8e020f */
[----:B------:R-:W-:Y:S02]  /*2e40*/  @P1 IMAD.MOV.U32 R16, RZ, RZ, R12 ;  /* 0x000000ffff101224 */ /* 0x000fe400078e000c */
[----:B--2---:R-:W-:Y:S01]  /*2e50*/  IMAD R17, R0, R17, UR11 ;  /* 0x0000000b00117e24 */ /* 0x004fe2000f8e0211 */
[----:B------:R-:W-:-:S03]  /*2e60*/  UMOV UR11, 0x1 ;  /* 0x00000001000b7882 */ /* 0x000fc60000000000 */
[----:B------:R-:W-:Y:S02]  /*2e70*/  @!P1 IMAD.MOV.U32 R16, RZ, RZ, R17 ;  /* 0x000000ffff109224 */ /* 0x000fe400078e0011 */
[----:B------:R-:W-:-:S07]  /*2e80*/  @!P1 IMAD.MOV.U32 R17, RZ, RZ, R12 ;  /* 0x000000ffff119224 */ /* 0x000fce00078e000c */
.L_x_9:
[----:B------:R-:W-:-:S13]  /*2e90*/  ISETP.NE.AND P1, PT, RZ, UR11, PT ;  /* 0x0000000bff007c0c */ /* 0x000fda000bf25270 */
[----:B------:R-:W-:Y:S05]  /*2ea0*/  @!P1 EXIT ;  /* 0x000000000000994d */ /* 0x000fea0003800000 */
[----:B-1----:R-:W1:Y:S02]  /*2eb0*/  LDC.64 R24, c[0x0][0x290] ;  /* 0x0000a400ff187b82 */ /* 0x002e640000000a00 */
[----:B-1----:R-:W-:-:S05]  /*2ec0*/  IMAD.WIDE R24, R18, 0xc, R24 ;  /* 0x0000000c12187825 */ /* 0x002fca00078e0218 */
[----:B------:R1:W5:Y:S04]  /*2ed0*/  LDG.E R2, desc[UR56][R24.64] ;  /* 0x0000003818027981 */ /* 0x000368000c1e1900 */
[----:B------:R1:W5:Y:S04]  /*2ee0*/  LDG.E R0, desc[UR56][R24.64+0x4] ;  /* 0x0000043818007981 */ /* 0x000368000c1e1900 */
[----:B------:R1:W5:Y:S01]  /*2ef0*/  LDG.E R36, desc[UR56][R24.64+0x8] ;  /* 0x0000083818247981 */ /* 0x000362000c1e1900 */
[----:B------:R-:W-:Y:S01]  /*2f00*/  PLOP3.LUT P1, PT, PT, PT, UP1, 0x80, 0x0 ;  /* 0x000000000000781c */ /* 0x000fe20003f2f018 */
[----:B------:R-:W2:Y:S01]  /*2f10*/  S2UR UR41, SR_CgaCtaId ;  /* 0x00000000002979c3 */ /* 0x000ea20000008800 */
[----:B------:R-:W-:-:S11]  /*2f20*/  SHF.R.S32.HI R3, RZ, 0x1f, R18 ;  /* 0x0000001fff037819 */ /* 0x000fd60000011412 */
[----:B-1----:R-:W-:Y:S05]  /*2f30*/  @!P1 BRA `(.L_x_23) ;  /* 0x0000003c00b89947 */ /* 0x002fea0003800000 */
[----:B------:R-:W-:-:S06]  /*2f40*/  UISETP.GT.U32.AND UP0, UPT, UR18, 0x1, UPT ;  /* 0x000000011200788c */ /* 0x000fcc000bf04070 */
[----:B------:R-:W-:-:S13]  /*2f50*/  PLOP3.LUT P0, PT, PT, PT, UP0, 0x80, 0x0 ;  /* 0x000000000000781c */ /* 0x000fda0003f0f008 */
[----:B--2---:R-:W-:Y:S05]  /*2f60*/  @P0 EXIT ;  /* 0x000000000000094d */ /* 0x004fea0003800000 */
.L_x_24:
[----:B------:R-:W-:-:S08]  /*2f70*/  NOP ;  /* 0x0000000000007918 */ /* 0x000fd00000000000 */
[----:B------:R-:W1:Y:S02]  /*2f80*/  USETMAXREG.TRY_ALLOC.CTAPOOL UP0, 0xe8 ;  /* 0x000000e8000079c8 */ /* 0x000e640008000600 */
[----:B-1----:R-:W-:-:S13]  /*2f90*/  PLOP3.LUT P0, PT, PT, PT, UP0, 0x80, 0x0 ;  /* 0x000000000000781c */ /* 0x002fda0003f0f008 */
[----:B------:R-:W-:Y:S05]  /*2fa0*/  @!P0 BRA `(.L_x_24) ;  /* 0xfffffffc00f08947 */ /* 0x000fea000383ffff */
[----:B------:R-:W1:Y:S01]  /*2fb0*/  SHFL.IDX PT, R13, R13, RZ, 0x1f ;  /* 0x00001fff0d0d7589 */ /* 0x000e6200000e0000 */
[----:B------:R-:W2:Y:S01]  /*2fc0*/  S2UR UR4, SR_CTAID.Y ;  /* 0x00000000000479c3 */ /* 0x000ea20000002600 */
[----:B------:R-:W-:Y:S01]  /*2fd0*/  UMOV UR58, URZ ;  /* 0x0000003f003a7c82 */ /* 0x000fe20008000000 */
[----:B------:R-:W-:Y:S01]  /*2fe0*/  UMOV UR59, URZ ;  /* 0x0000003f003b7c82 */ /* 0x000fe20008000000 */
[----:B-1----:R-:W-:Y:S01]  /*2ff0*/  LOP3.LUT P0, RZ, R13, 0x3, RZ, 0xc0, !PT ;  /* 0x000000030dff7812 */ /* 0x002fe2000780c0ff */
[----:B--2---:R-:W-:-:S12]  /*3000*/  UIMAD UR4, UR4, UR39, UR40 ;  /* 0x00000027040472a4 */ /* 0x004fd8000f8e0228 */
[----:B------:R-:W-:Y:S05]  /*3010*/  @P0 BRA `(.L_x_25) ;  /* 0x0000000000a40947 */ /* 0x000fea0003800000 */
[----:B------:R-:W-:Y:S01]  /*3020*/  ELECT P0, URZ, PT ;  /* 0x00000000003f782f */ /* 0x000fe20003800000 */
[----:B------:R-:W-:-:S12]  /*3030*/  BSSY B0, `(.L_x_26) ;  /* 0x0000020000007945 */ /* 0x000fd80003800000 */
[----:B------:R-:W-:Y:S05]  /*3040*/  @!P0 BRA `(.L_x_27) ;  /* 0x0000000000788947 */ /* 0x000fea0003800000 */
[----:B------:R-:W1:Y:S01]  /*3050*/  S2UR UR6, SR_CgaCtaId ;  /* 0x00000000000679c3 */ /* 0x000e620000008800 */
[----:B------:R-:W-:Y:S01]  /*3060*/  UISETP.NE.AND UP0, UPT, UR12, 0x1, UPT ;  /* 0x000000010c00788c */ /* 0x000fe2000bf05270 */
[----:B------:R-:W-:-:S06]  /*3070*/  UMOV UR5, 0x400 ;  /* 0x0000040000057882 */ /* 0x000fcc0000000000 */
[----:B------:R-:W2:Y:S08]  /*3080*/  LDC.64 R4, c[0x0][0x700] ;  /* 0x0001c000ff047b82 */ /* 0x000eb00000000a00 */
[----:B----4-:R-:W2:Y:S08]  /*3090*/  LDC.64 R6, c[0x0][0x708] ;  /* 0x0001c200ff067b82 */ /* 0x010eb00000000a00 */
[----:B-----5:R-:W3:Y:S01]  /*30a0*/  LDC.64 R8, c[0x0][0x710] ;  /* 0x0001c400ff087b82 */ /* 0x020ee20000000a00 */
[----:B-1----:R-:W-:-:S04]  /*30b0*/  ULEA UR5, UR6, UR5, 0x18 ;  /* 0x0000000506057291 */ /* 0x002fc8000f8ec03f */
[----:B------:R-:W-:Y:S02]  /*30c0*/  UIADD3 UR6, UR5, 0x80, URZ ;  /* 0x0000008005067890 */ /* 0x000fe4000fffe03f */
[----:B------:R-:W-:Y:S01]  /*30d0*/  @!UP0 UIADD3 UR6, UR5, URZ, URZ ;  /* 0x0000003f05068290 */ /* 0x000fe2000fffe03f */
[----:B------:R-:W3:Y:S08]  /*30e0*/  LDC.64 R10, c[0x0][0x718] ;  /* 0x0001c600ff0a7b82 */ /* 0x000ef00000000a00 */
[----:B------:R-:W1:Y:S01]  /*30f0*/  LDC.64 R24, c[0x0][0x720] ;  /* 0x0001c800ff187b82 */ /* 0x000e620000000a00 */
[----:B--2---:R2:W-:Y:S07]  /*3100*/  STS.128 [UR6+0x38780], R4 ;  /* 0x03878004ff007988 */ /* 0x0045ee0008000c06 */
[----:B------:R-:W1:Y:S08]  /*3110*/  LDC.64 R26, c[0x0][0x728] ;  /* 0x0001ca00ff1a7b82 */ /* 0x000e700000000a00 */
[----:B------:R-:W4:Y:S01]  /*3120*/  LDC.64 R28, c[0x0][0x730] ;  /* 0x0001cc00ff1c7b82 */ /* 0x000f220000000a00 */
[----:B---3--:R2:W-:Y:S07]  /*3130*/  STS.128 [UR6+0x38790], R8 ;  /* 0x03879008ff007988 */ /* 0x0085ee0008000c06 */
[----:B------:R-:W4:Y:S08]  /*3140*/  LDC.64 R30, c[0x0][0x738] ;  /* 0x0001ce00ff1e7b82 */ /* 0x000f300000000a00 */
[----:B------:R-:W3:Y:S01]  /*3150*/  LDC.64 R32, c[0x0][0x740] ;  /* 0x0001d000ff207b82 */ /* 0x000ee20000000a00 */
[----:B-1----:R2:W-:Y:S07]  /*3160*/  STS.128 [UR6+0x387a0], R24 ;  /* 0x0387a018ff007988 */ /* 0x0025ee0008000c06 */
[----:B------:R-:W3:Y:S08]  /*3170*/  LDC.64 R34, c[0x0][0x748] ;  /* 0x0001d200ff227b82 */ /* 0x000ef00000000a00 */
[----:B------:R-:W1:Y:S01]  /*3180*/  LDC.64 R36, c[0x0][0x750] ;  /* 0x0001d400ff247b82 */ /* 0x000e620000000a00 */
[----:B----4-:R2:W-:Y:S07]  /*3190*/  STS.128 [UR6+0x387b0], R28 ;  /* 0x0387b01cff007988 */ /* 0x0105ee0008000c06 */
[----:B------:R-:W1:Y:S08]  /*31a0*/  LDC.64 R38, c[0x0][0x758] ;  /* 0x0001d600ff267b82 */ /* 0x000e700000000a00 */
[----:B------:R-:W4:Y:S01]  /*31b0*/  LDC.64 R40, c[0x0][0x760] ;  /* 0x0001d800ff287b82 */ /* 0x000f220000000a00 */
[----:B---3--:R2:W-:Y:S07]  /*31c0*/  STS.128 [UR6+0x387c0], R32 ;  /* 0x0387c020ff007988 */ /* 0x0085ee0008000c06 */
[----:B------:R-:W4:Y:S08]  /*31d0*/  LDC.64 R42, c[0x0][0x768] ;  /* 0x0001da00ff2a7b82 */ /* 0x000f300000000a00 */
[----:B------:R-:W3:Y:S01]  /*31e0*/  LDC.64 R44, c[0x0][0x770] ;  /* 0x0001dc00ff2c7b82 */ /* 0x000ee20000000a00 */
[----:B-1----:R2:W-:Y:S07]  /*31f0*/  STS.128 [UR6+0x387d0], R36 ;  /* 0x0387d024ff007988 */ /* 0x0025ee0008000c06 */
[----:B------:R-:W3:Y:S01]  /*3200*/  LDC.64 R46, c[0x0][0x778] ;  /* 0x0001de00ff2e7b82 */ /* 0x000ee20000000a00 */
[----:B----4-:R2:W-:Y:S04]  /*3210*/  STS.128 [UR6+0x387e0], R40 ;  /* 0x0387e028ff007988 */ /* 0x0105e80008000c06 */
[----:B---3--:R2:W-:Y:S02]  /*3220*/  STS.128 [UR6+0x387f0], R44 ;  /* 0x0387f02cff007988 */ /* 0x0085e40008000c06 */
.L_x_27:
[----:B------:R-:W-:Y:S05]  /*3230*/  BSYNC B0 ;  /* 0x0000000000007941 */ /* 0x000fea0003800000 */
.L_x_26:
[----:B------:R-:W-:Y:S01]  /*3240*/  UISETP.NE.AND UP0, UPT, UR12, 0x1, UPT ;  /* 0x000000010c00788c */ /* 0x000fe2000bf05270 */
[----:B------:R-:W-:Y:S01]  /*3250*/  NOP ;  /* 0x0000000000007918 */ /* 0x000fe20000000000 */
[----:B------:R-:W-:Y:S01]  /*3260*/  ULDC UR5, c[0x0][0x884] ;  /* 0x0002210000057ab9 */ /* 0x000fe20000000800 */
[----:B------:R-:W-:Y:S01]  /*3270*/  ULDC.64 UR58, c[0x0][0x800] ;  /* 0x00020000003a7ab9 */ /* 0x000fe20000000a00 */
[----:B------:R-:W-:-:S04]  /*3280*/  USEL UR5, UR5, URZ, UP0 ;  /* 0x0000003f05057287 */ /* 0x000fc80008000000 */
[----:B------:R-:W-:-:S04]  /*3290*/  UIADD3 UR5, UR4, UR5, URZ ;  /* 0x0000000504057290 */ /* 0x000fc8000fffe03f */
[----:B------:R-:W-:-:S12]  /*32a0*/  UIMAD.WIDE UR58, UR5, 0x80, UR58 ;  /* 0x00000080053a78a5 */ /* 0x000fd8000f8e023a */
.L_x_25:
[----:B------:R-:W-:-:S13]  /*32b0*/  ISETP.NE.AND P0, PT, RZ, UR54, PT ;  /* 0x00000036ff007c0c */ /* 0x000fda000bf05270 */
[----:B------:R-:W-:Y:S05]  /*32c0*/  @P0 BRA `(.L_x_28) ;  /* 0x00000004001c0947 */ /* 0x000fea0003800000 */
[----:B------:R-:W-:Y:S01]  /*32d0*/  ELECT P0, URZ, PT ;  /* 0x00000000003f782f */ /* 0x000fe20003800000 */
[----:B------:R-:W-:-:S12]  /*32e0*/  BSSY B0, `(.L_x_29) ;  /* 0x0000030000007945 */ /* 0x000fd80003800000 */
[----:B------:R-:W-:Y:S05]  /*32f0*/  @!P0 BRA `(.L_x_30) ;  /* 0x0000000000b88947 */ /* 0x000fea0003800000 */
[C---:B--2---:R-:W-:Y:S01]  /*3300*/  IMAD.SHL.U32 R4, R18.reuse, 0x8, RZ ;  /* 0x0000000812047824 */ /* 0x044fe200078e00ff */
[----:B------:R-:W-:Y:S01]  /*3310*/  ULDC.64 UR4, c[0x0][0x820] ;  /* 0x0002080000047ab9 */ /* 0x000fe20000000a00 */
[----:B------:R-:W-:-:S03]  /*3320*/  SHF.L.U64.HI R3, R18, 0x3, R3 ;  /* 0x0000000312037819 */ /* 0x000fc60000010203 */
[----:B----4-:R-:W-:-:S04]  /*3330*/  IADD3 R6, P0, R4, UR4, RZ ;  /* 0x0000000404067c10 */ /* 0x010fc8000ff1e0ff */
[----:B------:R-:W-:Y:S01]  /*3340*/  IADD3.X R7, R3, UR5, RZ, P0, !PT ;  /* 0x0000000503077c10 */ /* 0x000fe200087fe4ff */
[----:B------:R-:W-:-:S05]  /*3350*/  ULDC.64 UR4, c[0x0][0x818] ;  /* 0x0002060000047ab9 */ /* 0x000fca0000000a00 */
[----:B------:R-:W2:Y:S01]  /*3360*/  LDG.E.64 R6, desc[UR56][R6.64] ;  /* 0x0000003806067981 */ /* 0x000ea2000c1e1b00 */
[----:B------:R-:W-:-:S04]  /*3370*/  IADD3 R4, P0, R4, UR4, RZ ;  /* 0x0000000404047c10 */ /* 0x000fc8000ff1e0ff */
[----:B------:R-:W-:-:S06]  /*3380*/  IADD3.X R5, R3, UR5, RZ, P0, !PT ;  /* 0x0000000503057c10 */ /* 0x000fcc00087fe4ff */
[----:B------:R-:W3:Y:S01]  /*3390*/  LDG.E.64 R4, desc[UR56][R4.64] ;  /* 0x0000003804047981 */ /* 0x000ee2000c1e1b00 */
[----:B------:R-:W1:Y:S01]  /*33a0*/  S2UR UR5, SR_CgaCtaId ;  /* 0x00000000000579c3 */ /* 0x000e620000008800 */
[----:B------:R-:W-:Y:S01]  /*33b0*/  UISETP.NE.AND UP0, UPT, UR12, 0x1, UPT ;  /* 0x000000010c00788c */ /* 0x000fe2000bf05270 */
[----:B-----5:R-:W-:Y:S01]  /*33c0*/  VIADD R9, R0, 0xffffffff ;  /* 0xffffffff00097836 */ /* 0x020fe20000000000 */
[----:B------:R-:W-:Y:S01]  /*33d0*/  UMOV UR4, 0x400 ;  /* 0x0000040000047882 */ /* 0x000fe20000000000 */
[----:B------:R-:W-:Y:S01]  /*33e0*/  CS2R R10, SRZ ;  /* 0x00000000000a7805 */ /* 0x000fe2000001ff00 */
[----:B-1----:R-:W-:-:S04]  /*33f0*/  ULEA UR4, UR5, UR4, 0x18 ;  /* 0x0000000405047291 */ /* 0x002fc8000f8ec03f */
[----:B------:R-:W-:-:S03]  /*3400*/  UIADD3 UR5, UR4, 0x80, URZ ;  /* 0x0000008004057890 */ /* 0x000fc6000fffe03f */
[----:B------:R-:W-:-:S04]  /*3410*/  @!UP0 UIADD3 UR5, UR4, URZ, URZ ;  /* 0x0000003f04058290 */ /* 0x000fc8000fffe03f */
[----:B------:R-:W-:-:S05]  /*3420*/  UIADD3 UR4, UR5, 0x38780, URZ ;  /* 0x0003878005047890 */ /* 0x000fca000fffe03f */
[----:B------:R-:W1:Y:S01]  /*3430*/  LDS R3, [UR5+0x3879c] ;  /* 0x03879c05ff037984 */ /* 0x000e620008000800 */
[----:B------:R-:W-:-:S03]  /*3440*/  IMAD.U32 R20, RZ, RZ, UR4 ;  /* 0x00000004ff147e24 */ /* 0x000fc6000f8e00ff */
[----:B------:R-:W-:Y:S02]  /*3450*/  STS [UR5+0x387b0], RZ ;  /* 0x0387b0ffff007988 */ /* 0x000fe40008000805 */
[----:B------:R-:W-:-:S05]  /*3460*/  SHF.R.U64 R20, R20, 0x4, RZ ;  /* 0x0000000414147819 */ /* 0x000fca00000012ff */
[----:B------:R-:W-:Y:S04]  /*3470*/  STS [UR5+0x38790], R20 ;  /* 0x03879014ff007988 */ /* 0x000fe80008000805 */
[----:B------:R-:W-:Y:S01]  /*3480*/  STS [UR5+0x38794], R20 ;  /* 0x03879414ff007988 */ /* 0x000fe20008000805 */
[C---:B--2---:R-:W-:Y:S01]  /*3490*/  SHF.L.U64.HI R13, R6.reuse, 0x1, R7 ;  /* 0x00000001060d7819 */ /* 0x044fe20000010207 */
[----:B------:R-:W-:-:S03]  /*34a0*/  IMAD.SHL.U32 R6, R6, 0x2, RZ ;  /* 0x0000000206067824 */ /* 0x000fc600078e00ff */
[----:B------:R-:W-:Y:S02]  /*34b0*/  LOP3.LUT R13, R13, 0x1fffffff, RZ, 0xc0, !PT ;  /* 0x1fffffff0d0d7812 */ /* 0x000fe400078ec0ff */
[----:B------:R-:W-:Y:S02]  /*34c0*/  LOP3.LUT R0, R6, 0xfffffffe, RZ, 0xc0, !PT ;  /* 0xfffffffe06007812 */ /* 0x000fe400078ec0ff */
[--C-:B------:R-:W-:Y:S02]  /*34d0*/  SHF.R.U32.HI R8, RZ, 0x4, R13.reuse ;  /* 0x00000004ff087819 */ /* 0x100fe4000001160d */
[----:B------:R-:W-:Y:S01]  /*34e0*/  SHF.R.U64 R0, R0, 0x4, R13 ;  /* 0x0000000400007819 */ /* 0x000fe2000000120d */
[----:B---3--:R-:W-:Y:S01]  /*34f0*/  STS.64 [UR5+0x38780], R4 ;  /* 0x03878004ff007988 */ /* 0x008fe20008000a05 */
[----:B-1----:R-:W-:-:S03]  /*3500*/  LOP3.LUT R3, R3, 0xf, R8, 0xb8, !PT ;  /* 0x0000000f03037812 */ /* 0x002fc600078eb808 */
[----:B------:R-:W-:Y:S04]  /*3510*/  STS [UR5+0x3878c], R0 ;  /* 0x03878c00ff007988 */ /* 0x000fe80008000805 */
[----:B------:R-:W-:Y:S04]  /*3520*/  STS [UR5+0x3879c], R3 ;  /* 0x03879c03ff007988 */ /* 0x000fe80008000805 */
[----:B------:R-:W1:Y:S02]  /*3530*/  LDS R7, [UR5+0x3879c] ;  /* 0x03879c05ff077984 */ /* 0x000e640008000800 */
[----:B-1----:R-:W-:-:S05]  /*3540*/  LOP3.LUT R7, R7, 0xf0, RZ, 0xb8, !PT ;  /* 0x000000f007077812 */ /* 0x002fca00078eb8ff */
[----:B------:R-:W-:Y:S04]  /*3550*/  STS [UR5+0x3879c], R7 ;  /* 0x03879c07ff007988 */ /* 0x000fe80008000805 */
[----:B------:R-:W1:Y:S02]  /*3560*/  LDS R8, [UR5+0x3879c] ;  /* 0x03879c05ff087984 */ /* 0x000e640008000800 */
[----:B-1----:R-:W-:Y:S01]  /*3570*/  LOP3.LUT R21, R8, 0xf00, RZ, 0xb8, !PT ;  /* 0x00000f0008157812 */ /* 0x002fe200078eb8ff */
[----:B------:R-:W-:-:S04]  /*3580*/  VIADD R8, R2, 0xffffffff ;  /* 0xffffffff02087836 */ /* 0x000fc80000000000 */
[----:B------:R-:W-:Y:S04]  /*3590*/  STS.64 [UR5+0x38798], R20 ;  /* 0x03879814ff007988 */ /* 0x000fe80008000a05 */
[----:B------:R-:W1:Y:S04]  /*35a0*/  LDS R12, [UR5+0x3879c] ;  /* 0x03879c05ff0c7984 */ /* 0x000e680008000800 */
[----:B------:R3:W-:Y:S01]  /*35b0*/  STS.128 [UR5+0x387a0], R8 ;  /* 0x0387a008ff007988 */ /* 0x0007e20008000c05 */
[----:B-1----:R-:W-:-:S05]  /*35c0*/  LOP3.LUT R12, R12, 0xf000, RZ, 0xb8, !PT ;  /* 0x0000f0000c0c7812 */ /* 0x002fca00078eb8ff */
[----:B------:R3:W-:Y:S02]  /*35d0*/  STS [UR5+0x3879c], R12 ;  /* 0x03879c0cff007988 */ /* 0x0007e40008000805 */
.L_x_30:
[----:B------:R-:W-:Y:S05]  /*35e0*/  BSYNC B0 ;  /* 0x0000000000007941 */ /* 0x000fea0003800000 */
.L_x_29:
[----:B------:R-:W-:Y:S01]  /*35f0*/  ELECT P0, URZ, PT ;  /* 0x00000000003f782f */ /* 0x000fe20003800000 */
[----:B------:R-:W-:Y:S01]  /*3600*/  NOP ;  /* 0x0000000000007918 */ /* 0x000fe20000000000 */
[----:B------:R-:W-:Y:S11]  /*3610*/  BSSY B0, `(.L_x_31) ;  /* 0x0000004000007945 */ /* 0x000ff60003800000 */
[----:B------:R-:W-:Y:S05]  /*3620*/  @!P0 BRA `(.L_x_32) ;  /* 0x0000000000088947 */ /* 0x000fea0003800000 */
[----:B------:R0:W-:Y:S01]  /*3630*/  UTMACMDFLUSH ;  /* 0x00000000000079b7 */ /* 0x0001e20000000000 */
[----:B------:R-:W-:-:S04]  /*3640*/  DEPBAR.LE SB0, 0x0 ;  /* 0x000080000000791a */ /* 0x000fc80000000000 */
.L_x_32:
[----:B------:R-:W-:Y:S05]  /*3650*/  BSYNC B0 ;  /* 0x0000000000007941 */ /* 0x000fea0003800000 */
.L_x_31:
[----:B------:R-:W1:Y:S01]  /*3660*/  S2UR UR5, SR_CgaCtaId ;  /* 0x00000000000579c3 */ /* 0x000e620000008800 */
[----:B-----5:R-:W2:Y:S01]  /*3670*/  S2R R0, SR_LANEID ;  /* 0x0000000000007919 */ /* 0x020ea20000000000 */
[----:B------:R-:W-:Y:S01]  /*3680*/  UISETP.NE.AND UP0, UPT, UR12, 0x1, UPT ;  /* 0x000000010c00788c */ /* 0x000fe2000bf05270 */
[----:B------:R-:W-:Y:S02]  /*3690*/  UMOV UR4, 0x400 ;  /* 0x0000040000047882 */ /* 0x000fe40000000000 */
[----:B-1----:R-:W-:-:S04]  /*36a0*/  ULEA UR4, UR5, UR4, 0x18 ;  /* 0x0000000405047291 */ /* 0x002fc8000f8ec03f */
[----:B------:R-:W-:-:S04]  /*36b0*/  UIADD3 UR5, UR4, 0x80, URZ ;  /* 0x0000008004057890 */ /* 0x000fc8000fffe03f */
[----:B------:R-:W-:Y:S01]  /*36c0*/  @!UP0 UIADD3 UR5, UR4, URZ, URZ ;  /* 0x0000003f04058290 */ /* 0x000fe2000fffe03f */
[----:B--2---:R-:W-:-:S05]  /*36d0*/  IMAD.SHL.U32 R0, R0, 0x4, RZ ;  /* 0x0000000400007824 */ /* 0x004fca00078e00ff */
[----:B------:R-:W-:Y:S01]  /*36e0*/  IMAD.U32 R3, RZ, RZ, UR5 ;  /* 0x00000005ff037e24 */ /* 0x000fe2000f8e00ff */
[----:B------:R-:W-:-:S04]  /*36f0*/  IADD3 R2, P0, R0, UR58, RZ ;  /* 0x0000003a00027c10 */ /* 0x000fc8000ff1e0ff */
[----:B------:R-:W-:Y:S01]  /*3700*/  IADD3 R4, R0, 0x38780, R3 ;  /* 0x0003878000047810 */ /* 0x000fe20007ffe003 */
[----:B------:R-:W-:-:S04]  /*3710*/  IMAD.X R3, RZ, RZ, UR59, P0 ;  /* 0x0000003bff037e24 */ /* 0x000fc800080e06ff */
[----:B------:R-:W1:Y:S04]  /*3720*/  LDS R5, [R4] ;  /* 0x0000000004057984 */ /* 0x000e680000000800 */
[----:B-1----:R1:W5:Y:S02]  /*3730*/  ATOMG.E.EXCH.STRONG.GPU PT, RZ, [R2], R5 ;  /* 0x0000000502ff73a8 */ /* 0x00236400041ee100 */
.L_x_28:
[----:B------:R-:W-:Y:S01]  /*3740*/  LEA.HI R14, R14, R19, RZ, 0x8 ;  /* 0x000000130e0e7211 */ /* 0x000fe200078f40ff */
[----:B------:R-:W3:Y:S01]  /*3750*/  S2UR UR42, SR_CgaCtaId ;  /* 0x00000000002a79c3 */ /* 0x000ee20000008800 */
[----:B------:R-:W-:Y:S01]  /*3760*/  UISETP.NE.AND UP0, UPT, UR12, 0x1, UPT ;  /* 0x000000010c00788c */ /* 0x000fe2000bf05270 */
[----:B------:R-:W-:Y:S01]  /*3770*/  IMAD.MOV.U32 R92, RZ, RZ, 0x1 ;  /* 0x00000001ff5c7424 */ /* 0x000fe200078e00ff */
[----:B------:R-:W-:Y:S01]  /*3780*/  LOP3.LUT R14, R14, 0xffffff00, RZ, 0xc0, !PT ;  /* 0xffffff000e0e7812 */ /* 0x000fe200078ec0ff */
[----:B------:R-:W-:Y:S01]  /*3790*/  UMOV UR43, 0x400 ;  /* 0x00000400002b7882 */ /* 0x000fe20000000000 */
[----:B------:R-:W-:Y:S01]  /*37a0*/  IMAD.MOV.U32 R93, RZ, RZ, RZ ;  /* 0x000000ffff5d7224 */ /* 0x000fe200078e00ff */
[----:B------:R-:W-:Y:S02]  /*37b0*/  ULOP3.LUT UR50, UR52, 0x1, URZ, 0xfc, !UPT ;  /* 0x0000000134327892 */ /* 0x000fe4000f8efc3f */
[----:B------:R-:W-:Y:S01]  /*37c0*/  IMAD.IADD R14, R19, 0x1, -R14 ;  /* 0x00000001130e7824 */ /* 0x000fe200078e0a0e */
[----:B------:R-:W-:-:S02]  /*37d0*/  ULOP3.LUT UR47, UR53, 0x1, URZ, 0xfc, !UPT ;  /* 0x00000001352f7892 */ /* 0x000fc4000f8efc3f */
[----:B------:R-:W-:Y:S01]  /*37e0*/  ULOP3.LUT UR48, UR51, 0x1, URZ, 0xfc, !UPT ;  /* 0x0000000133307892 */ /* 0x000fe2000f8efc3f */
[C---:B--2---:R-:W-:Y:S01]  /*37f0*/  IMAD.SHL.U32 R4, R14.reuse, 0x40, RZ ;  /* 0x000000400e047824 */ /* 0x044fe200078e00ff */
[----:B-1----:R-:W-:Y:S01]  /*3800*/  SHF.R.S32.HI R3, RZ, 0x1f, R14 ;  /* 0x0000001fff037819 */ /* 0x002fe2000001140e */
[C---:B------:R-:W-:Y:S01]  /*3810*/  VIADD R90, R14.reuse, 0x1f ;  /* 0x0000001f0e5a7836 */ /* 0x040fe20000000000 */
[-C--:B-----5:R-:W-:Y:S01]  /*3820*/  LEA.HI R0, R14, R14.reuse, RZ, 0x1 ;  /* 0x0000000e0e007211 */ /* 0x0a0fe200078f08ff */
[----:B------:R-:W-:Y:S01]  /*3830*/  UMOV UR36, URZ ;  /* 0x0000003f00247c82 */ /* 0x000fe20008000000 */
[CC--:B------:R-:W-:Y:S01]  /*3840*/  LEA.HI R2, R3.reuse, R14.reuse, RZ, 0x5 ;  /* 0x0000000e03027211 */ /* 0x0c0fe200078f28ff */
[----:B------:R-:W-:Y:S01]  /*3850*/  UMOV UR55, URZ ;  /* 0x0000003f00377c82 */ /* 0x000fe20008000000 */
[----:B------:R-:W-:Y:S01]  /*3860*/  SHF.R.S32.HI R0, RZ, 0x1, R0 ;  /* 0x00000001ff007819 */ /* 0x000fe20000011400 */
[----:B------:R-:W-:Y:S01]  /*3870*/  UMOV UR60, URZ ;  /* 0x0000003f003c7c82 */ /* 0x000fe20008000000 */
[----:B------:R-:W-:Y:S01]  /*3880*/  SHF.R.S32.HI R2, RZ, 0x5, R2 ;  /* 0x00000005ff027819 */ /* 0x000fe20000011402 */
[----:B------:R-:W-:Y:S01]  /*3890*/  UMOV UR37, URZ ;  /* 0x0000003f00257c82 */ /* 0x000fe20008000000 */
[CC--:B----4-:R-:W-:Y:S01]  /*38a0*/  LEA.HI R6, R3.reuse, R14.reuse, RZ, 0x4 ;  /* 0x0000000e03067211 */ /* 0x0d0fe200078f20ff */
[----:B---3--:R-:W-:Y:S01]  /*38b0*/  ULEA UR43, UR42, UR43, 0x18 ;  /* 0x0000002b2a2b7291 */ /* 0x008fe2000f8ec03f */
[----:B------:R-:W-:Y:S01]  /*38c0*/  LOP3.LUT R4, R4, 0x40, RZ, 0xc0, !PT ;  /* 0x0000004004047812 */ /* 0x000fe200078ec0ff */
[----:B------:R-:W-:Y:S01]  /*38d0*/  IMAD.SHL.U32 R5, R2, 0x10, RZ ;  /* 0x0000001002057824 */ /* 0x000fe200078e00ff */
[----:B------:R-:W-:Y:S01]  /*38e0*/  SHF.R.S32.HI R9, RZ, 0x4, R6 ;  /* 0x00000004ff097819 */ /* 0x000fe20000011406 */
[----:B------:R-:W-:Y:S01]  /*38f0*/  IMAD.SHL.U32 R2, R0, 0x80, RZ ;  /* 0x0000008000027824 */ /* 0x000fe200078e00ff */
[----:B------:R-:W-:Y:S01]  /*3900*/  LEA.HI R0, R3, R14, RZ, 0x3 ;  /* 0x0000000e03007211 */ /* 0x000fe200078f18ff */
[----:B------:R-:W-:Y:S01]  /*3910*/  UIADD3 UR49, UR43, 0x80, URZ ;  /* 0x000000802b317890 */ /* 0x000fe2000fffe03f */
[----:B------:R-:W-:Y:S01]  /*3920*/  LOP3.LUT R7, R4, 0x30, R5, 0xf8, !PT ;  /* 0x0000003004077812 */ /* 0x000fe200078ef805 */
[----:B------:R-:W-:Y:S01]  /*3930*/  @!UP0 UIADD3 UR49, UR43, URZ, URZ ;  /* 0x0000003f2b318290 */ /* 0x000fe2000fffe03f */
[----:B------:R-:W-:Y:S01]  /*3940*/  LEA.HI R6, R6, R9, RZ, 0x1 ;  /* 0x0000000906067211 */ /* 0x000fe200078f08ff */
[----:B------:R-:W-:Y:S01]  /*3950*/  UMOV UR38, URZ ;  /* 0x0000003f00267c82 */ /* 0x000fe20008000000 */
[----:B------:R-:W-:Y:S01]  /*3960*/  LOP3.LUT R5, R2, 0x180, RZ, 0xc0, !PT ;  /* 0x0000018002057812 */ /* 0x000fe200078ec0ff */
[----:B------:R-:W-:Y:S01]  /*3970*/  UIADD3 UR49, UR49, 0x38780, URZ ;  /* 0x0003878031317890 */ /* 0x000fe2000fffe03f */
[----:B------:R-:W-:-:S02]  /*3980*/  LOP3.LUT R6, R6, 0x7ffffe, RZ, 0xc0, !PT ;  /* 0x007ffffe06067812 */ /* 0x000fc400078ec0ff */
[----:B------:R-:W-:Y:S02]  /*3990*/  LOP3.LUT R4, R5, R4, RZ, 0xfc, !PT ;  /* 0x0000000405047212 */ /* 0x000fe400078efcff */
[----:B------:R-:W-:Y:S01]  /*39a0*/  LEA.HI R88, R3, R14, RZ, 0x7 ;  /* 0x0000000e03587211 */ /* 0x000fe200078f38ff */
[----:B------:R-:W-:Y:S01]  /*39b0*/  IMAD.IADD R9, R9, 0x1, -R6 ;  /* 0x0000000109097824 */ /* 0x000fe200078e0a06 */
[----:B------:R-:W-:Y:S02]  /*39c0*/  LOP3.LUT R0, R7, 0x8, R0, 0xf8, !PT ;  /* 0x0000000807007812 */ /* 0x000fe400078ef800 */
[----:B------:R-:W-:Y:S02]  /*39d0*/  SHF.R.U32.HI R4, RZ, 0x3, R4 ;  /* 0x00000003ff047819 */ /* 0x000fe40000011604 */
[----:B------:R-:W-:Y:S02]  /*39e0*/  SHF.R.S32.HI R88, RZ, 0x7, R88 ;  /* 0x00000007ff587819 */ /* 0x000fe40000011458 */
[----:B------:R-:W-:-:S03]  /*39f0*/  LOP3.LUT R0, R4, R0, R5, 0x1e, !PT ;  /* 0x0000000004007212 */ /* 0x000fc600078e1e05 */
[----:B------:R-:W-:-:S04]  /*3a00*/  IMAD R9, R88, 0x4, R9 ;  /* 0x0000000458097824 */ /* 0x000fc800078e0209 */
[----:B------:R-:W-:Y:S02]  /*3a10*/  IMAD.U32 R89, R9, 0x200, R0 ;  /* 0x0000020009597824 */ /* 0x000fe400078e0000 */
[----:B------:R-:W-:-:S07]  /*3a20*/  IMAD.MOV.U32 R0, RZ, RZ, 0x1 ;  /* 0x00000001ff007424 */ /* 0x000fce00078e00ff */
.L_x_97:
[----:B-1-3--:R-:W1:Y:S02]  /*3a30*/  LDC.64 R2, c[0x0][0x290] ;  /* 0x0000a400ff027b82 */ /* 0x00ae640000000a00 */
[----:B-1----:R-:W-:-:S05]  /*3a40*/  IMAD.WIDE R2, R18, 0xc, R2 ;  /* 0x0000000c12027825 */ /* 0x002fca00078e0202 */
[----:B------:R-:W2:Y:S01]  /*3a50*/  LDG.E R6, desc[UR56][R2.64+0x8] ;  /* 0x0000083802067981 */ /* 0x000ea2000c1e1900 */
[----:B------:R-:W-:Y:S01]  /*3a60*/  UMOV UR8, URZ ;  /* 0x0000003f00087c82 */ /* 0x000fe20008000000 */
[----:B------:R-:W-:Y:S01]  /*3a70*/  UMOV UR10, UR60 ;  /* 0x0000003c000a7c82 */ /* 0x000fe20008000000 */
[--C-:B------:R-:W-:Y:S01]  /*3a80*/  IMAD.MOV.U32 R91, RZ, RZ, R18.reuse ;  /* 0x000000ffff5b7224 */ /* 0x100fe200078e0012 */
[----:B-----5:R-:W1:Y:S01]  /*3a90*/  SHFL.IDX PT, R4, R88, RZ, 0x1f ;  /* 0x00001fff58047589 */ /* 0x020e6200000e0000 */
[----:B------:R-:W-:Y:S02]  /*3aa0*/  SHF.R.S32.HI R19, RZ, 0x1f, R18 ;  /* 0x0000001fff137819 */ /* 0x000fe40000011412 */
[----:B------:R-:W-:Y:S02]  /*3ab0*/  CS2R R86, SRZ ;  /* 0x0000000000567805 */ /* 0x000fe4000001ff00 */
[----:B------:R-:W-:Y:S02]  /*3ac0*/  CS2R R24, SRZ ;  /* 0x0000000000187805 */ /* 0x000fe4000001ff00 */
[----:B------:R-:W-:-:S02]  /*3ad0*/  CS2R R26, SRZ ;  /* 0x00000000001a7805 */ /* 0x000fc4000001ff00 */
[----:B------:R-:W-:Y:S02]  /*3ae0*/  CS2R R28, SRZ ;  /* 0x00000000001c7805 */ /* 0x000fe4000001ff00 */
[----:B------:R-:W-:Y:S02]  /*3af0*/  CS2R R30, SRZ ;  /* 0x00000000001e7805 */ /* 0x000fe4000001ff00 */
[----:B------:R-:W-:Y:S02]  /*3b00*/  CS2R R32, SRZ ;  /* 0x0000000000207805 */ /* 0x000fe4000001ff00 */
        /* <DEDUP_REMOVED lines=16> */
[----:B-1----:R-:W-:Y:S01]  /*3c10*/  R2UR UR4, R4 ;  /* 0x00000000040472ca */ /* 0x002fe200000e0000 */
[----:B------:R-:W-:Y:S01]  /*3c20*/  IMAD.U32 R4, RZ, RZ, UR37 ;  /* 0x00000025ff047e24 */ /* 0x000fe2000f8e00ff */
        /* <DEDUP_REMOVED lines=9> */
[----:B------:R-:W-:Y:S01]  /*3cc0*/  CS2R R84, SRZ ;  /* 0x0000000000547805 */ /* 0x000fe2000001ff00 */
[----:B------:R-:W-:-:S04]  /*3cd0*/  ULEA.HI UR5, UR4, UR4, URZ, 0x1 ;  /* 0x0000000404057291 */ /* 0x000fc8000f8f083f */
[----:B------:R-:W-:-:S04]  /*3ce0*/  ULOP3.LUT UR5, UR5, 0x1e, URZ, 0xc0, !UPT ;  /* 0x0000001e05057892 */ /* 0x000fc8000f8ec03f */
[----:B------:R-:W-:-:S04]  /*3cf0*/  UIADD3 UR5, UR4, -UR5, URZ ;  /* 0x8000000504057290 */ /* 0x000fc8000fffe03f */
[----:B------:R-:W-:-:S04]  /*3d00*/  ULEA UR5, UR5, UR43, 0xd ;  /* 0x0000002b05057291 */ /* 0x000fc8000f8e683f */
[----:B------:R-:W-:-:S04]  /*3d10*/  USHF.R.U32.HI UR5, URZ, 0x4, UR5 ;  /* 0x000000043f057899 */ /* 0x000fc80008011605 */
[----:B------:R-:W-:-:S04]  /*3d20*/  ULOP3.LUT UR5, UR5, 0x3fff, URZ, 0xc0, !UPT ;  /* 0x00003fff05057892 */ /* 0x000fc8000f8ec03f */
[----:B------:R-:W-:Y:S01]  /*3d30*/  ULOP3.LUT UR9, UR5, 0x10000, URZ, 0xfc, !UPT ;  /* 0x0001000005097892 */ /* 0x000fe2000f8efc3f */
[----:B--2---:R-:W-:-:S13]  /*3d40*/  ISETP.GE.AND P0, PT, R6, 0x1, PT ;  /* 0x000000010600780c */ /* 0x004fda0003f06270 */
[----:B------:R-:W-:Y:S05]  /*3d50*/  @!P0 BRA `(.L_x_33) ;  /* 0x0000000000d88947 */ /* 0x000fea0003800000 */
[----:B------:R-:W-:-:S06]  /*3d60*/  UISETP.NE.AND UP0, UPT, UR50, 0x3, UPT ;  /* 0x000000033200788c */ /* 0x000fcc000bf05270 */
[----:B------:R-:W-:-:S13]  /*3d70*/  PLOP3.LUT P1, PT, PT, PT, UP0, 0x80, 0x0 ;  /* 0x000000000000781c */ /* 0x000fda0003f2f008 */
[----:B------:R-:W-:Y:S05]  /*3d80*/  @!P1 BRA `(.L_x_34) ;  /* 0x0000000000049947 */ /* 0x000fea0003800000 */
[----:B------:R-:W-:Y:S01]  /*3d90*/  BPT.TRAP 0x1 ;  /* 0x000000040000795c */ /* 0x000fe20000300000 */
.L_x_34:
[----:B------:R-:W-:Y:S01]  /*3da0*/  ULEA UR4, UR60, UR43, 0x3 ;  /* 0x0000002b3c047291 */ /* 0x000fe2000f8e183f */
[----:B------:R-:W-:-:S05]  /*3db0*/  IMAD.U32 R2, RZ, RZ, UR37 ;  /* 0x00000025ff027e24 */ /* 0x000fca000f8e00ff */
[----:B------:R-:W-:-:S04]  /*3dc0*/  SHF.L.U32 R2, R2, 0x1f, RZ ;  /* 0x0000001f02027819 */ /* 0x000fc800000006ff */
[----:B------:R1:W2:Y:S01]  /*3dd0*/  SYNCS.PHASECHK.TRANS64.TRYWAIT P0, [UR4+0x38480], R2 ;  /* 0x03848002ff0075a7 */ /* 0x0002a20008000144 */
[----:B------:R-:W-:Y:S05]  /*3de0*/  @!P1 BRA `(.L_x_35) ;  /* 0x0000000000049947 */ /* 0x000fea0003800000 */
[----:B------:R-:W-:Y:S01]  /*3df0*/  BPT.TRAP 0x1 ;  /* 0x000000040000795c */ /* 0x000fe20000300000 */
.L_x_35:
[----:B--2---:R-:W-:Y:S05]  /*3e00*/  @P0 BRA `(.L_x_36) ;  /* 0x0000000000080947 */ /* 0x004fea0003800000 */
[----:B------:R-:W2:Y:S02]  /*3e10*/  SYNCS.PHASECHK.TRANS64.TRYWAIT P0, [UR4+0x38480], R2 ;  /* 0x03848002ff0075a7 */ /* 0x000ea40008000144 */
[----:B--2---:R-:W-:Y:S05]  /*3e20*/  @!P0 BRA `(.L_x_37) ;  /* 0x0000008800248947 */ /* 0x004fea0003800000 */
.L_x_36:
[----:B------:R-:W-:Y:S01]  /*3e30*/  UIADD3 UR4, UR43, 0x18000, URZ ;  /* 0x000180002b047890 */ /* 0x000fe2000fffe03f */
[----:B------:R-:W-:Y:S01]  /*3e40*/  WARPGROUP.ARRIVE ;  /* 0x00000000000079c5 */ /* 0x000fe20000000000 */
[----:B------:R-:W-:Y:S02]  /*3e50*/  ULEA UR8, UR60, UR9, 0xa ;  /* 0x000000093c087291 */ /* 0x000fe4000f8e503f */
[----:B------:R-:W-:Y:S01]  /*3e60*/  USHF.R.U32.HI UR4, URZ, 0x4, UR4 ;  /* 0x000000043f047899 */ /* 0x000fe20008011604 */
[----:B------:R-:W-:Y:S01]  /*3e70*/  UMOV UR5, 0x40000040 ;  /* 0x4000004000057882 */ /* 0x000fe20000000000 */
[----:B------:R-:W-:Y:S02]  /*3e80*/  UMOV UR7, 0x40000040 ;  /* 0x4000004000077882 */ /* 0x000fe40000000000 */
[----:B------:R-:W-:-:S04]  /*3e90*/  ULOP3.LUT UR4, UR4, 0x3fff, URZ, 0xc0, !UPT ;  /* 0x00003fff04047892 */ /* 0x000fc8000f8ec03f */
[----:B------:R-:W-:-:S04]  /*3ea0*/  ULOP3.LUT UR4, UR4, 0x10000, URZ, 0xfc, !UPT ;  /* 0x0001000004047892 */ /* 0x000fc8000f8efc3f */
[----:B------:R-:W-:-:S03]  /*3eb0*/  ULEA UR10, UR60, UR4, 0xa ;  /* 0x000000043c0a7291 */ /* 0x000fc6000f8e503f */
[----:B------:R-:W-:-:S04]  /*3ec0*/  UMOV UR4, UR8 ;  /* 0x0000000800047c82 */ /* 0x000fc80008000000 */
[----:B------:R-:W-:Y:S02]  /*3ed0*/  UMOV UR6, UR10 ;  /* 0x0000000a00067c82 */ /* 0x000fe40008000000 */
[----:B------:R-:W-:Y:S01]  /*3ee0*/  QGMMA.64x128x32.F32.E4M3.E4M3 R24, gdesc[UR4], RZ, !UPT, gsb0 ;  /* 0x01e00000041879f3 */ /* 0x000fe2000c0008ff */
[----:B------:R-:W-:Y:S02]  /*3ef0*/  UIADD3 UR4, UR8, 0x2, URZ ;  /* 0x0000000208047890 */ /* 0x000fe4000fffe03f */
[----:B------:R-:W-:Y:S01]  /*3f00*/  UIADD3 UR6, UR10, 0x2, URZ ;  /* 0x000000020a067890 */ /* 0x000fe2000fffe03f */
[----:B------:R-:W-:Y:S01]  /*3f10*/  UMOV UR5, 0x40000040 ;  /* 0x4000004000057882 */ /* 0x000fe20000000000 */
[----:B------:R-:W-:Y:S01]  /*3f20*/  UMOV UR7, 0x40000040 ;  /* 0x4000004000077882 */ /* 0x000fe20000000000 */
[----:B------:R-:W-:Y:S02]  /*3f30*/  WARPGROUP.DEPBAR.LE gsb0, 0x0 ;  /* 0x00008000000079c5 */ /* 0x000fe40000010000 */
[----:B------:R-:W-:-:S06]  /*3f40*/  WARPGROUP.ARRIVE ;  /* 0x00000000000079c5 */ /* 0x000fcc0000000000 */
[----:B------:R-:W-:Y:S01]  /*3f50*/  QGMMA.64x128x32.F32.E4M3.E4M3 R24, gdesc[UR4], R24, gsb0 ;  /* 0x01e00000041879f3 */ /* 0x000fe20008000818 */
        /* <DEDUP_REMOVED lines=11> */
[----:B------:R-:W-:Y:S01]  /*4010*/  UIADD3 UR10, UR60, 0x1, URZ ;  /* 0x000000013c0a7890 */ /* 0x000fe2000fffe03f */
[----:B------:R-:W-:-:S03]  /*4020*/  UMOV UR8, 0x1 ;  /* 0x0000000100087882 */ /* 0x000fc60000000000 */
[----:B------:R-:W-:-:S04]  /*4030*/  UISETP.NE.AND UP0, UPT, UR10, 0x6, UPT ;  /* 0x000000060a00788c */ /* 0x000fc8000bf05270 */
[----:B------:R-:W-:Y:S01]  /*4040*/  USEL UR10, UR10, URZ, UP0 ;  /* 0x0000003f0a0a7287 */ /* 0x000fe20008000000 */
[----:B------:R-:W-:Y:S02]  /*4050*/  WARPGROUP.DEPBAR.LE gsb0, 0x0 ;  /* 0x00008000000079c5 */ /* 0x000fe40000010000 */
[----:B------:R-:W-:-:S06]  /*4060*/  WARPGROUP.ARRIVE ;  /* 0x00000000000079c5 */ /* 0x000fcc0000000000 */
[----:B------:R-:W-:Y:S01]  /*4070*/  QGMMA.64x128x32.F32.E4M3.E4M3 R24, gdesc[UR4], R24, gsb0 ;  /* 0x01e00000041879f3 */ /* 0x000fe20008000818 */
[----:B------:R-:W-:-:S04]  /*4080*/  USEL UR4, URZ, 0x1, UP0 ;  /* 0x000000013f047887 */ /* 0x000fc80008000000 */
[----:B------:R-:W-:-:S06]  /*4090*/  ULOP3.LUT UR4, UR37, UR4, URZ, 0x3c, !UPT ;  /* 0x0000000425047292 */ /* 0x000fcc000f8e3c3f */
[----:B------:R-:W-:Y:S01]  /*40a0*/  IMAD.U32 R4, RZ, RZ, UR4 ;  /* 0x00000004ff047e24 */ /* 0x000fe2000f8e00ff */
[----:B------:R-:W-:-:S06]  /*40b0*/  WARPGROUP.DEPBAR.LE gsb0, 0x0 ;  /* 0x00008000000079c5 */ /* 0x000fcc0000010000 */
.L_x_33:
[----:B-12---:R-:W-:-:S05]  /*40c0*/  VIADD R2, R6, 0x7f ;  /* 0x0000007f06027836 */ /* 0x006fca0000000000 */
[----:B------:R-:W-:-:S04]  /*40d0*/  SHF.R.S32.HI R3, RZ, 0x1f, R2 ;  /* 0x0000001fff037819 */ /* 0x000fc80000011402 */
[----:B------:R-:W-:-:S04]  /*40e0*/  LEA.HI R3, R3, R2, RZ, 0x7 ;  /* 0x0000000203037211 */ /* 0x000fc800078f38ff */
[----:B------:R-:W-:-:S04]  /*40f0*/  SHF.R.S32.HI R3, RZ, 0x7, R3 ;  /* 0x00000007ff037819 */ /* 0x000fc80000011403 */
[----:B------:R-:W-:-:S05]  /*4100*/  VIMNMX R2, R3, 0x1, PT ;  /* 0x0000000103027848 */ /* 0x000fca0003fe0100 */
[----:B------:R-:W-:-:S05]  /*4110*/  IMAD.IADD R7, R3, 0x1, -R2 ;  /* 0x0000000103077824 */ /* 0x000fca00078e0a02 */
[----:B------:R-:W-:-:S13]  /*4120*/  ISETP.GE.AND P0, PT, R7, 0x1, PT ;  /* 0x000000010700780c */ /* 0x000fda0003f06270 */
[----:B------:R-:W-:Y:S05]  /*4130*/  @!P0 BRA `(.L_x_38) ;  /* 0x00000004001c8947 */ /* 0x000fea0003800000 */
[----:B------:R-:W-:Y:S02]  /*4140*/  IMAD.MOV.U32 R2, RZ, RZ, R7 ;  /* 0x000000ffff027224 */ /* 0x000fe400078e0007 */
[----:B------:R-:W-:-:S07]  /*4150*/  IMAD.U32 R3, RZ, RZ, UR60 ;  /* 0x0000003cff037e24 */ /* 0x000fce000f8e00ff */
.L_x_45:
[----:B------:R-:W-:-:S06]  /*4160*/  UISETP.NE.AND UP0, UPT, UR50, 0x3, UPT ;  /* 0x000000033200788c */ /* 0x000fcc000bf05270 */
[----:B------:R-:W-:-:S13]  /*4170*/  PLOP3.LUT P1, PT, PT, PT, UP0, 0x80, 0x0 ;  /* 0x000000000000781c */ /* 0x000fda0003f2f008 */
[----:B------:R-:W-:Y:S05]  /*4180*/  @!P1 BRA `(.L_x_39) ;  /* 0x0000000000049947 */ /* 0x000fea0003800000 */
[----:B------:R-:W-:Y:S01]  /*4190*/  BPT.TRAP 0x1 ;  /* 0x000000040000795c */ /* 0x000fe20000300000 */
.L_x_39:
[----:B------:R-:W-:Y:S01]  /*41a0*/  ULEA UR4, UR10, UR43, 0x3 ;  /* 0x0000002b0a047291 */ /* 0x000fe2000f8e183f */
[----:B------:R-:W-:-:S08]  /*41b0*/  SHF.L.U32 R5, R4, 0x1f, RZ ;  /* 0x0000001f04057819 */ /* 0x000fd000000006ff */
[----:B------:R1:W2:Y:S01]  /*41c0*/  SYNCS.PHASECHK.TRANS64.TRYWAIT P0, [UR4+0x38480], R5 ;  /* 0x03848005ff0075a7 */ /* 0x0002a20008000144 */
[----:B------:R-:W-:Y:S05]  /*41d0*/  @!P1 BRA `(.L_x_40) ;  /* 0x0000000000049947 */ /* 0x000fea0003800000 */
[----:B------:R-:W-:Y:S01]  /*41e0*/  BPT.TRAP 0x1 ;  /* 0x000000040000795c */ /* 0x000fe20000300000 */
.L_x_40:
[----:B--2---:R-:W-:Y:S05]  /*41f0*/  @P0 BRA `(.L_x_41) ;  /* 0x0000000000080947 */ /* 0x004fea0003800000 */
[----:B------:R-:W2:Y:S02]  /*4200*/  SYNCS.PHASECHK.TRANS64.TRYWAIT P0, [UR4+0x38480], R5 ;  /* 0x03848005ff0075a7 */ /* 0x000ea40008000144 */
[----:B--2---:R-:W-:Y:S05]  /*4210*/  @!P0 BRA `(.L_x_42) ;  /* 0x0000008400408947 */ /* 0x004fea0003800000 */
.L_x_41:
[----:B------:R-:W-:Y:S01]  /*4220*/  UIADD3 UR4, UR43, 0x18000, URZ ;  /* 0x000180002b047890 */ /* 0x000fe2000fffe03f */
[----:B------:R-:W-:Y:S01]  /*4230*/  WARPGROUP.ARRIVE ;  /* 0x00000000000079c5 */ /* 0x000fe20000000000 */
[----:B------:R-:W-:Y:S02]  /*4240*/  UISETP.NE.U32.AND UP0, UPT, UR8, URZ, UPT ;  /* 0x0000003f0800728c */ /* 0x000fe4000bf05070 */
[----:B------:R-:W-:Y:S02]  /*4250*/  USHF.R.U32.HI UR4, URZ, 0x4, UR4 ;  /* 0x000000043f047899 */ /* 0x000fe40008011604 */
[----:B------:R-:W-:Y:S02]  /*4260*/  ULEA UR11, UR10, UR9, 0xa ;  /* 0x000000090a0b7291 */ /* 0x000fe4000f8e503f */
[----:B------:R-:W-:Y:S01]  /*4270*/  ULOP3.LUT UR4, UR4, 0x3fff, URZ, 0xc0, !UPT ;  /* 0x00003fff04047892 */ /* 0x000fe2000f8ec03f */
[----:B------:R-:W-:Y:S01]  /*4280*/  UMOV UR5, 0x40000040 ;  /* 0x4000004000057882 */ /* 0x000fe20000000000 */
[----:B------:R-:W-:-:S02]  /*4290*/  UMOV UR7, 0x40000040 ;  /* 0x4000004000077882 */ /* 0x000fc40000000000 */
[----:B------:R-:W-:-:S04]  /*42a0*/  ULOP3.LUT UR4, UR4, 0x10000, URZ, 0xfc, !UPT ;  /* 0x0001000004047892 */ /* 0x000fc8000f8efc3f */
[----:B------:R-:W-:-:S03]  /*42b0*/  ULEA UR12, UR10, UR4, 0xa ;  /* 0x000000040a0c7291 */ /* 0x000fc6000f8e503f */
[----:B------:R-:W-:-:S04]  /*42c0*/  UMOV UR4, UR11 ;  /* 0x0000000b00047c82 */ /* 0x000fc80008000000 */
[----:B------:R-:W-:Y:S02]  /*42d0*/  UMOV UR6, UR12 ;  /* 0x0000000c00067c82 */ /* 0x000fe40008000000 */
[----:B------:R-:W-:Y:S01]  /*42e0*/  QGMMA.64x128x32.F32.E4M3.E4M3 R24, gdesc[UR4], R24, UP0, gsb0 ;  /* 0x01e00000041879f3 */ /* 0x000fe2000b800818 */
[----:B------:R-:W-:Y:S02]  /*42f0*/  UIADD3 UR4, UR11, 0x2, URZ ;  /* 0x000000020b047890 */ /* 0x000fe4000fffe03f */
[----:B------:R-:W-:Y:S01]  /*4300*/  UIADD3 UR6, UR12, 0x2, URZ ;  /* 0x000000020c067890 */ /* 0x000fe2000fffe03f */
[----:B------:R-:W-:Y:S01]  /*4310*/  UMOV UR5, 0x40000040 ;  /* 0x4000004000057882 */ /* 0x000fe20000000000 */
[----:B------:R-:W-:Y:S01]  /*4320*/  UMOV UR7, 0x40000040 ;  /* 0x4000004000077882 */ /* 0x000fe20000000000 */
[----:B------:R-:W-:Y:S02]  /*4330*/  WARPGROUP.DEPBAR.LE gsb0, 0x0 ;  /* 0x00008000000079c5 */ /* 0x000fe40000010000 */
[----:B------:R-:W-:-:S06]  /*4340*/  WARPGROUP.ARRIVE ;  /* 0x00000000000079c5 */ /* 0x000fcc0000000000 */
        /* <DEDUP_REMOVED lines=14> */
[----:B------:R-:W-:Y:S03]  /*4430*/  QGMMA.64x128x32.F32.E4M3.E4M3 R24, gdesc[UR4], R24, UP0, gsb0 ;  /* 0x01e00000041879f3 */ /* 0x000fe6000b800818 */
[----:B------:R-:W-:Y:S02]  /*4440*/  WARPGROUP.DEPBAR.LE gsb0, 0x0 ;  /* 0x00008000000079c5 */ /* 0x000fe40000010000 */
[----:B------:R-:W-:Y:S05]  /*4450*/  @!P1 BRA `(.L_x_43) ;  /* 0x0000000000049947 */ /* 0x000fea0003800000 */
[----:B------:R-:W-:Y:S01]  /*4460*/  BPT.TRAP 0x1 ;  /* 0x000000040000795c */ /* 0x000fe20000300000 */
.L_x_43:
[----:B------:R-:W-:Y:S01]  /*4470*/  ISETP.NE.AND P0, PT, R23, RZ, PT ;  /* 0x000000ff1700720c */ /* 0x000fe20003f05270 */
[----:B------:R-:W-:-:S12]  /*4480*/  UISETP.GT.U32.AND UP0, UPT, UR52, 0x1, UPT ;  /* 0x000000013400788c */ /* 0x000fd8000bf04070 */
[----:B-12---:R-:W-:-:S05]  /*4490*/  @P0 LEA R5, R3, UR43, 0x3 ;  /* 0x0000002b03050c11 */ /* 0x006fca000f8e18ff */
[----:B------:R-:W-:-:S05]  /*44a0*/  @P0 VIADD R5, R5, 0x384b0 ;  /* 0x000384b005050836 */ /* 0x000fca0000000000 */
[----:B------:R-:W-:-:S04]  /*44b0*/  @P0 PRMT R5, R22, 0x654, R5 ;  /* 0x0000065416050816 */ /* 0x000fc80000000005 */
[----:B------:R1:W-:Y:S01]  /*44c0*/  @P0 SYNCS.ARRIVE.TRANS64.RED.A1T0 RZ, [R5+URZ], RZ ;  /* 0x000000ff05ff09a7 */ /* 0x0003e2000810043f */
[----:B------:R-:W-:-:S13]  /*44d0*/  PLOP3.LUT P0, PT, PT, PT, UP0, 0x80, 0x0 ;  /* 0x000000000000781c */ /* 0x000fda0003f0f008 */
[----:B-1----:R-:W-:Y:S05]  /*44e0*/  @P0 BRA `(.L_x_44) ;  /* 0x0000000000040947 */ /* 0x002fea0003800000 */
[----:B------:R-:W-:Y:S01]  /*44f0*/  BPT.TRAP 0x1 ;  /* 0x000000040000795c */ /* 0x000fe20000300000 */
.L_x_44:
[----:B------:R-:W-:Y:S01]  /*4500*/  UIADD3 UR10, UR10, 0x1, URZ ;  /* 0x000000010a0a7890 */ /* 0x000fe2000fffe03f */
[C---:B------:R-:W-:Y:S01]  /*4510*/  ISETP.GT.AND P1, PT, R2.reuse, 0x1, PT ;  /* 0x000000010200780c */ /* 0x040fe20003f24270 */
[----:B------:R-:W-:Y:S02]  /*4520*/  VIADD R3, R3, 0x1 ;  /* 0x0000000103037836 */ /* 0x000fe40000000000 */
[----:B------:R-:W-:Y:S01]  /*4530*/  UISETP.NE.AND UP0, UPT, UR10, 0x6, UPT ;  /* 0x000000060a00788c */ /* 0x000fe2000bf05270 */
[----:B------:R-:W-:Y:S02]  /*4540*/  VIADD R2, R2, 0xffffffff ;  /* 0xffffffff02027836 */ /* 0x000fe40000000000 */
[C---:B------:R-:W-:Y:S01]  /*4550*/  ISETP.NE.AND P0, PT, R3.reuse, 0x6, PT ;  /* 0x000000060300780c */ /* 0x040fe20003f05270 */
[----:B------:R-:W-:Y:S02]  /*4560*/  USEL UR4, URZ, 0x1, UP0 ;  /* 0x000000013f047887 */ /* 0x000fe40008000000 */
[----:B------:R-:W-:Y:S01]  /*4570*/  USEL UR10, UR10, URZ, UP0 ;  /* 0x0000003f0a0a7287 */ /* 0x000fe20008000000 */
[----:B------:R-:W-:-:S03]  /*4580*/  SEL R3, R3, RZ, P0 ;  /* 0x000000ff03037207 */ /* 0x000fc60000000000 */
[----:B------:R-:W-:Y:S01]  /*4590*/  LOP3.LUT R4, R4, UR4, RZ, 0x3c, !PT ;  /* 0x0000000404047c12 */ /* 0x000fe2000f8e3cff */
[----:B------:R-:W-:Y:S07]  /*45a0*/  @P1 BRA `(.L_x_45) ;  /* 0xfffffff800ec1947 */ /* 0x000fee000383ffff */
.L_x_38:
[----:B------:R-:W-:-:S13]  /*45b0*/  ISETP.GE.AND P0, PT, R6, 0x1, PT ;  /* 0x000000010600780c */ /* 0x000fda0003f06270 */
[----:B------:R-:W-:Y:S05]  /*45c0*/  @!P0 BRA `(.L_x_46) ;  /* 0x0000000000448947 */ /* 0x000fea0003800000 */
[----:B------:R-:W-:-:S06]  /*45d0*/  UISETP.NE.AND UP0, UPT, UR50, 0x3, UPT ;  /* 0x000000033200788c */ /* 0x000fcc000bf05270 */
[----:B------:R-:W-:-:S13]  /*45e0*/  PLOP3.LUT P0, PT, PT, PT, UP0, 0x80, 0x0 ;  /* 0x000000000000781c */ /* 0x000fda0003f0f008 */
[----:B------:R-:W-:Y:S05]  /*45f0*/  @!P0 BRA `(.L_x_47) ;  /* 0x0000000000048947 */ /* 0x000fea0003800000 */
[----:B------:R-:W-:Y:S01]  /*4600*/  BPT.TRAP 0x1 ;  /* 0x000000040000795c */ /* 0x000fe20000300000 */
.L_x_47:
[----:B------:R-:W-:Y:S01]  /*4610*/  ISETP.NE.AND P0, PT, R23, RZ, PT ;  /* 0x000000ff1700720c */ /* 0x000fe20003f05270 */
[----:B------:R-:W-:-:S12]  /*4620*/  UISETP.GT.U32.AND UP0, UPT, UR52, 0x1, UPT ;  /* 0x000000013400788c */ /* 0x000fd8000bf04070 */
[----:B------:R-:W-:-:S04]  /*4630*/  @P0 VIADD R4, R7, UR60 ;  /* 0x0000003c07040c36 */ /* 0x000fc80008000000 */
[----:B------:R-:W-:-:S05]  /*4640*/  @P0 IMAD.WIDE.U32 R2, R4, -0x55555555, RZ ;  /* 0xaaaaaaab04020825 */ /* 0x000fca00078e00ff */
[----:B------:R-:W-:-:S05]  /*4650*/  @P0 SHF.R.U32.HI R3, RZ, 0x2, R3 ;  /* 0x00000002ff030819 */ /* 0x000fca0000011603 */
[----:B------:R-:W-:-:S05]  /*4660*/  @P0 IMAD R4, R3, -0x6, R4 ;  /* 0xfffffffa03040824 */ /* 0x000fca00078e0204 */
[----:B------:R-:W-:-:S05]  /*4670*/  @P0 LEA R4, R4, UR43, 0x3 ;  /* 0x0000002b04040c11 */ /* 0x000fca000f8e18ff */
[----:B------:R-:W-:-:S05]  /*4680*/  @P0 VIADD R3, R4, 0x384b0 ;  /* 0x000384b004030836 */ /* 0x000fca0000000000 */
[----:B------:R-:W-:-:S04]  /*4690*/  @P0 PRMT R3, R22, 0x654, R3 ;  /* 0x0000065416030816 */ /* 0x000fc80000000003 */
[----:B------:R1:W-:Y:S01]  /*46a0*/  @P0 SYNCS.ARRIVE.TRANS64.RED.A1T0 RZ, [R3+URZ], RZ ;  /* 0x000000ff03ff09a7 */ /* 0x0003e2000810043f */
[----:B------:R-:W-:-:S13]  /*46b0*/  PLOP3.LUT P0, PT, PT, PT, UP0, 0x80, 0x0 ;  /* 0x000000000000781c */ /* 0x000fda0003f0f008 */
[----:B-1----:R-:W-:Y:S05]  /*46c0*/  @P0 BRA `(.L_x_46) ;  /* 0x0000000000040947 */ /* 0x002fea0003800000 */
[----:B------:R-:W-:Y:S01]  /*46d0*/  BPT.TRAP 0x1 ;  /* 0x000000040000795c */ /* 0x000fe20000300000 */
.L_x_46:
[----:B------:R-:W-:Y:S02]  /*46e0*/  R2UR UR4, R6 ;  /* 0x00000000060472ca */ /* 0x000fe400000e0000 */
[----:B------:R-:W-:Y:S02]  /*46f0*/  R2UR UR45, R16 ;  /* 0x00000000102d72ca */ /* 0x000fe400000e0000 */
[----:B------:R-:W-:Y:S02]  /*4700*/  R2UR UR46, R17 ;  /* 0x00000000112e72ca */ /* 0x000fe400000e0000 */
[----:B------:R-:W-:-:S07]  /*4710*/  LOP3.LUT P0, RZ, R0, 0xff, RZ, 0xc0, !PT ;  /* 0x000000ff00ff7812 */ /* 0x000fce000780c0ff */
[----:B------:R-:W-:Y:S02]  /*4720*/  UIADD3 UR4, UR4, 0x7f, URZ ;  /* 0x0000007f04047890 */ /* 0x000fe4000fffe03f */
[----:B------:R-:W-:Y:S02]  /*4730*/  USHF.L.U32 UR45, UR45, 0x7, URZ ;  /* 0x000000072d2d7899 */ /* 0x000fe4000800063f */
[----:B------:R-:W-:Y:S02]  /*4740*/  USHF.R.S32.HI UR5, URZ, 0x1f, UR4 ;  /* 0x0000001f3f057899 */ /* 0x000fe40008011404 */
[----:B------:R-:W-:Y:S02]  /*4750*/  USHF.L.U32 UR46, UR46, 0x7, URZ ;  /* 0x000000072e2e7899 */ /* 0x000fe4000800063f */
[----:B------:R-:W-:Y:S02]  /*4760*/  ULEA.HI UR5, UR5, UR4, URZ, 0x7 ;  /* 0x0000000405057291 */ /* 0x000fe4000f8f383f */
[----:B------:R-:W-:-:S02]  /*4770*/  UIADD3 UR4, UR43, 0x30000, URZ ;  /* 0x000300002b047890 */ /* 0x000fc4000fffe03f */
[----:B------:R-:W-:Y:S02]  /*4780*/  USHF.R.S32.HI UR5, URZ, 0x7, UR5 ;  /* 0x000000073f057899 */ /* 0x000fe40008011405 */
[----:B------:R-:W-:Y:S02]  /*4790*/  ULOP3.LUT UP2, URZ, UR4, 0x3ff, URZ, 0xc0, !UPT ;  /* 0x000003ff043f7892 */ /* 0x000fe4000f84c03f */
[----:B------:R-:W-:Y:S02]  /*47a0*/  UIADD3 UR60, UR5, UR60, URZ ;  /* 0x0000003c053c7290 */ /* 0x000fe4000fffe03f */
[----:B------:R-:W-:Y:S02]  /*47b0*/  UISETP.GE.U32.AND UP1, UPT, UR5, 0x6, UPT ;  /* 0x000000060500788c */ /* 0x000fe4000bf26070 */
[----:B------:R-:W-:Y:S01]  /*47c0*/  UISETP.GT.U32.AND UP0, UPT, UR60, 0x5, UPT ;  /* 0x000000053c00788c */ /* 0x000fe2000bf04070 */
[----:B------:R-:W-:-:S03]  /*47d0*/  PLOP3.LUT P1, PT, PT, PT, UP2, 0x80, 0x0 ;  /* 0x000000000000781c */ /* 0x000fc60003f2f028 */
[----:B------:R-:W-:-:S04]  /*47e0*/  UISETP.LT.U32.AND UP0, UPT, UR5, 0x6, UP0 ;  /* 0x000000060500788c */ /* 0x000fc80008701070 */
[----:B------:R-:W-:Y:S02]  /*47f0*/  USEL UR6, URZ, 0x1, !UP0 ;  /* 0x000000013f067887 */ /* 0x000fe4000c000000 */
[----:B------:R-:W-:Y:S02]  /*4800*/  @UP1 UIMAD.WIDE.U32 UR4, UR60, -0x55555555, URZ ;  /* 0xaaaaaaab3c0418a5 */ /* 0x000fe4000f8e003f */
[----:B------:R-:W-:Y:S02]  /*4810*/  ULOP3.LUT UR37, UR37, UR6, URZ, 0x3c, !UPT ;  /* 0x0000000625257292 */ /* 0x000fe4000f8e3c3f */
[----:B------:R-:W-:-:S04]  /*4820*/  @UP1 USHF.R.U32.HI UR4, URZ, 0x2, UR5 ;  /* 0x000000023f041899 */ /* 0x000fc80008011605 */
[----:B------:R-:W-:Y:S01]  /*4830*/  @UP1 ULOP3.LUT UR37, UR37, 0x1, UR4, 0x78, !UPT ;  /* 0x0000000125251892 */ /* 0x000fe2000f8e7804 */
[----:B------:R-:W-:Y:S11]  /*4840*/  @!P0 BRA `(.L_x_48) ;  /* 0x00000000000c8947 */ /* 0x000ff60003800000 */
[----:B------:R-:W-:-:S04]  /*4850*/  DEPBAR {5,4,3,2,1,0} ;  /* 0x0000003f0000791a */ /* 0x000fc80000000000 */
[----:B------:R1:W-:Y:S02]  /*4860*/  UTMACCTL.IV [UR58] ;  /* 0x000000003a0079b9 */ /* 0x0003e40008000000 */
[----:B-1----:R-:W-:Y:S01]  /*4870*/  NOP ;  /* 0x0000000000007918 */ /* 0x002fe20000000000 */
.L_x_48:
[----:B------:R-:W-:Y:S05]  /*4880*/  @!P1 BRA `(.L_x_49) ;  /* 0x00000000007c9947 */ /* 0x000fea0003800000 */
[----:B------:R-:W-:Y:S01]  /*4890*/  MOV R2, 0x0 ;  /* 0x0000000000027802 */ /* 0x000fe20000000f00 */
[----:B------:R-:W-:Y:S01]  /*48a0*/  ULDC.64 UR4, c[0x4][0x68] ;  /* 0x01001a0000047ab9 */ /* 0x000fe20000000a00 */
[----:B------:R-:W-:Y:S01]  /*48b0*/  ULDC.64 UR6, c[0x4][0x8] ;  /* 0x0100020000067ab9 */ /* 0x000fe20000000a00 */
[----:B------:R-:W-:Y:S01]  /*48c0*/  IMAD.U32 R4, RZ, RZ, UR4 ;  /* 0x00000004ff047e24 */ /* 0x000fe2000f8e00ff */
[----:B------:R1:W2:Y:S01]  /*48d0*/  LDC.64 R14, c[0x4][R2] ;  /* 0x01000000020e7b82 */ /* 0x0002a20000000a00 */
[----:B------:R-:W-:Y:S01]  /*48e0*/  IMAD.U32 R5, RZ, RZ, UR5 ;  /* 0x00000005ff057e24 */ /* 0x000fe2000f8e00ff */
[----:B------:R-:W-:Y:S01]  /*48f0*/  ULDC.64 UR4, c[0x4][0x70] ;  /* 0x01001c0000047ab9 */ /* 0x000fe20000000a00 */
[----:B------:R-:W-:Y:S02]  /*4900*/  IMAD.U32 R10, RZ, RZ, UR6 ;  /* 0x00000006ff0a7e24 */ /* 0x000fe4000f8e00ff */
[----:B------:R-:W-:Y:S02]  /*4910*/  IMAD.U32 R6, RZ, RZ, UR4 ;  /* 0x00000004ff067e24 */ /* 0x000fe4000f8e00ff */
[----:B------:R-:W-:-:S02]  /*4920*/  IMAD.U32 R7, RZ, RZ, UR5 ;  /* 0x00000005ff077e24 */ /* 0x000fc4000f8e00ff */
[----:B------:R-:W-:Y:S02]  /*4930*/  IMAD.U32 R11, RZ, RZ, UR7 ;  /* 0x00000007ff0b7e24 */ /* 0x000fe4000f8e00ff */
[----:B------:R-:W-:Y:S02]  /*4940*/  IMAD.MOV.U32 R8, RZ, RZ, 0x70 ;  /* 0x00000070ff087424 */ /* 0x000fe400078e00ff */
[----:B------:R-:W-:Y:S02]  /*4950*/  IMAD.MOV.U32 R12, RZ, RZ, 0x1 ;  /* 0x00000001ff0c7424 */ /* 0x000fe400078e00ff */
[----:B-1----:R-:W-:-:S07]  /*4960*/  IMAD.MOV.U32 R13, RZ, RZ, RZ ;  /* 0x000000ffff0d7224 */ /* 0x002fce00078e00ff */
[----:B------:R-:W-:-:S07]  /*4970*/  LEPC R20, `(.L_x_50) ;  /* 0x000000001014794e */ /* 0x000fce0000000000 */
[----:B--2---:R-:W-:Y:S05]  /*4980*/  CALL.ABS.NOINC R14 ;  /* 0x000000000e007343 */ /* 0x004fea0003c00000 */
.L_x_50:
[----:B------:R-:W1:Y:S01]  /*4990*/  LDC.64 R2, c[0x4][R2] ;  /* 0x0100000002027b82 */ /* 0x000e620000000a00 */
[----:B------:R-:W-:Y:S01]  /*49a0*/  ULDC.64 UR4, c[0x4][0x68] ;  /* 0x01001a0000047ab9 */ /* 0x000fe20000000a00 */
[----:B------:R-:W-:Y:S01]  /*49b0*/  ULDC.64 UR6, c[0x4][0x8] ;  /* 0x0100020000067ab9 */ /* 0x000fe20000000a00 */
[----:B------:R-:W-:Y:S02]  /*49c0*/  IMAD.U32 R4, RZ, RZ, UR4 ;  /* 0x00000004ff047e24 */ /* 0x000fe4000f8e00ff */
        /* <DEDUP_REMOVED lines=8> */
[----:B------:R-:W-:-:S07]  /*4a50*/  IMAD.MOV.U32 R13, RZ, RZ, RZ ;  /* 0x000000ffff0d7224 */ /* 0x000fce00078e00ff */
[----:B------:R-:W-:-:S07]  /*4a60*/  LEPC R20, `(.L_x_49) ;  /* 0x000000001014794e */ /* 0x000fce0000000000 */
[----:B-1----:R-:W-:Y:S05]  /*4a70*/  CALL.ABS.NOINC R2 ;  /* 0x0000000002007343 */ /* 0x002fea0003c00000 */
.L_x_49:
[----:B------:R-:W-:Y:S02]  /*4a80*/  ULDC.64 UR4, c[0x0][0x590] ;  /* 0x0001640000047ab9 */ /* 0x000fe40000000a00 */
[----:B------:R-:W-:-:S04]  /*4a90*/  ISETP.NE.U32.AND P0, PT, RZ, UR4, PT ;  /* 0x00000004ff007c0c */ /* 0x000fc8000bf05070 */
[----:B------:R-:W-:-:S13]  /*4aa0*/  ISETP.NE.AND.EX P0, PT, RZ, UR5, PT, P0 ;  /* 0x00000005ff007c0c */ /* 0x000fda000bf05300 */
[----:B------:R-:W-:Y:S05]  /*4ab0*/  @!P0 BRA `(.L_x_51) ;  /* 0x0000000000148947 */ /* 0x000fea0003800000 */
[----:B------:R-:W-:-:S04]  /*4ac0*/  LEA R2, P0, R18, UR4, 0x3 ;  /* 0x0000000412027c11 */ /* 0x000fc8000f8018ff */
[----:B------:R-:W-:-:S06]  /*4ad0*/  LEA.HI.X R3, R18, UR5, R19, 0x3, P0 ;  /* 0x0000000512037c11 */ /* 0x000fcc00080f1c13 */
[----:B------:R-:W2:Y:S04]  /*4ae0*/  LDG.E.64 R2, desc[UR56][R2.64] ;  /* 0x0000003802027981 */ /* 0x000ea8000c1e1b00 */
[----:B--2---:R1:W5:Y:S01]  /*4af0*/  LD.E R0, desc[UR56][R2.64] ;  /* 0x0000003802007980 */ /* 0x004362000c101900 */
[----:B------:R-:W-:Y:S05]  /*4b00*/  BRA `(.L_x_52) ;  /* 0x0000000000307947 */ /* 0x000fea0003800000 */
.L_x_51:
[----:B------:R-:W-:Y:S02]  /*4b10*/  ULDC.64 UR4, c[0x0][0x588] ;  /* 0x0001620000047ab9 */ /* 0x000fe40000000a00 */
[----:B------:R-:W-:-:S04]  /*4b20*/  ISETP.NE.U32.AND P0, PT, RZ, UR4, PT ;  /* 0x00000004ff007c0c */ /* 0x000fc8000bf05070 */
[----:B------:R-:W-:-:S13]  /*4b30*/  ISETP.NE.AND.EX P0, PT, RZ, UR5, PT, P0 ;  /* 0x00000005ff007c0c */ /* 0x000fda000bf05300 */
[----:B------:R-:W-:Y:S05]  /*4b40*/  @!P0 BRA `(.L_x_53) ;  /* 0x0000000000188947 */ /* 0x000fea0003800000 */
[----:B------:R-:W1:Y:S01]  /*4b50*/  LDC.64 R2, c[0x0][0x588] ;  /* 0x00016200ff027b82 */ /* 0x000e620000000a00 */
[----:B------:R-:W-:Y:S02]  /*4b60*/  ULDC UR4, c[0x0][0x598] ;  /* 0x0001660000047ab9 */ /* 0x000fe40000000800 */
[----:B------:R-:W-:-:S04]  /*4b70*/  IMAD R5, R18, UR4, RZ ;  /* 0x0000000412057c24 */ /* 0x000fc8000f8e02ff */
[----:B-1----:R-:W-:-:S05]  /*4b80*/  IMAD.WIDE R2, R5, 0x4, R2 ;  /* 0x0000000405027825 */ /* 0x002fca00078e0202 */
[----:B------:R2:W5:Y:S01]  /*4b90*/  LDG.E R0, desc[UR56][R2.64] ;  /* 0x0000003802007981 */ /* 0x000562000c1e1900 */
[----:B------:R-:W-:Y:S05]  /*4ba0*/  BRA `(.L_x_52) ;  /* 0x0000000000087947 */ /* 0x000fea0003800000 */
.L_x_53:
[----:B------:R-:W-:Y:S02]  /*4bb0*/  ULDC UR4, c[0x0][0x580] ;  /* 0x0001600000047ab9 */ /* 0x000fe40000000800 */
[----:B------:R-:W-:-:S07]  /*4bc0*/  IMAD.U32 R0, RZ, RZ, UR4 ;  /* 0x00000004ff007e24 */ /* 0x000fce000f8e00ff */
.L_x_52:
[----:B------:R-:W-:Y:S02]  /*4bd0*/  ULDC.64 UR4, c[0x0][0x5b8] ;  /* 0x00016e0000047ab9 */ /* 0x000fe40000000a00 */
[----:B------:R-:W-:-:S04]  /*4be0*/  ISETP.NE.U32.AND P0, PT, RZ, UR4, PT ;  /* 0x00000004ff007c0c */ /* 0x000fc8000bf05070 */
[----:B------:R-:W-:-:S13]  /*4bf0*/  ISETP.NE.AND.EX P0, PT, RZ, UR5, PT, P0 ;  /* 0x00000005ff007c0c */ /* 0x000fda000bf05300 */
[----:B------:R-:W-:Y:S05]  /*4c00*/  @!P0 BRA `(.L_x_54) ;  /* 0x0000000000148947 */ /* 0x000fea0003800000 */
[----:B------:R-:W-:-:S04]  /*4c10*/  LEA R4, P0, R18, UR4, 0x3 ;  /* 0x0000000412047c11 */ /* 0x000fc8000f8018ff */
[----:B------:R-:W-:-:S05]  /*4c20*/  LEA.HI.X R5, R18, UR5, R19, 0x3, P0 ;  /* 0x0000000512057c11 */ /* 0x000fca00080f1c13 */
[----:B-12---:R-:W2:Y:S04]  /*4c30*/  LDG.E.64 R2, desc[UR56][R4.64] ;  /* 0x0000003804027981 */ /* 0x006ea8000c1e1b00 */
[----:B--2---:R2:W5:Y:S01]  /*4c40*/  LD.E R2, desc[UR56][R2.64] ;  /* 0x0000003802027980 */ /* 0x004562000c101900 */
[----:B------:R-:W-:Y:S05]  /*4c50*/  BRA `(.L_x_55) ;  /* 0x0000000000307947 */ /* 0x000fea0003800000 */
.L_x_54:
[----:B------:R-:W-:Y:S02]  /*4c60*/  ULDC.64 UR4, c[0x0][0x5b0] ;  /* 0x00016c0000047ab9 */ /* 0x000fe40000000a00 */
[----:B------:R-:W-:-:S04]  /*4c70*/  ISETP.NE.U32.AND P0, PT, RZ, UR4, PT ;  /* 0x00000004ff007c0c */ /* 0x000fc8000bf05070 */
[----:B------:R-:W-:-:S13]  /*4c80*/  ISETP.NE.AND.EX P0, PT, RZ, UR5, PT, P0 ;  /* 0x00000005ff007c0c */ /* 0x000fda000bf05300 */
[----:B------:R-:W-:Y:S05]  /*4c90*/  @!P0 BRA `(.L_x_56) ;  /* 0x0000000000188947 */ /* 0x000fea0003800000 */
[----:B-12---:R-:W1:Y:S01]  /*4ca0*/  LDC.64 R2, c[0x0][0x5b0] ;  /* 0x00016c00ff027b82 */ /* 0x006e620000000a00 */
[----:B------:R-:W-:Y:S02]  /*4cb0*/  ULDC UR4, c[0x0][0x5c0] ;  /* 0x0001700000047ab9 */ /* 0x000fe40000000800 */
[----:B------:R-:W-:-:S04]  /*4cc0*/  IMAD R5, R18, UR4, RZ ;  /* 0x0000000412057c24 */ /* 0x000fc8000f8e02ff */
[----:B-1----:R-:W-:-:S06]  /*4cd0*/  IMAD.WIDE R2, R5, 0x4, R2 ;  /* 0x0000000405027825 */ /* 0x002fcc00078e0202 */
[----:B------:R1:W5:Y:S01]  /*4ce0*/  LDG.E R2, desc[UR56][R2.64] ;  /* 0x0000003802027981 */ /* 0x000362000c1e1900 */
[----:B------:R-:W-:Y:S05]  /*4cf0*/  BRA `(.L_x_55) ;  /* 0x0000000000087947 */ /* 0x000fea0003800000 */
.L_x_56:
[----:B------:R-:W-:Y:S02]  /*4d00*/  ULDC UR4, c[0x0][0x5a8] ;  /* 0x00016a0000047ab9 */ /* 0x000fe40000000800 */
[----:B-12---:R-:W-:-:S07]  /*4d10*/  IMAD.U32 R2, RZ, RZ, UR4 ;  /* 0x00000004ff027e24 */ /* 0x006fce000f8e00ff */
.L_x_55:
[----:B------:R-:W-:Y:S01]  /*4d20*/  ISETP.GT.U32.AND P0, PT, R90, 0x3e, PT ;  /* 0x0000003e5a00780c */ /* 0x000fe20003f04070 */
[----:B------:R-:W-:Y:S01]  /*4d30*/  BSSY B0, `(.L_x_57) ;  /* 0x0000007000007945 */ /* 0x000fe20003800000 */
[----:B------:R-:W-:-:S11]  /*4d40*/  PRMT R4, RZ, 0x7610, R4 ;  /* 0x00007610ff047816 */ /* 0x000fd60000000004 */
[----:B------:R-:W-:Y:S05]  /*4d50*/  @P0 BRA `(.L_x_58) ;  /* 0x0000000000100947 */ /* 0x000fea0003800000 */
[----:B------:R-:W-:-:S03]  /*4d60*/  UMOV UR4, 0xffffffff ;  /* 0xffffffff00047882 */ /* 0x000fc60000000000 */
[----:B------:R-:W-:Y:S05]  /*4d70*/  BRA.DIV UR4, `(.L_x_59) ;  /* 0x0000007a04807947 */ /* 0x000fea000b800000 */
[----:B------:R-:W-:-:S13]  /*4d80*/  ELECT P6, URZ, PT ;  /* 0x00000000003f782f */ /* 0x000fda00038c0000 */
.L_x_229:
[----:B------:R-:W-:-:S07]  /*4d90*/  SEL R4, RZ, 0x1, !P6 ;  /* 0x00000001ff047807 */ /* 0x000fce0007000000 */
.L_x_58:
[----:B------:R-:W-:Y:S05]  /*4da0*/  BSYNC B0 ;  /* 0x0000000000007941 */ /* 0x000fea0003800000 */
.L_x_57:
[----:B-12---:R-:W-:Y:S01]  /*4db0*/  IMAD.U32 R3, RZ, RZ, UR48 ;  /* 0x00000030ff037e24 */ /* 0x006fe2000f8e00ff */
[----:B------:R-:W-:-:S04]  /*4dc0*/  LOP3.LUT R92, R92, 0x1, RZ, 0x3c, !PT ;  /* 0x000000015c5c7812 */ /* 0x000fc800078e3cff */
[----:B------:R-:W-:-:S13]  /*4dd0*/  ISETP.NE.AND P1, PT, R3, 0x3, PT ;  /* 0x000000030300780c */ /* 0x000fda0003f25270 */
[----:B------:R-:W-:Y:S05]  /*4de0*/  @!P1 BRA `(.L_x_60) ;  /* 0x0000000000049947 */ /* 0x000fea0003800000 */
[----:B------:R-:W-:Y:S01]  /*4df0*/  BPT.TRAP 0x1 ;  /* 0x000000040000795c */ /* 0x000fe20000300000 */
.L_x_60:
[----:B------:R-:W-:Y:S01]  /*4e00*/  SHF.L.U32 R3, R92, 0x1f, RZ ;  /* 0x0000001f5c037819 */ /* 0x000fe200000006ff */
[----:B------:R-:W-:Y:S01]  /*4e10*/  BSSY B0, `(.L_x_61) ;  /* 0x000000a000007945 */ /* 0x000fe20003800000 */
[----:B-----5:R-:W-:Y:S01]  /*4e20*/  FSETP.NEU.AND P2, PT, R0, RZ, PT ;  /* 0x000000ff0000720b */ /* 0x020fe20003f4d000 */
[-C--:B------:R-:W-:Y:S01]  /*4e30*/  FMUL R24, R24, R2.reuse ;  /* 0x0000000218187220 */ /* 0x080fe20000400000 */
[----:B------:R-:W1:Y:S01]  /*4e40*/  SYNCS.PHASECHK.TRANS64.TRYWAIT P3, [UR43+0x384e0], R3 ;  /* 0x0384e003ff0075a7 */ /* 0x000e62000806016b */
[----:B------:R-:W-:Y:S01]  /*4e50*/  PRMT R4, R4, 0x9910, RZ ;  /* 0x0000991004047816 */ /* 0x000fe200000000ff */
[-C--:B------:R-:W-:Y:S01]  /*4e60*/  FMUL R14, R25, R2.reuse ;  /* 0x00000002190e7220 */ /* 0x080fe20000400000 */
[----:B------:R-:W-:Y:S02]  /*4e70*/  FMUL R26, R26, R2 ;  /* 0x000000021a1a7220 */ /* 0x000fe40000400000 */
[----:B------:R-:W-:-:S06]  /*4e80*/  ISETP.NE.AND P0, PT, R4, RZ, PT ;  /* 0x000000ff0400720c */ /* 0x000fcc0003f05270 */
[----:B------:R-:W-:Y:S01]  /*4e90*/  @P2 LEA R12, R89, UR43, 0x1 ;  /* 0x0000002b590c2c11 */ /* 0x000fe2000f8e08ff */
[----:B-1----:R-:W-:Y:S06]  /*4ea0*/  @!P3 BRA `(.L_x_62) ;  /* 0x00000078004cb947 */ /* 0x002fec0003800000 */
.L_x_230:
[----:B------:R-:W-:Y:S05]  /*4eb0*/  BSYNC B0 ;  /* 0x0000000000007941 */ /* 0x000fea0003800000 */
.L_x_61:
[----:B------:R-:W-:Y:S05]  /*4ec0*/  @P2 WARPSYNC.ALL ;  /* 0x0000000000002948 */ /* 0x000fea0003800000 */
[----:B-1----:R1:W2:Y:S01]  /*4ed0*/  @P2 LDSM.16.MT88.4 R4, [R12+0x30000] ;  /* 0x030000000c04283b */ /* 0x0022a20000004200 */
[----:B------:R-:W-:Y:S03]  /*4ee0*/  BSSY B0, `(.L_x_63) ;  /* 0x0000007000007945 */ /* 0x000fe60003800000 */
[----:B------:R1:W3:Y:S01]  /*4ef0*/  @P2 LDSM.16.MT88.4 R8, [R12+0x30800] ;  /* 0x030800000c08283b */ /* 0x0002e20000004200 */
[----:B------:R-:W-:Y:S05]  /*4f00*/  @P2 BRA `(.L_x_64) ;  /* 0x0000000000102947 */ /* 0x000fea0003800000 */
[----:B---3--:R-:W-:Y:S02]  /*4f10*/  CS2R R10, SRZ ;  /* 0x00000000000a7805 */ /* 0x008fe4000001ff00 */
[----:B------:R-:W-:Y:S02]  /*4f20*/  CS2R R8, SRZ ;  /* 0x0000000000087805 */ /* 0x000fe4000001ff00 */
[----:B--2---:R-:W-:Y:S02]  /*4f30*/  CS2R R6, SRZ ;  /* 0x0000000000067805 */ /* 0x004fe4000001ff00 */
[----:B------:R-:W-:-:S07]  /*4f40*/  CS2R R4, SRZ ;  /* 0x0000000000047805 */ /* 0x000fce000001ff00 */
.L_x_64:
[----:B------:R-:W-:Y:S05]  /*4f50*/  BSYNC B0 ;  /* 0x0000000000007941 */ /* 0x000fea0003800000 */
.L_x_63:
[--C-:B--2---:R-:W-:Y:S02]  /*4f60*/  HADD2.F32 R13, -RZ, R4.reuse.H0_H0 ;  /* 0x20000004ff0d7230 */ /* 0x104fe40000004100 */
[-C--:B-1----:R-:W-:Y:S01]  /*4f70*/  FMUL R12, R27, R2.reuse ;  /* 0x000000021b0c7220 */ /* 0x082fe20000400000 */
[----:B------:R-:W-:Y:S02]  /*4f80*/  HADD2.F32 R15, -RZ, R4.H1_H1 ;  /* 0x30000004ff0f7230 */ /* 0x000fe40000004100 */
[----:B------:R-:W-:Y:S01]  /*4f90*/  FMUL R28, R28, R2 ;  /* 0x000000021c1c7220 */ /* 0x000fe20000400000 */
[--C-:B------:R-:W-:Y:S02]  /*4fa0*/  HADD2.F32 R19, -RZ, R5.reuse.H1_H1 ;  /* 0x30000005ff137230 */ /* 0x100fe40000004100 */
[-C--:B------:R-:W-:Y:S01]  /*4fb0*/  FFMA R24, R13, R0.reuse, R24 ;  /* 0x000000000d187223 */ /* 0x080fe20000000018 */
[----:B------:R-:W-:Y:S02]  /*4fc0*/  HADD2.F32 R17, -RZ, R5.H0_H0 ;  /* 0x20000005ff117230 */ /* 0x000fe40000004100 */
[----:B------:R-:W-:Y:S01]  /*4fd0*/  FFMA R21, R15, R0, R14 ;  /* 0x000000000f157223 */ /* 0x000fe2000000000e */
[----:B------:R-:W-:-:S02]  /*4fe0*/  HADD2.F32 R13, -RZ, R6.H0_H0 ;  /* 0x20000006ff0d7230 */ /* 0x000fc40000004100 */
[-C--:B------:R-:W-:Y:S01]  /*4ff0*/  FFMA R25, R19, R0.reuse, R12 ;  /* 0x0000000013197223 */ /* 0x080fe2000000000c */
[----:B------:R-:W-:Y:S02]  /*5000*/  HADD2.F32 R15, -RZ, R6.H1_H1 ;  /* 0x30000006ff0f7230 */ /* 0x000fe40000004100 */
[----:B------:R-:W-:Y:S01]  /*5010*/  FFMA R26, R17, R0, R26 ;  /* 0x00000000111a7223 */ /* 0x000fe2000000001a */
[-C--:B------:R-:W-:Y:S01]  /*5020*/  FMUL R12, R29, R2.reuse ;  /* 0x000000021d0c7220 */ /* 0x080fe20000400000 */
[--C-:B------:R-:W-:Y:S02]  /*5030*/  HADD2.F32 R17, -RZ, R7.reuse.H0_H0 ;  /* 0x20000007ff117230 */ /* 0x100fe40000004100 */
[-C--:B------:R-:W-:Y:S01]  /*5040*/  FMUL R30, R30, R2.reuse ;  /* 0x000000021e1e7220 */ /* 0x080fe20000400000 */
[----:B------:R-:W-:Y:S02]  /*5050*/  HADD2.F32 R19, -RZ, R7.H1_H1 ;  /* 0x30000007ff137230 */ /* 0x000fe40000004100 */
[----:B------:R-:W-:Y:S01]  /*5060*/  FMUL R14, R31, R2 ;  /* 0x000000021f0e7220 */ /* 0x000fe20000400000 */
[-C--:B------:R-:W-:Y:S01]  /*5070*/  FFMA R28, R13, R0.reuse, R28 ;  /* 0x000000000d1c7223 */ /* 0x080fe2000000001c */
[----:B------:R-:W-:Y:S01]  /*5080*/  FFMA R27, R15, R0, R12 ;  /* 0x000000000f1b7223 */ /* 0x000fe2000000000c */
[----:B---3--:R-:W-:-:S02]  /*5090*/  HADD2.F32 R13, -RZ, R8.H0_H0 ;  /* 0x20000008ff0d7230 */ /* 0x008fc40000004100 */
[-C--:B------:R-:W-:Y:S01]  /*50a0*/  FFMA R30, R17, R0.reuse, R30 ;  /* 0x00000000111e7223 */ /* 0x080fe2000000001e */
[----:B------:R-:W-:Y:S02]  /*50b0*/  HADD2.F32 R15, -RZ, R8.H1_H1 ;  /* 0x30000008ff0f7230 */ /* 0x000fe40000004100 */
[----:B------:R-:W-:Y:S01]  /*50c0*/  FFMA R29, R19, R0, R14 ;  /* 0x00000000131d7223 */ /* 0x000fe2000000000e */
[-C--:B------:R-:W-:Y:S01]  /*50d0*/  FMUL R32, R32, R2.reuse ;  /* 0x0000000220207220 */ /* 0x080fe20000400000 */
[-C--:B------:R-:W-:Y:S01]  /*50e0*/  FMUL R12, R33, R2.reuse ;  /* 0x00000002210c7220 */ /* 0x080fe20000400000 */
[--C-:B------:R-:W-:Y:S02]  /*50f0*/  HADD2.F32 R17, -RZ, R9.reuse.H0_H0 ;  /* 0x20000009ff117230 */ /* 0x100fe40000004100 */
[-C--:B------:R-:W-:Y:S01]  /*5100*/  FMUL R34, R34, R2.reuse ;  /* 0x0000000222227220 */ /* 0x080fe20000400000 */
[----:B------:R-:W-:Y:S02]  /*5110*/  HADD2.F32 R19, -RZ, R9.H1_H1 ;  /* 0x30000009ff137230 */ /* 0x000fe40000004100 */
[----:B------:R-:W-:Y:S01]  /*5120*/  FMUL R14, R35, R2 ;  /* 0x00000002230e7220 */ /* 0x000fe20000400000 */
[-C--:B------:R-:W-:Y:S01]  /*5130*/  FFMA R32, R13, R0.reuse, R32 ;  /* 0x000000000d207223 */ /* 0x080fe20000000020 */
[----:B------:R-:W-:Y:S01]  /*5140*/  FFMA R31, R15, R0, R12 ;  /* 0x000000000f1f7223 */ /* 0x000fe2000000000c */
[----:B------:R-:W-:-:S02]  /*5150*/  HADD2.F32 R13, -RZ, R10.H0_H0 ;  /* 0x2000000aff0d7230 */ /* 0x000fc40000004100 */
        /* <DEDUP_REMOVED lines=10> */
[-C--:B------:R-:W-:Y:S01]  /*5200*/  FFMA R12, R15, R0.reuse, R12 ;  /* 0x000000000f0c7223 */ /* 0x080fe2000000000c */
[-C--:B------:R-:W-:Y:S01]  /*5210*/  FFMA R17, R17, R0.reuse, R38 ;  /* 0x0000000011117223 */ /* 0x080fe20000000026 */
[----:B------:R-:W-:Y:S01]  /*5220*/  FFMA R14, R19, R0, R14 ;  /* 0x00000000130e7223 */ /* 0x000fe2000000000e */
[----:B------:R-:W-:Y:S01]  /*5230*/  F2FP.F16.F32.PACK_AB R25, R25, R26 ;  /* 0x0000001a1919723e */ /* 0x000fe200000000ff */
[----:B------:R-:W-:Y:S05]  /*5240*/  WARPSYNC.ALL ;  /* 0x0000000000007948 */ /* 0x000fea0003800000 */
[----:B------:R-:W-:Y:S01]  /*5250*/  F2FP.F16.F32.PACK_AB R33, R33, R34 ;  /* 0x000000222121723e */ /* 0x000fe200000000ff */
[----:B------:R-:W-:Y:S01]  /*5260*/  BSSY B0, `(.L_x_65) ;  /* 0x000001a000007945 */ /* 0x000fe20003800000 */
[----:B------:R-:W-:-:S02]  /*5270*/  F2FP.F16.F32.PACK_AB R26, R27, R28 ;  /* 0x0000001c1b1a723e */ /* 0x000fc400000000ff */
[----:B------:R-:W-:Y:S02]  /*5280*/  F2FP.F16.F32.PACK_AB R34, R12, R13 ;  /* 0x0000000d0c22723e */ /* 0x000fe400000000ff */
[----:B------:R-:W-:Y:S02]  /*5290*/  F2FP.F16.F32.PACK_AB R24, R21, R24 ;  /* 0x000000181518723e */ /* 0x000fe400000000ff */
[----:B------:R-:W-:Y:S02]  /*52a0*/  F2FP.F16.F32.PACK_AB R27, R29, R30 ;  /* 0x0000001e1d1b723e */ /* 0x000fe400000000ff */
[----:B------:R-:W-:Y:S02]  /*52b0*/  LEA R12, R89, UR43, 0x1 ;  /* 0x0000002b590c7c11 */ /* 0x000fe4000f8e08ff */
[----:B------:R-:W-:Y:S02]  /*52c0*/  F2FP.F16.F32.PACK_AB R32, R31, R32 ;  /* 0x000000201f20723e */ /* 0x000fe400000000ff */
[----:B------:R-:W-:Y:S01]  /*52d0*/  F2FP.F16.F32.PACK_AB R35, R14, R17 ;  /* 0x000000110e23723e */ /* 0x000fe200000000ff */
[----:B------:R1:W-:Y:S04]  /*52e0*/  STSM.16.MT88.4 [R12+0x30000], R24 ;  /* 0x030000180c007844 */ /* 0x0003e80000004200 */
[----:B------:R1:W-:Y:S01]  /*52f0*/  STSM.16.MT88.4 [R12+0x30800], R32 ;  /* 0x030800200c007844 */ /* 0x0003e20000004200 */
[----:B------:R-:W-:Y:S01]  /*5300*/  @!PT LDS RZ, [RZ] ;  /* 0x00000000fffff984 */ /* 0x000fe20000000800 */
[----:B------:R-:W-:Y:S01]  /*5310*/  @!PT LDS RZ, [RZ] ;  /* 0x00000000fffff984 */ /* 0x000fe20000000800 */
[----:B------:R-:W-:Y:S01]  /*5320*/  @!PT LDS RZ, [RZ] ;  /* 0x00000000fffff984 */ /* 0x000fe20000000800 */
[----:B------:R-:W-:Y:S01]  /*5330*/  @!PT LDS RZ, [RZ] ;  /* 0x00000000fffff984 */ /* 0x000fe20000000800 */
[----:B------:R2:W-:Y:S06]  /*5340*/  MEMBAR.ALL.CTA ;  /* 0x0000000000007992 */ /* 0x0005ec0000008000 */
[----:B--2---:R-:W2:Y:S02]  /*5350*/  FENCE.VIEW.ASYNC.S ;  /* 0x00000000000073c6 */ /* 0x004ea40000000000 */
[----:B--2---:R-:W-:Y:S06]  /*5360*/  BAR.SYNC.DEFER_BLOCKING 0x1, 0x100 ;  /* 0x0044000000007b1d */ /* 0x004fec0000010000 */
[----:B------:R-:W-:Y:S05]  /*5370*/  @!P0 BRA `(.L_x_66) ;  /* 0x0000000000208947 */ /* 0x000fea0003800000 */
[----:B------:R-:W-:Y:S02]  /*5380*/  UIADD3 UR44, UR43, 0x30000, URZ ;  /* 0x000300002b2c7890 */ /* 0x000fe4000fffe03f */
[----:B------:R-:W-:Y:S02]  /*5390*/  UIADD3 UR5, UR45, 0x40, URZ ;  /* 0x000000402d057890 */ /* 0x000fe4000fffe03f */
[----:B------:R-:W-:Y:S01]  /*53a0*/  UIADD3 UR4, UR43, 0x31000, URZ ;  /* 0x000310002b047890 */ /* 0x000fe2000fffe03f */
[----:B------:R-:W-:-:S04]  /*53b0*/  UMOV UR6, UR46 ;  /* 0x0000002e00067c82 */ /* 0x000fc80008000000 */
[----:B------:R2:W-:Y:S04]  /*53c0*/  UTMASTG.2D [UR44], [UR58] ;  /* 0x0000002c3a0073b5 */ /* 0x0005e80008008000 */
[----:B------:R2:W-:Y:S01]  /*53d0*/  UTMASTG.2D [UR4], [UR58] ;  /* 0x000000043a0073b5 */ /* 0x0005e20008008000 */
[----:B------:R0:W-:Y:S01]  /*53e0*/  UTMACMDFLUSH ;  /* 0x00000000000079b7 */ /* 0x0001e20000000000 */
[----:B--2---:R-:W-:-:S04]  /*53f0*/  DEPBAR.LE SB0, 0x1 ;  /* 0x000080400000791a */ /* 0x004fc80000000000 */
.L_x_66:
[----:B------:R-:W-:Y:S05]  /*5400*/  BSYNC B0 ;  /* 0x0000000000007941 */ /* 0x000fea0003800000 */
.L_x_65:
[----:B------:R-:W-:Y:S01]  /*5410*/  BAR.SYNC.DEFER_BLOCKING 0x1, 0x100 ;  /* 0x0044000000007b1d */ /* 0x000fe20000010000 */
[----:B------:R-:W-:-:S13]  /*5420*/  ISETP.NE.AND P3, PT, RZ, UR36, PT ;  /* 0x00000024ff007c0c */ /* 0x000fda000bf65270 */
[----:B------:R-:W-:Y:S05]  /*5430*/  @!P3 BRA `(.L_x_67) ;  /* 0x000000000024b947 */ /* 0x000fea0003800000 */
[----:B------:R-:W-:Y:S05]  /*5440*/  @!P1 BRA `(.L_x_68) ;  /* 0x0000000000049947 */ /* 0x000fea0003800000 */
[----:B------:R-:W-:Y:S01]  /*5450*/  BPT.TRAP 0x1 ;  /* 0x000000040000795c */ /* 0x000fe20000300000 */
.L_x_68:
[----:B------:R-:W-:Y:S02]  /*5460*/  ULEA UR4, UR55, UR43, 0x3 ;  /* 0x0000002b37047291 */ /* 0x000fe4000f8e183f */
[----:B------:R-:W-:Y:S02]  /*5470*/  UIADD3 UR55, UR55, 0x1, URZ ;  /* 0x0000000137377890 */ /* 0x000fe4000fffe03f */
[----:B------:R-:W-:Y:S02]  /*5480*/  UIADD3 UR4, UR4, 0x38500, URZ ;  /* 0x0003850004047890 */ /* 0x000fe4000fffe03f */
[----:B------:R-:W-:Y:S02]  /*5490*/  UISETP.NE.AND UP0, UPT, UR55, 0x4, UPT ;  /* 0x000000043700788c */ /* 0x000fe4000bf05270 */
[----:B------:R-:W-:Y:S02]  /*54a0*/  UPRMT UR4, UR42, 0x654, UR4 ;  /* 0x000006542a047896 */ /* 0x000fe40008000004 */
[----:B------:R-:W-:-:S07]  /*54b0*/  USEL UR55, UR55, URZ, UP0 ;  /* 0x0000003f37377287 */ /* 0x000fce0008000000 */
[----:B------:R-:W-:Y:S05]  /*54c0*/  SYNCS.ARRIVE.TRANS64.RED.A1T0 RZ, [UR4], RZ ;  /* 0x000000ffffff79a7 */ /* 0x000fea0008100404 */
.L_x_67:
[----:B------:R-:W-:Y:S05]  /*54d0*/  @!P1 BRA `(.L_x_69) ;  /* 0x0000000000049947 */ /* 0x000fea0003800000 */
[----:B------:R-:W-:Y:S01]  /*54e0*/  BPT.TRAP 0x1 ;  /* 0x000000040000795c */ /* 0x000fe20000300000 */
.L_x_69:
[----:B------:R-:W2:Y:S01]  /*54f0*/  SYNCS.PHASECHK.TRANS64.TRYWAIT P3, [UR43+0x384e8], R3 ;  /* 0x0384e803ff0075a7 */ /* 0x000ea2000806016b */
[----:B------:R-:W-:Y:S04]  /*5500*/  BSSY B0, `(.L_x_70) ;  /* 0x0000002000007945 */ /* 0x000fe80003800000 */
[----:B--2---:R-:W-:Y:S05]  /*5510*/  @!P3 BRA `(.L_x_71) ;  /* 0x0000007000c8b947 */ /* 0x004fea0003800000 */
.L_x_231:
[----:B------:R-:W-:Y:S05]  /*5520*/  BSYNC B0 ;  /* 0x0000000000007941 */ /* 0x000fea0003800000 */
.L_x_70:
[----:B------:R-:W-:Y:S05]  /*5530*/  @P2 WARPSYNC.ALL ;  /* 0x0000000000002948 */ /* 0x000fea0003800000 */
[----:B------:R-:W2:Y:S01]  /*5540*/  @P2 LDSM.16.MT88.4 R4, [R12+0x32000] ;  /* 0x032000000c04283b */ /* 0x000ea20000004200 */
[-C--:B------:R-:W-:Y:S01]  /*5550*/  FMUL R13, R40, R2.reuse ;  /* 0x00000002280d7220 */ /* 0x080fe20000400000 */
[-C--:B------:R-:W-:Y:S01]  /*5560*/  FMUL R41, R41, R2.reuse ;  /* 0x0000000229297220 */ /* 0x080fe20000400000 */
[-C--:B------:R-:W-:Y:S01]  /*5570*/  FMUL R15, R42, R2.reuse ;  /* 0x000000022a0f7220 */ /* 0x080fe20000400000 */
[----:B------:R-:W3:Y:S01]  /*5580*/  @P2 LDSM.16.MT88.4 R8, [R12+0x32800] ;  /* 0x032800000c08283b */ /* 0x000ee20000004200 */
[-C--:B------:R-:W-:Y:S01]  /*5590*/  FMUL R43, R43, R2.reuse ;  /* 0x000000022b2b7220 */ /* 0x080fe20000400000 */
[-C--:B------:R-:W-:Y:S01]  /*55a0*/  FMUL R17, R44, R2.reuse ;  /* 0x000000022c117220 */ /* 0x080fe20000400000 */
[-C--:B------:R-:W-:Y:S01]  /*55b0*/  FMUL R45, R45, R2.reuse ;  /* 0x000000022d2d7220 */ /* 0x080fe20000400000 */
[-C--:B------:R-:W-:Y:S01]  /*55c0*/  FMUL R19, R46, R2.reuse ;  /* 0x000000022e137220 */ /* 0x080fe20000400000 */
[-C--:B------:R-:W-:Y:S01]  /*55d0*/  FMUL R47, R47, R2.reuse ;  /* 0x000000022f2f7220 */ /* 0x080fe20000400000 */
[-C--:B------:R-:W-:Y:S01]  /*55e0*/  FMUL R21, R48, R2.reuse ;  /* 0x0000000230157220 */ /* 0x080fe20000400000 */
[-C--:B------:R-:W-:Y:S01]  /*55f0*/  FMUL R49, R49, R2.reuse ;  /* 0x0000000231317220 */ /* 0x080fe20000400000 */
[-C--:B-1----:R-:W-:Y:S01]  /*5600*/  FMUL R25, R50, R2.reuse ;  /* 0x0000000232197220 */ /* 0x082fe20000400000 */
[-C--:B------:R-:W-:Y:S01]  /*5610*/  FMUL R51, R51, R2.reuse ;  /* 0x0000000233337220 */ /* 0x080fe20000400000 */
[-C--:B------:R-:W-:Y:S01]  /*5620*/  FMUL R27, R52, R2.reuse ;  /* 0x00000002341b7220 */ /* 0x080fe20000400000 */
[-C--:B------:R-:W-:Y:S01]  /*5630*/  FMUL R53, R53, R2.reuse ;  /* 0x0000000235357220 */ /* 0x080fe20000400000 */
[-C--:B------:R-:W-:Y:S01]  /*5640*/  FMUL R29, R54, R2.reuse ;  /* 0x00000002361d7220 */ /* 0x080fe20000400000 */
[----:B------:R-:W-:Y:S01]  /*5650*/  FMUL R55, R55, R2 ;  /* 0x0000000237377220 */ /* 0x000fe20000400000 */
[----:B------:R-:W-:Y:S05]  /*5660*/  WARPSYNC.ALL ;  /* 0x0000000000007948 */ /* 0x000fea0003800000 */
[----:B------:R-:W-:Y:S01]  /*5670*/  BSSY B0, `(.L_x_72) ;  /* 0x000003d000007945 */ /* 0x000fe20003800000 */
[----:B--2---:R-:W-:-:S02]  /*5680*/  HADD2.F32 R14, -RZ, R4.H0_H0 ;  /* 0x20000004ff0e7230 */ /* 0x004fc40000004100 */
[----:B------:R-:W-:Y:S02]  /*5690*/  HADD2.F32 R16, -RZ, R4.H1_H1 ;  /* 0x30000004ff107230 */ /* 0x000fe40000004100 */
[--C-:B------:R-:W-:Y:S02]  /*56a0*/  HADD2.F32 R18, -RZ, R5.reuse.H0_H0 ;  /* 0x20000005ff127230 */ /* 0x100fe40000004100 */
[-C--:B------:R-:W-:Y:S01]  /*56b0*/  FFMA R13, R14, R0.reuse, R13 ;  /* 0x000000000e0d7223 */ /* 0x080fe2000000000d */
[----:B------:R-:W-:Y:S02]  /*56c0*/  HADD2.F32 R20, -RZ, R5.H1_H1 ;  /* 0x30000005ff147230 */ /* 0x000fe40000004100 */
[-C--:B------:R-:W-:Y:S01]  /*56d0*/  FFMA R14, R16, R0.reuse, R41 ;  /* 0x00000000100e7223 */ /* 0x080fe20000000029 */
[----:B------:R-:W-:Y:S02]  /*56e0*/  HADD2.F32 R24, -RZ, R7.H0_H0 ;  /* 0x20000007ff187230 */ /* 0x000fe40000004100 */
[----:B------:R-:W-:Y:S01]  /*56f0*/  FFMA R15, R18, R0, R15 ;  /* 0x00000000120f7223 */ /* 0x000fe2000000000f */
[----:B------:R-:W-:-:S02]  /*5700*/  HADD2.F32 R18, -RZ, R6.H0_H0 ;  /* 0x20000006ff127230 */ /* 0x000fc40000004100 */
[-C--:B------:R-:W-:Y:S01]  /*5710*/  FFMA R16, R20, R0.reuse, R43 ;  /* 0x0000000014107223 */ /* 0x080fe2000000002b */
[----:B------:R-:W-:Y:S02]  /*5720*/  HADD2.F32 R20, -RZ, R6.H1_H1 ;  /* 0x30000006ff147230 */ /* 0x000fe40000004100 */
[-C--:B------:R-:W-:Y:S01]  /*5730*/  FFMA R19, R24, R0.reuse, R19 ;  /* 0x0000000018137223 */ /* 0x080fe20000000013 */
[----:B------:R-:W-:Y:S02]  /*5740*/  HADD2.F32 R26, -RZ, R7.H1_H1 ;  /* 0x30000007ff1a7230 */ /* 0x000fe40000004100 */
[-C--:B------:R-:W-:Y:S01]  /*5750*/  FFMA R17, R18, R0.reuse, R17 ;  /* 0x0000000012117223 */ /* 0x080fe20000000011 */
[----:B---3--:R-:W-:Y:S02]  /*5760*/  HADD2.F32 R24, -RZ, R8.H0_H0 ;  /* 0x20000008ff187230 */ /* 0x008fe40000004100 */
[----:B------:R-:W-:Y:S01]  /*5770*/  FFMA R18, R20, R0, R45 ;  /* 0x0000000014127223 */ /* 0x000fe2000000002d */
[----:B------:R-:W-:-:S02]  /*5780*/  HADD2.F32 R28, -RZ, R9.H0_H0 ;  /* 0x20000009ff1c7230 */ /* 0x000fc40000004100 */
[-C--:B------:R-:W-:Y:S01]  /*5790*/  FFMA R20, R26, R0.reuse, R47 ;  /* 0x000000001a147223 */ /* 0x080fe2000000002f */
[----:B------:R-:W-:Y:S02]  /*57a0*/  HADD2.F32 R26, -RZ, R8.H1_H1 ;  /* 0x30000008ff1a7230 */ /* 0x000fe40000004100 */
        /* <DEDUP_REMOVED lines=11> */
[----:B------:R-:W-:Y:S01]  /*5860*/  F2FP.F16.F32.PACK_AB R25, R26, R25 ;  /* 0x000000191a19723e */ /* 0x000fe200000000ff */
[-C--:B------:R-:W-:Y:S01]  /*5870*/  FFMA R28, R30, R0.reuse, R53 ;  /* 0x000000001e1c7223 */ /* 0x080fe20000000035 */
[----:B------:R-:W-:Y:S01]  /*5880*/  F2FP.F16.F32.PACK_AB R32, R14, R13 ;  /* 0x0000000d0e20723e */ /* 0x000fe200000000ff */
[----:B------:R-:W-:Y:S01]  /*5890*/  FFMA R30, R34, R0, R55 ;  /* 0x00000000221e7223 */ /* 0x000fe20000000037 */
[----:B------:R-:W-:-:S02]  /*58a0*/  F2FP.F16.F32.PACK_AB R33, R16, R15 ;  /* 0x0000000f1021723e */ /* 0x000fc400000000ff */
[----:B------:R-:W-:Y:S02]  /*58b0*/  F2FP.F16.F32.PACK_AB R34, R18, R17 ;  /* 0x000000111222723e */ /* 0x000fe400000000ff */
[----:B------:R-:W-:Y:S02]  /*58c0*/  F2FP.F16.F32.PACK_AB R35, R20, R19 ;  /* 0x000000131423723e */ /* 0x000fe400000000ff */
[----:B------:R-:W-:Y:S02]  /*58d0*/  F2FP.F16.F32.PACK_AB R26, R28, R27 ;  /* 0x0000001b1c1a723e */ /* 0x000fe400000000ff */
[----:B------:R-:W-:Y:S01]  /*58e0*/  F2FP.F16.F32.PACK_AB R24, R24, R21 ;  /* 0x000000151818723e */ /* 0x000fe200000000ff */
[----:B------:R1:W-:Y:S01]  /*58f0*/  STSM.16.MT88.4 [R12+0x32000], R32 ;  /* 0x032000200c007844 */ /* 0x0003e20000004200 */
[----:B------:R-:W-:-:S05]  /*5900*/  F2FP.F16.F32.PACK_AB R27, R30, R29 ;  /* 0x0000001d1e1b723e */ /* 0x000fca00000000ff */
        /* <DEDUP_REMOVED lines=11> */
[----:B------:R-:W-:Y:S02]  /*59c0*/  UIADD3 UR9, UR45, 0x40, URZ ;  /* 0x000000402d097890 */ /* 0x000fe4000fffe03f */
[----:B------:R-:W-:Y:S01]  /*59d0*/  UIADD3 UR8, UR43, 0x33000, URZ ;  /* 0x000330002b087890 */ /* 0x000fe2000fffe03f */
[----:B------:R-:W-:Y:S01]  /*59e0*/  UMOV UR5, UR45 ;  /* 0x0000002d00057c82 */ /* 0x000fe20008000000 */
[----:B------:R-:W-:-:S03]  /*59f0*/  UMOV UR10, UR6 ;  /* 0x00000006000a7c82 */ /* 0x000fc60008000000 */
[----:B------:R2:W-:Y:S04]  /*5a00*/  UTMASTG.2D [UR4], [UR58] ;  /* 0x000000043a0073b5 */ /* 0x0005e80008008000 */
[----:B------:R2:W-:Y:S01]  /*5a10*/  UTMASTG.2D [UR8], [UR58] ;  /* 0x000000083a0073b5 */ /* 0x0005e20008008000 */
[----:B------:R0:W-:Y:S01]  /*5a20*/  UTMACMDFLUSH ;  /* 0x00000000000079b7 */ /* 0x0001e20000000000 */
[----:B--2---:R-:W-:-:S04]  /*5a30*/  DEPBAR.LE SB0, 0x1 ;  /* 0x000080400000791a */ /* 0x004fc80000000000 */
.L_x_73:
[----:B------:R-:W-:Y:S05]  /*5a40*/  BSYNC B0 ;  /* 0x0000000000007941 */ /* 0x000fea0003800000 */
.L_x_72:
[----:B------:R-:W-:Y:S06]  /*5a50*/  BAR.SYNC.DEFER_BLOCKING 0x1, 0x100 ;  /* 0x0044000000007b1d */ /* 0x000fec0000010000 */
[----:B------:R-:W-:Y:S05]  /*5a60*/  @!P1 BRA `(.L_x_74) ;  /* 0x0000000000049947 */ /* 0x000fea0003800000 */
[----:B------:R-:W-:Y:S01]  /*5a70*/  BPT.TRAP 0x1 ;  /* 0x000000040000795c */ /* 0x000fe20000300000 */
.L_x_74:
[----:B------:R-:W-:-:S04]  /*5a80*/  ULEA UR4, UR55, UR43, 0x3 ;  /* 0x0000002b37047291 */ /* 0x000fc8000f8e183f */
[----:B------:R-:W-:-:S04]  /*5a90*/  UIADD3 UR4, UR4, 0x38500, URZ ;  /* 0x0003850004047890 */ /* 0x000fc8000fffe03f */
[----:B------:R-:W-:-:S09]  /*5aa0*/  UPRMT UR4, UR42, 0x654, UR4 ;  /* 0x000006542a047896 */ /* 0x000fd20008000004 */
[----:B------:R-:W-:Y:S01]  /*5ab0*/  SYNCS.ARRIVE.TRANS64.RED.A1T0 RZ, [UR4], RZ ;  /* 0x000000ffffff79a7 */ /* 0x000fe20008100404 */
[----:B------:R-:W-:Y:S05]  /*5ac0*/  @!P1 BRA `(.L_x_75) ;  /* 0x0000000000049947 */ /* 0x000fea0003800000 */
[----:B------:R-:W-:Y:S01]  /*5ad0*/  BPT.TRAP 0x1 ;  /* 0x000000040000795c */ /* 0x000fe20000300000 */
.L_x_75:
[----:B------:R-:W2:Y:S01]  /*5ae0*/  SYNCS.PHASECHK.TRANS64.TRYWAIT P3, [UR43+0x384f0], R3 ;  /* 0x0384f003ff0075a7 */ /* 0x000ea2000806016b */
[----:B------:R-:W-:Y:S04]  /*5af0*/  BSSY B0, `(.L_x_76) ;  /* 0x0000002000007945 */ /* 0x000fe80003800000 */
[----:B--2---:R-:W-:Y:S05]  /*5b00*/  @!P3 BRA `(.L_x_77) ;  /* 0x0000006c0064b947 */ /* 0x004fea0003800000 */
.L_x_232:
[----:B------:R-:W-:Y:S05]  /*5b10*/  BSYNC B0 ;  /* 0x0000000000007941 */ /* 0x000fea0003800000 */
.L_x_76:
        /* <DEDUP_REMOVED lines=81> */
.L_x_79:
[----:B------:R-:W-:Y:S05]  /*6030*/  BSYNC B0 ;  /* 0x0000000000007941 */ /* 0x000fea0003800000 */
.L_x_78:
[----:B------:R-:W-:Y:S06]  /*6040*/  BAR.SYNC.DEFER_BLOCKING 0x1, 0x100 ;  /* 0x0044000000007b1d */ /* 0x000fec0000010000 */
[----:B------:R-:W-:Y:S05]  /*6050*/  @!P1 BRA `(.L_x_80) ;  /* 0x0000000000049947 */ /* 0x000fea0003800000 */
[----:B------:R-:W-:Y:S01]  /*6060*/  BPT.TRAP 0x1 ;  /* 0x000000040000795c */ /* 0x000fe20000300000 */
.L_x_80:
[----:B------:R-:W-:-:S04]  /*6070*/  UIADD3 UR55, UR55, 0x1, URZ ;  /* 0x0000000137377890 */ /* 0x000fc8000fffe03f */
[----:B------:R-:W-:-:S04]  /*6080*/  UISETP.NE.AND UP0, UPT, UR55, 0x4, UPT ;  /* 0x000000043700788c */ /* 0x000fc8000bf05270 */
[----:B------:R-:W-:-:S04]  /*6090*/  USEL UR55, UR55, URZ, UP0 ;  /* 0x0000003f37377287 */ /* 0x000fc80008000000 */
[----:B------:R-:W-:-:S04]  /*60a0*/  ULEA UR4, UR55, UR43, 0x3 ;  /* 0x0000002b37047291 */ /* 0x000fc8000f8e183f */
[----:B------:R-:W-:-:S04]  /*60b0*/  UIADD3 UR4, UR4, 0x38500, URZ ;  /* 0x0003850004047890 */ /* 0x000fc8000fffe03f */
[----:B------:R-:W-:-:S09]  /*60c0*/  UPRMT UR4, UR42, 0x654, UR4 ;  /* 0x000006542a047896 */ /* 0x000fd20008000004 */
[----:B------:R-:W-:Y:S01]  /*60d0*/  SYNCS.ARRIVE.TRANS64.RED.A1T0 RZ, [UR4], RZ ;  /* 0x000000ffffff79a7 */ /* 0x000fe20008100404 */
[----:B------:R-:W-:Y:S05]  /*60e0*/  @!P1 BRA `(.L_x_81) ;  /* 0x0000000000049947 */ /* 0x000fea0003800000 */
[----:B------:R-:W-:Y:S01]  /*60f0*/  BPT.TRAP 0x1 ;  /* 0x000000040000795c */ /* 0x000fe20000300000 */
.L_x_81:
[----:B------:R-:W2:Y:S01]  /*6100*/  SYNCS.PHASECHK.TRANS64.TRYWAIT P3, [UR43+0x384f8], R3 ;  /* 0x0384f803ff0075a7 */ /* 0x000ea2000806016b */
[----:B------:R-:W-:Y:S04]  /*6110*/  BSSY B0, `(.L_x_82) ;  /* 0x0000002000007945 */ /* 0x000fe80003800000 */
[----:B--2---:R-:W-:Y:S05]  /*6120*/  @!P3 BRA `(.L_x_83) ;  /* 0x0000006400f4b947 */ /* 0x004fea0003800000 */
.L_x_233:
[----:B------:R-:W-:Y:S05]  /*6130*/  BSYNC B0 ;  /* 0x0000000000007941 */ /* 0x000fea0003800000 */
.L_x_82:
[----:B------:R-:W-:Y:S05]  /*6140*/  @P2 WARPSYNC.ALL ;  /* 0x0000000000002948 */ /* 0x000fea0003800000 */
[----:B------:R-:W3:Y:S01]  /*6150*/  @P2 LDSM.16.MT88.4 R4, [R12+0x36000] ;  /* 0x036000000c04283b */ /* 0x000ee20000004200 */
[-C--:B------:R-:W-:Y:S01]  /*6160*/  FMUL R80, R80, R2.reuse ;  /* 0x0000000250507220 */ /* 0x080fe20000400000 */
[-C--:B-1----:R-:W-:Y:S01]  /*6170*/  FMUL R24, R81, R2.reuse ;  /* 0x0000000251187220 */ /* 0x082fe20000400000 */
[-C--:B------:R-:W-:Y:S01]  /*6180*/  FMUL R72, R72, R2.reuse ;  /* 0x0000000248487220 */ /* 0x080fe20000400000 */
[----:B------:R-:W1:Y:S01]  /*6190*/  @P2 LDSM.16.MT88.4 R8, [R12+0x36800] ;  /* 0x036800000c08283b */ /* 0x000e620000004200 */
[-C--:B--2---:R-:W-:Y:S01]  /*61a0*/  FMUL R14, R73, R2.reuse ;  /* 0x00000002490e7220 */ /* 0x084fe20000400000 */
[-C--:B------:R-:W-:Y:S01]  /*61b0*/  FMUL R74, R74, R2.reuse ;  /* 0x000000024a4a7220 */ /* 0x080fe20000400000 */
        /* <DEDUP_REMOVED lines=10> */
[----:B------:R-:W-:Y:S01]  /*6260*/  FMUL R2, R87, R2 ;  /* 0x0000000257027220 */ /* 0x000fe20000400000 */
[----:B------:R-:W-:Y:S05]  /*6270*/  WARPSYNC.ALL ;  /* 0x0000000000007948 */ /* 0x000fea0003800000 */
[----:B------:R-:W-:Y:S01]  /*6280*/  BSSY B0, `(.L_x_84) ;  /* 0x000003c000007945 */ /* 0x000fe20003800000 */
[----:B---3--:R-:W-:-:S02]  /*6290*/  HADD2.F32 R15, -RZ, R5.H0_H0 ;  /* 0x20000005ff0f7230 */ /* 0x008fc40000004100 */
[----:B------:R-:W-:Y:S02]  /*62a0*/  HADD2.F32 R21, -RZ, R7.H0_H0 ;  /* 0x20000007ff157230 */ /* 0x000fe40000004100 */
[--C-:B-1----:R-:W-:Y:S02]  /*62b0*/  HADD2.F32 R25, -RZ, R8.reuse.H0_H0 ;  /* 0x20000008ff197230 */ /* 0x102fe40000004100 */
        /* <DEDUP_REMOVED lines=11> */
[--C-:B------:R-:W-:Y:S02]  /*6370*/  HADD2.F32 R17, -RZ, R6.reuse.H0_H0 ;  /* 0x20000006ff117230 */ /* 0x100fe40000004100 */
[----:B------:R-:W-:Y:S01]  /*6380*/  FFMA R14, R13, R0, R14 ;  /* 0x000000000d0e7223 */ /* 0x000fe2000000000e */
[----:B------:R-:W-:-:S02]  /*6390*/  HADD2.F32 R19, -RZ, R6.H1_H1 ;  /* 0x30000006ff137230 */ /* 0x000fc40000004100 */
        /* <DEDUP_REMOVED lines=40> */
[----:B------:R2:W-:Y:S02]  /*6620*/  UTMASTG.2D [UR8], [UR58] ;  /* 0x000000083a0073b5 */ /* 0x0005e40008008000 */
[----:B--2---:R0:W-:Y:S02]  /*6630*/  UTMACMDFLUSH ;  /* 0x00000000000079b7 */ /* 0x0041e40000000000 */
.L_x_85:
[----:B------:R-:W-:Y:S05]  /*6640*/  BSYNC B0 ;  /* 0x0000000000007941 */ /* 0x000fea0003800000 */
.L_x_84:
[----:B------:R-:W-:Y:S04]  /*6650*/  BSSY B0, `(.L_x_86) ;  /* 0x0000003000007945 */ /* 0x000fe80003800000 */
[----:B------:R-:W-:Y:S05]  /*6660*/  @!P0 BRA `(.L_x_87) ;  /* 0x0000000000048947 */ /* 0x000fea0003800000 */
[----:B------:R-:W-:-:S04]  /*6670*/  DEPBAR.LE SB0, 0x1 ;  /* 0x000080400000791a */ /* 0x000fc80000000000 */
.L_x_87:
[----:B------:R-:W-:Y:S05]  /*6680*/  BSYNC B0 ;  /* 0x0000000000007941 */ /* 0x000fea0003800000 */
.L_x_86:
[----:B------:R-:W-:Y:S06]  /*6690*/  BAR.SYNC.DEFER_BLOCKING 0x1, 0x100 ;  /* 0x0044000000007b1d */ /* 0x000fec0000010000 */
[----:B------:R-:W-:Y:S05]  /*66a0*/  @!P1 BRA `(.L_x_88) ;  /* 0x0000000000049947 */ /* 0x000fea0003800000 */
[----:B------:R-:W-:Y:S01]  /*66b0*/  BPT.TRAP 0x1 ;  /* 0x000000040000795c */ /* 0x000fe20000300000 */
.L_x_88:
[----:B------:R-:W-:Y:S02]  /*66c0*/  UIADD3 UR4, UR55, 0x1, URZ ;  /* 0x0000000137047890 */ /* 0x000fe4000fffe03f */
[----:B------:R-:W-:Y:S02]  /*66d0*/  UISETP.NE.AND UP1, UPT, UR47, 0x3, UPT ;  /* 0x000000032f00788c */ /* 0x000fe4000bf25270 */
[----:B------:R-:W-:-:S04]  /*66e0*/  UISETP.NE.AND UP0, UPT, UR4, 0x4, UPT ;  /* 0x000000040400788c */ /* 0x000fc8000bf05270 */
[----:B------:R-:W-:Y:S01]  /*66f0*/  USEL UR4, UR4, URZ, UP0 ;  /* 0x0000003f04047287 */ /* 0x000fe20008000000 */
[----:B------:R-:W-:-:S03]  /*6700*/  PLOP3.LUT P2, PT, PT, PT, UP1, 0x80, 0x0 ;  /* 0x000000000000781c */ /* 0x000fc60003f4f018 */
[----:B------:R-:W-:Y:S02]  /*6710*/  ULEA UR5, UR4, UR43, 0x3 ;  /* 0x0000002b04057291 */ /* 0x000fe4000f8e183f */
[----:B------:R-:W-:Y:S02]  /*6720*/  UIADD3 UR4, UR4, 0x1, URZ ;  /* 0x0000000104047890 */ /* 0x000fe4000fffe03f */
[----:B------:R-:W-:Y:S02]  /*6730*/  UIADD3 UR5, UR5, 0x38500, URZ ;  /* 0x0003850005057890 */ /* 0x000fe4000fffe03f */
[----:B------:R-:W-:Y:S02]  /*6740*/  UISETP.NE.AND UP0, UPT, UR4, 0x4, UPT ;  /* 0x000000040400788c */ /* 0x000fe4000bf05270 */
[----:B------:R-:W-:Y:S02]  /*6750*/  UPRMT UR5, UR42, 0x654, UR5 ;  /* 0x000006542a057896 */ /* 0x000fe40008000005 */
[----:B------:R-:W-:-:S07]  /*6760*/  USEL UR55, UR4, URZ, UP0 ;  /* 0x0000003f04377287 */ /* 0x000fce0008000000 */
[----:B------:R-:W-:Y:S01]  /*6770*/  SYNCS.ARRIVE.TRANS64.RED.A1T0 RZ, [UR5], RZ ;  /* 0x000000ffffff79a7 */ /* 0x000fe20008100405 */
[----:B------:R-:W-:Y:S05]  /*6780*/  @!P2 BRA `(.L_x_89) ;  /* 0x000000000004a947 */ /* 0x000fea0003800000 */
[----:B------:R-:W-:Y:S01]  /*6790*/  BPT.TRAP 0x1 ;  /* 0x000000040000795c */ /* 0x000fe20000300000 */
.L_x_89:
[----:B------:R-:W-:Y:S01]  /*67a0*/  ULEA UR4, UR38, UR43, 0x3 ;  /* 0x0000002b26047291 */ /* 0x000fe2000f8e183f */
[----:B------:R-:W-:-:S08]  /*67b0*/  SHF.L.U32 R0, R93, 0x1f, RZ ;  /* 0x0000001f5d007819 */ /* 0x000fd000000006ff */
[----:B------:R-:W2:Y:S02]  /*67c0*/  SYNCS.PHASECHK.TRANS64.TRYWAIT P0, [UR4+0x38400], R0 ;  /* 0x03840000ff0075a7 */ /* 0x000ea40008000144 */
[----:B--2---:R-:W-:Y:S05]  /*67d0*/  @!P0 BRA `(.L_x_90) ;  /* 0x0000006000608947 */ /* 0x004fea0003800000 */
.L_x_234:
[----:B------:R-:W-:-:S09]  /*67e0*/  ULEA UR5, UR38, UR43, 0x4 ;  /* 0x0000002b26057291 */ /* 0x000fd2000f8e203f */
[----:B------:R-:W3:Y:S01]  /*67f0*/  LDS.128 R16, [UR5+0x38530] ;  /* 0x03853005ff107984 */ /* 0x000ee20008000c00 */
[----:B------:R-:W-:Y:S01]  /*6800*/  @!PT LDS RZ, [RZ] ;  /* 0x00000000fffff984 */ /* 0x000fe20000000800 */
[----:B------:R-:W-:Y:S01]  /*6810*/  @!PT LDS RZ, [RZ] ;  /* 0x00000000fffff984 */ /* 0x000fe20000000800 */
[----:B------:R-:W-:Y:S01]  /*6820*/  @!PT LDS RZ, [RZ] ;  /* 0x00000000fffff984 */ /* 0x000fe20000000800 */
[----:B------:R-:W-:Y:S01]  /*6830*/  @!PT LDS RZ, [RZ] ;  /* 0x00000000fffff984 */ /* 0x000fe20000000800 */
[----:B------:R4:W-:Y:S06]  /*6840*/  MEMBAR.ALL.CTA ;  /* 0x0000000000007992 */ /* 0x0009ec0000008000 */
[----:B----4-:R-:W4:Y:S01]  /*6850*/  FENCE.VIEW.ASYNC.S ;  /* 0x00000000000073c6 */ /* 0x010f220000000000 */
[----:B------:R-:W-:Y:S05]  /*6860*/  @!P2 BRA `(.L_x_91) ;  /* 0x000000000004a947 */ /* 0x000fea0003800000 */
[----:B------:R-:W-:Y:S01]  /*6870*/  BPT.TRAP 0x1 ;  /* 0x000000040000795c */ /* 0x000fe20000300000 */
.L_x_91:
[----:B---3--:R-:W-:Y:S01]  /*6880*/  ISETP.NE.AND P0, PT, R19, RZ, PT ;  /* 0x000000ff1300720c */ /* 0x008fe20003f05270 */
[----:B------:R-:W-:Y:S01]  /*6890*/  UIADD3 UR4, UR4, 0x38440, URZ ;  /* 0x0003844004047890 */ /* 0x000fe2000fffe03f */
[CC--:B------:R-:W-:Y:S02]  /*68a0*/  ISETP.NE.AND P2, PT, R91.reuse, R18.reuse, PT ;  /* 0x000000125b00720c */ /* 0x0c0fe40003f45270 */
[----:B------:R-:W-:Y:S01]  /*68b0*/  ISETP.EQ.OR P0, PT, R91, R18, !P0 ;  /* 0x000000125b00720c */ /* 0x000fe20004702670 */
[----:B------:R-:W-:-:S09]  /*68c0*/  UPRMT UR4, UR42, 0x654, UR4 ;  /* 0x000006542a047896 */ /* 0x000fd20008000004 */
[----:B----4-:R-:W-:Y:S03]  /*68d0*/  SYNCS.ARRIVE.TRANS64.RED.A1T0 RZ, [UR4], RZ ;  /* 0x000000ffffff79a7 */ /* 0x010fe60008100404 */
[----:B------:R-:W-:Y:S05]  /*68e0*/  @P0 BRA `(.L_x_92) ;  /* 0x0000000000fc0947 */ /* 0x000fea0003800000 */
[----:B------:R-:W-:-:S13]  /*68f0*/  ISETP.NE.AND P0, PT, RZ, UR54, PT ;  /* 0x00000036ff007c0c */ /* 0x000fda000bf05270 */
[----:B------:R-:W-:Y:S05]  /*6900*/  @P0 BRA `(.L_x_92) ;  /* 0x0000000000f40947 */ /* 0x000fea0003800000 */
[----:B--2---:R-:W2:Y:S01]  /*6910*/  S2R R0, SR_LANEID ;  /* 0x0000000000007919 */ /* 0x004ea20000000000 */
[----:B------:R-:W-:Y:S01]  /*6920*/  ELECT P0, URZ, PT ;  /* 0x00000000003f782f */ /* 0x000fe20003800000 */
[----:B------:R-:W-:Y:S01]  /*6930*/  BSSY B0, `(.L_x_93) ;  /* 0x000002f000007945 */ /* 0x000fe20003800000 */
[----:B--2---:R-:W-:-:S11]  /*6940*/  IMAD.SHL.U32 R15, R0, 0x4, RZ ;  /* 0x00000004000f7824 */ /* 0x004fd600078e00ff */
[----:B------:R-:W-:Y:S05]  /*6950*/  @!P0 BRA `(.L_x_94) ;  /* 0x0000000000b08947 */ /* 0x000fea0003800000 */
[----:B------:R-:W-:Y:S01]  /*6960*/  IMAD.SHL.U32 R0, R18, 0x8, RZ ;  /* 0x0000000812007824 */ /* 0x000fe200078e00ff */
[----:B------:R-:W-:Y:S01]  /*6970*/  SHF.R.S32.HI R3, RZ, 0x1f, R18 ;  /* 0x0000001fff037819 */ /* 0x000fe20000011412 */
[----:B------:R-:W-:-:S03]  /*6980*/  ULDC.64 UR4, c[0x0][0x820] ;  /* 0x0002080000047ab9 */ /* 0x000fc60000000a00 */
[----:B------:R-:W-:Y:S02]  /*6990*/  SHF.L.U64.HI R8, R18, 0x3, R3 ;  /* 0x0000000312087819 */ /* 0x000fe40000010203 */
[----:B-1----:R-:W-:Y:S01]  /*69a0*/  IADD3 R4, P0, R0, UR4, RZ ;  /* 0x0000000400047c10 */ /* 0x002fe2000ff1e0ff */
[----:B------:R-:W1:Y:S03]  /*69b0*/  LDC.64 R2, c[0x0][0x290] ;  /* 0x0000a400ff027b82 */ /* 0x000e660000000a00 */
[----:B------:R-:W-:Y:S01]  /*69c0*/  IADD3.X R5, R8, UR5, RZ, P0, !PT ;  /* 0x0000000508057c10 */ /* 0x000fe200087fe4ff */
[----:B------:R-:W-:-:S05]  /*69d0*/  ULDC.64 UR4, c[0x0][0x818] ;  /* 0x0002060000047ab9 */ /* 0x000fca0000000a00 */
[----:B------:R-:W2:Y:S01]  /*69e0*/  LDG.E.64 R4, desc[UR56][R4.64] ;  /* 0x0000003804047981 */ /* 0x000ea2000c1e1b00 */
[----:B-1----:R-:W-:Y:S01]  /*69f0*/  IMAD.WIDE R6, R18, 0xc, R2 ;  /* 0x0000000c12067825 */ /* 0x002fe200078e0202 */
[----:B------:R-:W-:Y:S02]  /*6a00*/  IADD3 R2, P0, R0, UR4, RZ ;  /* 0x0000000400027c10 */ /* 0x000fe4000ff1e0ff */
[----:B------:R-:W1:Y:S02]  /*6a10*/  LDS R0, [UR49+0x1c] ;  /* 0x00001c31ff007984 */ /* 0x000e640008000800 */
[----:B------:R-:W-:Y:S02]  /*6a20*/  IADD3.X R3, R8, UR5, RZ, P0, !PT ;  /* 0x0000000508037c10 */ /* 0x000fe400087fe4ff */
[----:B------:R-:W3:Y:S04]  /*6a30*/  LDG.E R12, desc[UR56][R6.64] ;  /* 0x00000038060c7981 */ /* 0x000ee8000c1e1900 */
[----:B------:R4:W5:Y:S04]  /*6a40*/  LDG.E R13, desc[UR56][R6.64+0x4] ;  /* 0x00000438060d7981 */ /* 0x000968000c1e1900 */
[----:B------:R-:W5:Y:S01]  /*6a50*/  LDG.E.64 R2, desc[UR56][R2.64] ;  /* 0x0000003802027981 */ /* 0x000f62000c1e1b00 */
[----:B------:R-:W-:-:S03]  /*6a60*/  IMAD.U32 R8, RZ, RZ, UR49 ;  /* 0x00000031ff087e24 */ /* 0x000fc6000f8e00ff */
[----:B------:R-:W-:Y:S02]  /*6a70*/  STS [UR49+0x30], RZ ;  /* 0x000030ffff007988 */ /* 0x000fe40008000831 */
[----:B------:R-:W-:Y:S02]  /*6a80*/  SHF.R.U64 R8, R8, 0x4, RZ ;  /* 0x0000000408087819 */ /* 0x000fe400000012ff */
[----:B----4-:R-:W-:-:S03]  /*6a90*/  CS2R R6, SRZ ;  /* 0x0000000000067805 */ /* 0x010fc6000001ff00 */
[----:B------:R-:W-:Y:S04]  /*6aa0*/  STS [UR49+0x10], R8 ;  /* 0x00001008ff007988 */ /* 0x000fe80008000831 */
[----:B------:R-:W-:Y:S01]  /*6ab0*/  STS [UR49+0x14], R8 ;  /* 0x00001408ff007988 */ /* 0x000fe20008000831 */
[C---:B--2---:R-:W-:Y:S01]  /*6ac0*/  SHF.L.U64.HI R11, R4.reuse, 0x1, R5 ;  /* 0x00000001040b7819 */ /* 0x044fe20000010205 */
[----:B------:R-:W-:-:S03]  /*6ad0*/  IMAD.SHL.U32 R10, R4, 0x2, RZ ;  /* 0x00000002040a7824 */ /* 0x000fc600078e00ff */
[----:B------:R-:W-:Y:S02]  /*6ae0*/  LOP3.LUT R11, R11, 0x1fffffff, RZ, 0xc0, !PT ;  /* 0x1fffffff0b0b7812 */ /* 0x000fe400078ec0ff */
[----:B------:R-:W-:Y:S02]  /*6af0*/  LOP3.LUT R10, R10, 0xfffffffe, RZ, 0xc0, !PT ;  /* 0xfffffffe0a0a7812 */ /* 0x000fe400078ec0ff */
[--C-:B------:R-:W-:Y:S02]  /*6b00*/  SHF.R.U32.HI R5, RZ, 0x4, R11.reuse ;  /* 0x00000004ff057819 */ /* 0x100fe4000001160b */
[----:B------:R-:W-:Y:S02]  /*6b10*/  SHF.R.U64 R10, R10, 0x4, R11 ;  /* 0x000000040a0a7819 */ /* 0x000fe4000000120b */
[----:B-1----:R-:W-:-:S03]  /*6b20*/  LOP3.LUT R0, R0, 0xf, R5, 0xb8, !PT ;  /* 0x0000000f00007812 */ /* 0x002fc600078eb805 */
[----:B------:R-:W-:Y:S04]  /*6b30*/  STS [UR49+0xc], R10 ;  /* 0x00000c0aff007988 */ /* 0x000fe80008000831 */
[----:B------:R-:W-:Y:S01]  /*6b40*/  STS [UR49+0x1c], R0 ;  /* 0x00001c00ff007988 */ /* 0x000fe20008000831 */
[----:B---3--:R-:W-:-:S03]  /*6b50*/  VIADD R4, R12, 0xffffffff ;  /* 0xffffffff0c047836 */ /* 0x008fc60000000000 */
[----:B------:R-:W1:Y:S04]  /*6b60*/  LDS R5, [UR49+0x1c] ;  /* 0x00001c31ff057984 */ /* 0x000e680008000800 */
[----:B-----5:R-:W-:Y:S01]  /*6b70*/  STS.64 [UR49], R2 ;  /* 0x00000002ff007988 */ /* 0x020fe20008000a31 */
[----:B-1----:R-:W-:-:S05]  /*6b80*/  LOP3.LUT R5, R5, 0xf0, RZ, 0xb8, !PT ;  /* 0x000000f005057812 */ /* 0x002fca00078eb8ff */
[----:B------:R1:W-:Y:S04]  /*6b90*/  STS [UR49+0x1c], R5 ;  /* 0x00001c05ff007988 */ /* 0x0003e80008000831 */
[----:B------:R-:W2:Y:S01]  /*6ba0*/  LDS R9, [UR49+0x1c] ;  /* 0x00001c31ff097984 */ /* 0x000ea20008000800 */
[----:B-1----:R-:W-:-:S05]  /*6bb0*/  VIADD R5, R13, 0xffffffff ;  /* 0xffffffff0d057836 */ /* 0x002fca0000000000 */
[----:B------:R-:W-:Y:S01]  /*6bc0*/  STS.128 [UR49+0x20], R4 ;  /* 0x00002004ff007988 */ /* 0x000fe20008000c31 */
[----:B--2---:R-:W-:-:S05]  /*6bd0*/  LOP3.LUT R9, R9, 0xf00, RZ, 0xb8, !PT ;  /* 0x00000f0009097812 */ /* 0x004fca00078eb8ff */
[----:B------:R-:W-:Y:S04]  /*6be0*/  STS.64 [UR49+0x18], R8 ;  /* 0x00001808ff007988 */ /* 0x000fe80008000a31 */
[----:B------:R-:W1:Y:S02]  /*6bf0*/  LDS R14, [UR49+0x1c] ;  /* 0x00001c31ff0e7984 */ /* 0x000e640008000800 */
[----:B-1----:R-:W-:-:S05]  /*6c00*/  LOP3.LUT R0, R14, 0xf000, RZ, 0xb8, !PT ;  /* 0x0000f0000e007812 */ /* 0x002fca00078eb8ff */
[----:B------:R2:W-:Y:S02]  /*6c10*/  STS [UR49+0x1c], R0 ;  /* 0x00001c00ff007988 */ /* 0x0005e40008000831 */
.L_x_94:
[----:B------:R-:W-:Y:S05]  /*6c20*/  BSYNC B0 ;  /* 0x0000000000007941 */ /* 0x000fea0003800000 */
.L_x_93:
[----:B------:R-:W-:Y:S01]  /*6c30*/  NOP ;  /* 0x0000000000007918 */ /* 0x000fe20000000000 */
[----:B-1----:R1:W3:Y:S01]  /*6c40*/  LDS R5, [R15+UR49] ;  /* 0x000000310f057984 */ /* 0x0022e20008000800 */
[----:B------:R-:W-:Y:S02]  /*6c50*/  ELECT P0, URZ, PT ;  /* 0x00000000003f782f */ /* 0x000fe40003800000 */
[----:B------:R-:W-:Y:S01]  /*6c60*/  IADD3 R2, P3, R15, UR58, RZ ;  /* 0x0000003a0f027c10 */ /* 0x000fe2000ff7e0ff */
[----:B------:R-:W-:Y:S04]  /*6c70*/  BSSY B0, `(.L_x_95) ;  /* 0x0000005000007945 */ /* 0x000fe80003800000 */
[----:B------:R-:W-:-:S06]  /*6c80*/  IMAD.X R3, RZ, RZ, UR59, P3 ;  /* 0x0000003bff037e24 */ /* 0x000fcc00098e06ff */
[----:B-1----:R-:W-:Y:S05]  /*6c90*/  @!P0 BRA `(.L_x_96) ;  /* 0x0000000000088947 */ /* 0x002fea0003800000 */
[----:B------:R0:W-:Y:S01]  /*6ca0*/  UTMACMDFLUSH ;  /* 0x00000000000079b7 */ /* 0x0001e20000000000 */
[----:B------:R-:W-:-:S04]  /*6cb0*/  DEPBAR.LE SB0, 0x0 ;  /* 0x000080000000791a */ /* 0x000fc80000000000 */
.L_x_96:
[----:B------:R-:W-:Y:S05]  /*6cc0*/  BSYNC B0 ;  /* 0x0000000000007941 */ /* 0x000fea0003800000 */
.L_x_95:
[----:B---3--:R3:W5:Y:S02]  /*6cd0*/  ATOMG.E.EXCH.STRONG.GPU PT, RZ, [R2], R5 ;  /* 0x0000000502ff73a8 */ /* 0x00876400041ee100 */
.L_x_92:
[----:B------:R-:W-:Y:S01]  /*6ce0*/  UIMAD.WIDE.U32 UR4, UR60, -0x55555555, URZ ;  /* 0xaaaaaaab3c0478a5 */ /* 0x000fe2000f8e003f */
[----:B------:R-:W-:Y:S01]  /*6cf0*/  ISETP.NE.AND P0, PT, R19, RZ, PT ;  /* 0x000000ff1300720c */ /* 0x000fe20003f05270 */
[----:B------:R-:W-:Y:S01]  /*6d00*/  UIADD3 UR38, UR38, 0x1, URZ ;  /* 0x0000000126267890 */ /* 0x000fe2000fffe03f */
[----:B--2---:R-:W-:Y:S01]  /*6d10*/  SEL R0, RZ, 0x1, !P2 ;  /* 0x00000001ff007807 */ /* 0x004fe20005000000 */
[----:B------:R-:W-:Y:S02]  /*6d20*/  USHF.R.U32.HI UR4, URZ, 0x2, UR5 ;  /* 0x000000023f047899 */ /* 0x000fe40008011605 */
[----:B------:R-:W-:Y:S02]  /*6d30*/  UISETP.NE.AND UP0, UPT, UR38, 0x8, UPT ;  /* 0x000000082600788c */ /* 0x000fe4000bf05270 */
[----:B------:R-:W-:Y:S02]  /*6d40*/  UIMAD UR60, UR4, -0x6, UR60 ;  /* 0xfffffffa043c78a4 */ /* 0x000fe4000f8e023c */
[----:B------:R-:W-:-:S02]  /*6d50*/  USEL UR4, URZ, 0x1, UP0 ;  /* 0x000000013f047887 */ /* 0x000fc40008000000 */
[----:B------:R-:W-:Y:S02]  /*6d60*/  UIADD3 UR36, UR36, 0x4, URZ ;  /* 0x0000000424247890 */ /* 0x000fe4000fffe03f */
[----:B------:R-:W-:Y:S02]  /*6d70*/  USEL UR38, UR38, URZ, UP0 ;  /* 0x0000003f26267287 */ /* 0x000fe40008000000 */
[----:B------:R-:W-:Y:S01]  /*6d80*/  LOP3.LUT R93, R93, UR4, RZ, 0x3c, !PT ;  /* 0x000000045d5d7c12 */ /* 0x000fe2000f8e3cff */
[----:B------:R-:W-:Y:S09]  /*6d90*/  @P0 BRA `(.L_x_97) ;  /* 0xffffffcc00240947 */ /* 0x000ff2000383ffff */
[----:B------:R-:W-:-:S04]  /*6da0*/  DEPBAR.LE SB0, 0x0 ;  /* 0x000080000000791a */ /* 0x000fc80000000000 */
[----:B------:R-:W-:Y:S05]  /*6db0*/  @!P1 BRA `(.L_x_98) ;  /* 0x0000000000049947 */ /* 0x000fea0003800000 */
[----:B------:R-:W-:Y:S01]  /*6dc0*/  BPT.TRAP 0x1 ;  /* 0x000000040000795c */ /* 0x000fe20000300000 */
.L_x_98:
[----:B------:R-:W-:-:S04]  /*6dd0*/  ULEA UR43, UR55, UR43, 0x3 ;  /* 0x0000002b372b7291 */ /* 0x000fc8000f8e183f */
[----:B------:R-:W-:-:S04]  /*6de0*/  UIADD3 UR43, UR43, 0x38500, URZ ;  /* 0x000385002b2b7890 */ /* 0x000fc8000fffe03f */
[----:B------:R-:W-:-:S09]  /*6df0*/  UPRMT UR43, UR42, 0x654, UR43 ;  /* 0x000006542a2b7896 */ /* 0x000fd2000800002b */
[----:B-----5:R-:W-:Y:S01]  /*6e00*/  SYNCS.ARRIVE.TRANS64.RED.A1T0 RZ, [UR43], RZ ;  /* 0x000000ffffff79a7 */ /* 0x020fe2000810042b */
[----:B------:R-:W-:Y:S05]  /*6e10*/  EXIT ;  /* 0x000000000000794d */ /* 0x000fea0003800000 */
.L_x_23:
[----:B------:R-:W-:-:S08]  /*6e20*/  NOP ;  /* 0x0000000000007918 */ /* 0x000fd00000000000 */
[----:B----45:R-:W1:-:S00]  /*6e30*/  USETMAXREG.DEALLOC.CTAPOOL 0x28 ;  /* 0x00000028000079c8 */ /* 0x030e4000080e0500 */
[----:B------:R-:W-:-:S06]  /*6e40*/  UISETP.NE.AND UP1, UPT, UR54, 0x3, UPT ;  /* 0x000000033600788c */ /* 0x000fcc000bf25270 */
[----:B------:R-:W-:-:S13]  /*6e50*/  PLOP3.LUT P1, PT, PT, PT, UP1, 0x80, 0x0 ;  /* 0x000000000000781c */ /* 0x000fda0003f2f018 */
[----:B-1----:R-:W-:Y:S05]  /*6e60*/  @!P1 BRA `(.L_x_99) ;  /* 0x0000003400489947 */ /* 0x002fea0003800000 */
[----:B------:R-:W-:-:S13]  /*6e70*/  ISETP.NE.AND P0, PT, RZ, UR54, PT ;  /* 0x00000036ff007c0c */ /* 0x000fda000bf05270 */
[----:B------:R-:W-:Y:S05]  /*6e80*/  @!P0 BRA `(.L_x_100) ;  /* 0x0000001800208947 */ /* 0x000fea0003800000 */
[----:B------:R-:W-:-:S06]  /*6e90*/  UISETP.NE.AND UP0, UPT, UR54, 0x2, UPT ;  /* 0x000000023600788c */ /* 0x000fcc000bf05270 */
[----:B------:R-:W-:-:S13]  /*6ea0*/  PLOP3.LUT P0, PT, PT, PT, UP0, 0x80, 0x0 ;  /* 0x000000000000781c */ /* 0x000fda0003f0f008 */
[----:B--2---:R-:W-:Y:S05]  /*6eb0*/  @P0 EXIT ;  /* 0x000000000000094d */ /* 0x004fea0003800000 */
[----:B------:R-:W1:Y:S01]  /*6ec0*/  S2UR UR4, SR_CTAID.Y ;  /* 0x00000000000479c3 */ /* 0x000e620000002600 */
[----:B------:R-:W-:Y:S01]  /*6ed0*/  ELECT P0, URZ, PT ;  /* 0x00000000003f782f */ /* 0x000fe20003800000 */
[----:B------:R-:W-:Y:S01]  /*6ee0*/  BSSY B0, `(.L_x_101) ;  /* 0x000001d000007945 */ /* 0x000fe20003800000 */
[----:B-1----:R-:W-:-:S11]  /*6ef0*/  UIMAD UR4, UR4, UR39, UR40 ;  /* 0x00000027040472a4 */ /* 0x002fd6000f8e0228 */
[----:B------:R-:W-:Y:S05]  /*6f00*/  @!P0 BRA `(.L_x_102) ;  /* 0x0000000000688947 */ /* 0x000fea0003800000 */
[----:B------:R-:W1:Y:S01]  /*6f10*/  LDC.64 R4, c[0x0][0x600] ;  /* 0x00018000ff047b82 */ /* 0x000e620000000a00 */
[----:B------:R-:W-:Y:S02]  /*6f20*/  UMOV UR5, 0x400 ;  /* 0x0000040000057882 */ /* 0x000fe40000000000 */
[----:B------:R-:W-:-:S05]  /*6f30*/  ULEA UR5, UR41, UR5, 0x18 ;  /* 0x0000000529057291 */ /* 0x000fca000f8ec03f */
[----:B------:R-:W1:Y:S08]  /*6f40*/  LDC.64 R6, c[0x0][0x608] ;  /* 0x00018200ff067b82 */ /* 0x000e700000000a00 */
[----:B------:R-:W2:Y:S08]  /*6f50*/  LDC.64 R32, c[0x0][0x610] ;  /* 0x00018400ff207b82 */ /* 0x000eb00000000a00 */
[----:B------:R-:W2:Y:S01]  /*6f60*/  LDC.64 R34, c[0x0][0x618] ;  /* 0x00018600ff227b82 */ /* 0x000ea20000000a00 */
[----:B-1----:R1:W-:Y:S07]  /*6f70*/  STS.128 [UR5+0x38700], R4 ;  /* 0x03870004ff007988 */ /* 0x0023ee0008000c05 */
[----:B------:R-:W3:Y:S08]  /*6f80*/  LDC.64 R28, c[0x0][0x620] ;  /* 0x00018800ff1c7b82 */ /* 0x000ef00000000a00 */
[----:B------:R-:W3:Y:S01]  /*6f90*/  LDC.64 R30, c[0x0][0x628] ;  /* 0x00018a00ff1e7b82 */ /* 0x000ee20000000a00 */
[----:B--2---:R2:W-:Y:S07]  /*6fa0*/  STS.128 [UR5+0x38710], R32 ;  /* 0x03871020ff007988 */ /* 0x0045ee0008000c05 */
[----:B------:R-:W4:Y:S08]  /*6fb0*/  LDC.64 R24, c[0x0][0x630] ;  /* 0x00018c00ff187b82 */ /* 0x000f300000000a00 */
[----:B------:R-:W4:Y:S08]  /*6fc0*/  LDC.64 R26, c[0x0][0x638] ;  /* 0x00018e00ff1a7b82 */ /* 0x000f300000000a00 */
[----:B------:R-:W5:Y:S01]  /*6fd0*/  LDC.64 R20, c[0x0][0x640] ;  /* 0x00019000ff147b82 */ /* 0x000f620000000a00 */
[----:B---3--:R2:W-:Y:S07]  /*6fe0*/  STS.128 [UR5+0x38720], R28 ;  /* 0x0387201cff007988 */ /* 0x0085ee0008000c05 */
[----:B------:R-:W5:Y:S08]  /*6ff0*/  LDC.64 R22, c[0x0][0x648] ;  /* 0x00019200ff167b82 */ /* 0x000f700000000a00 */
[----:B------:R-:W3:Y:S01]  /*7000*/  LDC.64 R12, c[0x0][0x650] ;  /* 0x00019400ff0c7b82 */ /* 0x000ee20000000a00 */
[----:B----4-:R2:W-:Y:S07]  /*7010*/  STS.128 [UR5+0x38730], R24 ;  /* 0x03873018ff007988 */ /* 0x0105ee0008000c05 */
[----:B------:R-:W3:Y:S08]  /*7020*/  LDC.64 R14, c[0x0][0x658] ;  /* 0x00019600ff0e7b82 */ /* 0x000ef00000000a00 */
[----:B------:R-:W4:Y:S01]  /*7030*/  LDC.64 R8, c[0x0][0x660] ;  /* 0x00019800ff087b82 */ /* 0x000f220000000a00 */
[----:B-----5:R2:W-:Y:S07]  /*7040*/  STS.128 [UR5+0x38740], R20 ;  /* 0x03874014ff007988 */ /* 0x0205ee0008000c05 */
[----:B------:R-:W4:Y:S08]  /*7050*/  LDC.64 R10, c[0x0][0x668] ;  /* 0x00019a00ff0a7b82 */ /* 0x000f300000000a00 */
[----:B-1----:R-:W1:Y:S01]  /*7060*/  LDC.64 R4, c[0x0][0x670] ;  /* 0x00019c00ff047b82 */ /* 0x002e620000000a00 */
[----:B---3--:R2:W-:Y:S07]  /*7070*/  STS.128 [UR5+0x38750], R12 ;  /* 0x0387500cff007988 */ /* 0x0085ee0008000c05 */
[----:B------:R-:W1:Y:S01]  /*7080*/  LDC.64 R6, c[0x0][0x678] ;  /* 0x00019e00ff067b82 */ /* 0x000e620000000a00 */
[----:B----4-:R2:W-:Y:S04]  /*7090*/  STS.128 [UR5+0x38760], R8 ;  /* 0x03876008ff007988 */ /* 0x0105e80008000c05 */
[----:B-1----:R2:W-:Y:S02]  /*70a0*/  STS.128 [UR5+0x38770], R4 ;  /* 0x03877004ff007988 */ /* 0x0025e40008000c05 */
.L_x_102:
[----:B------:R-:W-:Y:S05]  /*70b0*/  BSYNC B0 ;  /* 0x0000000000007941 */ /* 0x000fea0003800000 */
.L_x_101:
[----:B------:R-:W-:Y:S01]  /*70c0*/  ELECT P0, URZ, PT ;  /* 0x00000000003f782f */ /* 0x000fe20003800000 */
[----:B------:R-:W-:Y:S01]  /*70d0*/  NOP ;  /* 0x0000000000007918 */ /* 0x000fe20000000000 */
[----:B------:R-:W-:Y:S01]  /*70e0*/  ULDC UR5, c[0x0][0x884] ;  /* 0x0002210000057ab9 */ /* 0x000fe20000000800 */
[----:B------:R-:W-:Y:S01]  /*70f0*/  ULDC.64 UR6, c[0x0][0x800] ;  /* 0x0002000000067ab9 */ /* 0x000fe20000000a00 */
[----:B------:R-:W-:Y:S01]  /*7100*/  ULEA UR4, UR5, UR4, 0x1 ;  /* 0x0000000405047291 */ /* 0x000fe2000f8e083f */
[----:B------:R-:W-:Y:S03]  /*7110*/  BSSY B0, `(.L_x_103) ;  /* 0x0000033000007945 */ /* 0x000fe60003800000 */
[----:B------:R-:W-:-:S05]  /*7120*/  UIMAD.WIDE UR6, UR4, 0x80, UR6 ;  /* 0x00000080040678a5 */ /* 0x000fca000f8e0206 */
[----:B------:R-:W-:Y:S07]  /*7130*/  @!P0 BRA `(.L_x_104) ;  /* 0x0000000000c08947 */ /* 0x000fee0003800000 */
[----:B------:R-:W-:Y:S01]  /*7140*/  ULDC.64 UR4, c[0x0][0x808] ;  /* 0x0002020000047ab9 */ /* 0x000fe20000000a00 */
[----:B------:R-:W-:Y:S01]  /*7150*/  ULDC.64 UR8, c[0x0][0x810] ;  /* 0x0002040000087ab9 */ /* 0x000fe20000000a00 */
[----:B------:R-:W-:Y:S02]  /*7160*/  ISETP.NE.U32.AND P0, PT, RZ, UR4, PT ;  /* 0x00000004ff007c0c */ /* 0x000fe4000bf05070 */
[----:B------:R-:W-:Y:S02]  /*7170*/  ISETP.NE.U32.AND P1, PT, RZ, UR8, PT ;  /* 0x00000008ff007c0c */ /* 0x000fe4000bf25070 */
[----:B------:R-:W-:Y:S02]  /*7180*/  ISETP.NE.AND.EX P0, PT, RZ, UR5, PT, P0 ;  /* 0x00000005ff007c0c */ /* 0x000fe4000bf05300 */
[----:B------:R-:W-:-:S11]  /*7190*/  ISETP.NE.AND.EX P1, PT, RZ, UR9, PT, P1 ;  /* 0x00000009ff007c0c */ /* 0x000fd6000bf25310 */
[----:B------:R-:W-:Y:S05]  /*71a0*/  @!P0 BRA `(.L_x_105) ;  /* 0x0000000000188947 */ /* 0x000fea0003800000 */
[----:B--2---:R-:W-:-:S04]  /*71b0*/  LEA R4, P0, R18, UR4, 0x3 ;  /* 0x0000000412047c11 */ /* 0x004fc8000f8018ff */
[----:B------:R-:W-:-:S06]  /*71c0*/  LEA.HI.X R5, R18, UR5, R3, 0x3, P0 ;  /* 0x0000000512057c11 */ /* 0x000fcc00080f1c03 */
[----:B------:R-:W2:Y:S01]  /*71d0*/  LDG.E.64 R4, desc[UR56][R4.64] ;  /* 0x0000003804047981 */ /* 0x000ea2000c1e1b00 */
[----:B------:R-:W-:Y:S02]  /*71e0*/  UMOV UR4, 0x400 ;  /* 0x0000040000047882 */ /* 0x000fe40000000000 */
[----:B------:R-:W-:-:S09]  /*71f0*/  ULEA UR4, UR41, UR4, 0x18 ;  /* 0x0000000429047291 */ /* 0x000fd2000f8ec03f */
[----:B--2---:R1:W-:Y:S03]  /*7200*/  STS.64 [UR4+0x38700], R4 ;  /* 0x03870004ff007988 */ /* 0x0043e60008000a04 */
.L_x_105:
[----:B------:R-:W-:Y:S05]  /*7210*/  @!P1 BRA `(.L_x_104) ;  /* 0x0000000000889947 */ /* 0x000fea0003800000 */
[----:B-12---:R-:W-:-:S04]  /*7220*/  LEA R4, P0, R18, UR8, 0x3 ;  /* 0x0000000812047c11 */ /* 0x006fc8000f8018ff */
[----:B------:R-:W-:-:S06]  /*7230*/  LEA.HI.X R5, R18, UR9, R3, 0x3, P0 ;  /* 0x0000000912057c11 */ /* 0x000fcc00080f1c03 */
[----:B------:R-:W2:Y:S01]  /*7240*/  LDG.E.64 R4, desc[UR56][R4.64] ;  /* 0x0000003804047981 */ /* 0x000ea2000c1e1b00 */
[----:B------:R-:W-:Y:S02]  /*7250*/  UMOV UR4, 0x400 ;  /* 0x0000040000047882 */ /* 0x000fe40000000000 */
[----:B------:R-:W-:-:S04]  /*7260*/  ULEA UR4, UR41, UR4, 0x18 ;  /* 0x0000000429047291 */ /* 0x000fc8000f8ec03f */
[----:B------:R-:W-:-:S05]  /*7270*/  UIADD3 UR5, UR4, 0x38700, URZ ;  /* 0x0003870004057890 */ /* 0x000fca000fffe03f */
[----:B------:R-:W1:Y:S01]  /*7280*/  LDS R3, [UR4+0x3871c] ;  /* 0x03871c04ff037984 */ /* 0x000e620008000800 */
[----:B------:R-:W-:-:S03]  /*7290*/  IMAD.U32 R8, RZ, RZ, UR5 ;  /* 0x00000005ff087e24 */ /* 0x000fc6000f8e00ff */
[----:B------:R-:W-:Y:S02]  /*72a0*/  STS [UR4+0x38730], RZ ;  /* 0x038730ffff007988 */ /* 0x000fe40008000804 */
[----:B------:R-:W-:-:S05]  /*72b0*/  SHF.R.U64 R8, R8, 0x4, RZ ;  /* 0x0000000408087819 */ /* 0x000fca00000012ff */
[----:B------:R-:W-:Y:S04]  /*72c0*/  STS [UR4+0x38710], R8 ;  /* 0x03871008ff007988 */ /* 0x000fe80008000804 */
[----:B------:R-:W-:Y:S01]  /*72d0*/  STS [UR4+0x38714], R8 ;  /* 0x03871408ff007988 */ /* 0x000fe20008000804 */
[----:B--2---:R-:W-:Y:S01]  /*72e0*/  SHF.L.U64.HI R11, R4, 0x1, R5 ;  /* 0x00000001040b7819 */ /* 0x004fe20000010205 */
[----:B------:R-:W-:-:S03]  /*72f0*/  VIADD R5, R0, 0xffffffff ;  /* 0xffffffff00057836 */ /* 0x000fc60000000000 */
[----:B------:R-:W-:-:S04]  /*7300*/  LOP3.LUT R11, R11, 0x1fffffff, RZ, 0xc0, !PT ;  /* 0x1fffffff0b0b7812 */ /* 0x000fc800078ec0ff */
[----:B------:R-:W-:-:S04]  /*7310*/  SHF.R.U32.HI R6, RZ, 0x4, R11 ;  /* 0x00000004ff067819 */ /* 0x000fc8000001160b */
[----:B-1----:R-:W-:-:S05]  /*7320*/  LOP3.LUT R3, R3, 0xf, R6, 0xb8, !PT ;  /* 0x0000000f03037812 */ /* 0x002fca00078eb806 */
[----:B------:R1:W-:Y:S04]  /*7330*/  STS [UR4+0x3871c], R3 ;  /* 0x03871c03ff007988 */ /* 0x0003e80008000804 */
[----:B------:R-:W2:Y:S01]  /*7340*/  LDS R6, [UR4+0x3871c] ;  /* 0x03871c04ff067984 */ /* 0x000ea20008000800 */
[----:B-1----:R-:W-:Y:S02]  /*7350*/  IMAD.SHL.U32 R3, R4, 0x2, RZ ;  /* 0x0000000204037824 */ /* 0x002fe400078e00ff */
[----:B------:R-:W-:-:S03]  /*7360*/  VIADD R4, R2, 0xffffffff ;  /* 0xffffffff02047836 */ /* 0x000fc60000000000 */
[----:B------:R-:W-:-:S04]  /*7370*/  LOP3.LUT R2, R3, 0xfffffffe, RZ, 0xc0, !PT ;  /* 0xfffffffe03027812 */ /* 0x000fc800078ec0ff */
[----:B------:R-:W-:-:S05]  /*7380*/  SHF.R.U64 R2, R2, 0x4, R11 ;  /* 0x0000000402027819 */ /* 0x000fca000000120b */
[----:B------:R-:W-:Y:S01]  /*7390*/  STS [UR4+0x3870c], R2 ;  /* 0x03870c02ff007988 */ /* 0x000fe20008000804 */
[----:B--2---:R-:W-:-:S05]  /*73a0*/  LOP3.LUT R6, R6, 0xf0, RZ, 0xb8, !PT ;  /* 0x000000f006067812 */ /* 0x004fca00078eb8ff */
[----:B------:R1:W-:Y:S04]  /*73b0*/  STS [UR4+0x3871c], R6 ;  /* 0x03871c06ff007988 */ /* 0x0003e80008000804 */
[----:B------:R-:W2:Y:S01]  /*73c0*/  LDS R9, [UR4+0x3871c] ;  /* 0x03871c04ff097984 */ /* 0x000ea20008000800 */
[----:B-1----:R-:W-:-:S05]  /*73d0*/  CS2R R6, SRZ ;  /* 0x0000000000067805 */ /* 0x002fca000001ff00 */
[----:B------:R-:W-:Y:S01]  /*73e0*/  STS.128 [UR4+0x38720], R4 ;  /* 0x03872004ff007988 */ /* 0x000fe20008000c04 */
[----:B--2---:R-:W-:-:S05]  /*73f0*/  LOP3.LUT R9, R9, 0xf00, RZ, 0xb8, !PT ;  /* 0x00000f0009097812 */ /* 0x004fca00078eb8ff */
[----:B------:R-:W-:Y:S04]  /*7400*/  STS.64 [UR4+0x38718], R8 ;  /* 0x03871808ff007988 */ /* 0x000fe80008000a04 */
[----:B------:R-:W1:Y:S02]  /*7410*/  LDS R10, [UR4+0x3871c] ;  /* 0x03871c04ff0a7984 */ /* 0x000e640008000800 */
[----:B-1----:R-:W-:-:S05]  /*7420*/  LOP3.LUT R0, R10, 0xf000, RZ, 0xb8, !PT ;  /* 0x0000f0000a007812 */ /* 0x002fca00078eb8ff */
[----:B------:R3:W-:Y:S02]  /*7430*/  STS [UR4+0x3871c], R0 ;  /* 0x03871c00ff007988 */ /* 0x0007e40008000804 */
.L_x_104:
[----:B------:R-:W-:Y:S05]  /*7440*/  BSYNC B0 ;  /* 0x0000000000007941 */ /* 0x000fea0003800000 */
.L_x_103:
[----:B---3--:R-:W3:Y:S01]  /*7450*/  S2R R0, SR_LANEID ;  /* 0x0000000000007919 */ /* 0x008ee20000000000 */
[----:B------:R-:W-:Y:S01]  /*7460*/  ELECT P0, URZ, PT ;  /* 0x00000000003f782f */ /* 0x000fe20003800000 */
[----:B------:R-:W-:Y:S01]  /*7470*/  NOP ;  /* 0x0000000000007918 */ /* 0x000fe20000000000 */
[----:B------:R-:W-:Y:S01]  /*7480*/  UMOV UR4, URZ ;  /* 0x0000003f00047c82 */ /* 0x000fe20008000000 */
[----:B------:R-:W-:Y:S10]  /*7490*/  BSSY B0, `(.L_x_106) ;  /* 0x0000004000007945 */ /* 0x000ff40003800000 */
[----:B------:R-:W-:Y:S05]  /*74a0*/  @!P0 BRA `(.L_x_107) ;  /* 0x0000000000088947 */ /* 0x000fea0003800000 */
[----:B------:R0:W-:Y:S01]  /*74b0*/  UTMACMDFLUSH ;  /* 0x00000000000079b7 */ /* 0x0001e20000000000 */
[----:B------:R-:W-:-:S04]  /*74c0*/  DEPBAR.LE SB0, 0x0 ;  /* 0x000080000000791a */ /* 0x000fc80000000000 */
.L_x_107:
[----:B------:R-:W-:Y:S05]  /*74d0*/  BSYNC B0 ;  /* 0x0000000000007941 */ /* 0x000fea0003800000 */
.L_x_106:
[----:B------:R-:W-:Y:S01]  /*74e0*/  UMOV UR5, 0x400 ;  /* 0x0000040000057882 */ /* 0x000fe20000000000 */
[----:B-123--:R-:W-:Y:S01]  /*74f0*/  IMAD.SHL.U32 R4, R0, 0x4, RZ ;  /* 0x0000000400047824 */ /* 0x00efe200078e00ff */
[----:B------:R-:W-:-:S04]  /*7500*/  ULEA UR5, UR41, UR5, 0x18 ;  /* 0x0000000529057291 */ /* 0x000fc8000f8ec03f */
[----:B------:R-:W-:Y:S01]  /*7510*/  UIADD3 UR24, UR5, 0x38700, URZ ;  /* 0x0003870005187890 */ /* 0x000fe2000fffe03f */
[----:B------:R-:W-:Y:S01]  /*7520*/  IADD3 R2, P0, R4, UR6, RZ ;  /* 0x0000000604027c10 */ /* 0x000fe2000ff1e0ff */
[----:B------:R-:W-:-:S04]  /*7530*/  IMAD.MOV.U32 R0, RZ, RZ, RZ ;  /* 0x000000ffff007224 */ /* 0x000fc800078e00ff */
[----:B------:R-:W-:-:S03]  /*7540*/  IMAD.X R3, RZ, RZ, UR7, P0 ;  /* 0x00000007ff037e24 */ /* 0x000fc600080e06ff */
[----:B------:R-:W1:Y:S01]  /*7550*/  LDS R5, [R4+UR24] ;  /* 0x0000001804057984 */ /* 0x000e620008000800 */
[----:B------:R-:W-:-:S03]  /*7560*/  SHF.L.U32 R0, R0, 0x1f, RZ ;  /* 0x0000001f00007819 */ /* 0x000fc600000006ff */
[----:B-1----:R1:W2:Y:S02]  /*7570*/  ATOMG.E.EXCH.STRONG.GPU PT, RZ, [R2], R5 ;  /* 0x0000000502ff73a8 */ /* 0x0022a400041ee100 */
[----:B--2---:R-:W2:Y:S01]  /*7580*/  SYNCS.PHASECHK.TRANS64.TRYWAIT P0, [UR5+0x38528], R0 ;  /* 0x03852800ff0075a7 */ /* 0x004ea20008000145 */
[----:B------:R-:W-:Y:S02]  /*7590*/  ULOP3.LUT UR25, UR53, 0x1, URZ, 0xfc, !UPT ;  /* 0x0000000135197892 */ /* 0x000fe4000f8efc3f */
[----:B------:R-:W-:Y:S01]  /*75a0*/  ULOP3.LUT UR26, UR51, 0x2, URZ, 0xfc, !UPT ;  /* 0x00000002331a7892 */ /* 0x000fe2000f8efc3f */
[----:B-12---:R-:W-:Y:S11]  /*75b0*/  @!P0 BRA `(.L_x_108) ;  /* 0x0000005400008947 */ /* 0x006ff60003800000 */
.L_x_235:
[----:B------:R-:W-:Y:S01]  /*75c0*/  IMAD.MOV.U32 R2, RZ, RZ, 0x1 ;  /* 0x00000001ff027424 */ /* 0x000fe200078e00ff */
[----:B------:R-:W-:Y:S01]  /*75d0*/  ULDC UR27, c[0x0][0x598] ;  /* 0x00016600001b7ab9 */ /* 0x000fe20000000800 */
[----:B-1----:R-:W-:Y:S01]  /*75e0*/  IMAD.MOV.U32 R0, RZ, RZ, 0x1 ;  /* 0x00000001ff007424 */ /* 0x002fe200078e00ff */
[----:B------:R-:W-:Y:S01]  /*75f0*/  ULDC UR28, c[0x0][0x580] ;  /* 0x00016000001c7ab9 */ /* 0x000fe20000000800 */
[----:B------:R-:W-:Y:S01]  /*7600*/  IMAD.MOV.U32 R12, RZ, RZ, RZ ;  /* 0x000000ffff0c7224 */ /* 0x000fe200078e00ff */
[----:B------:R-:W-:Y:S01]  /*7610*/  ULDC.64 UR20, c[0x0][0x590] ;  /* 0x0001640000147ab9 */ /* 0x000fe20000000a00 */
[----:B------:R-:W-:-:S05]  /*7620*/  ULDC.64 UR22, c[0x0][0x588] ;  /* 0x0001620000167ab9 */ /* 0x000fca0000000a00 */
.L_x_145:
[----:B------:R-:W-:-:S06]  /*7630*/  UISETP.NE.AND UP0, UPT, UR25, 0x3, UPT ;  /* 0x000000031900788c */ /* 0x000fcc000bf05270 */
[----:B------:R-:W-:-:S13]  /*7640*/  PLOP3.LUT P1, PT, PT, PT, UP0, 0x80, 0x0 ;  /* 0x000000000000781c */ /* 0x000fda0003f2f008 */
[----:B-1-345:R-:W-:Y:S05]  /*7650*/  @!P1 BRA `(.L_x_109) ;  /* 0x0000000000049947 */ /* 0x03afea0003800000 */
[----:B------:R-:W-:Y:S01]  /*7660*/  BPT.TRAP 0x1 ;  /* 0x000000040000795c */ /* 0x000fe20000300000 */
.L_x_109:
[----:B------:R-:W-:Y:S01]  /*7670*/  ULEA UR8, UR4, UR5, 0x3 ;  /* 0x0000000504087291 */ /* 0x000fe2000f8e183f */
[----:B------:R-:W-:-:S08]  /*7680*/  SHF.L.U32 R3, R12, 0x1f, RZ ;  /* 0x0000001f0c037819 */ /* 0x000fd000000006ff */
[----:B------:R-:W1:Y:S02]  /*7690*/  SYNCS.PHASECHK.TRANS64.TRYWAIT P0, [UR8+0x38400], R3 ;  /* 0x03840003ff0075a7 */ /* 0x000e640008000148 */
[----:B-1----:R-:W-:Y:S05]  /*76a0*/  @!P0 BRA `(.L_x_110) ;  /* 0x0000005000dc8947 */ /* 0x002fea0003800000 */
.L_x_236:
[----:B------:R-:W-:-:S09]  /*76b0*/  ULEA UR9, UR4, UR5, 0x4 ;  /* 0x0000000504097291 */ /* 0x000fd2000f8e203f */
[----:B-1----:R-:W1:Y:S01]  /*76c0*/  LDS.128 R4, [UR9+0x38530] ;  /* 0x03853009ff047984 */ /* 0x002e620008000c00 */
[----:B------:R-:W-:Y:S01]  /*76d0*/  @!PT LDS RZ, [RZ] ;  /* 0x00000000fffff984 */ /* 0x000fe20000000800 */
[----:B------:R-:W-:Y:S01]  /*76e0*/  @!PT LDS RZ, [RZ] ;  /* 0x00000000fffff984 */ /* 0x000fe20000000800 */
[----:B------:R-:W-:Y:S01]  /*76f0*/  @!PT LDS RZ, [RZ] ;  /* 0x00000000fffff984 */ /* 0x000fe20000000800 */
[----:B------:R-:W-:Y:S01]  /*7700*/  @!PT LDS RZ, [RZ] ;  /* 0x00000000fffff984 */ /* 0x000fe20000000800 */
[----:B------:R2:W-:Y:S06]  /*7710*/  MEMBAR.ALL.CTA ;  /* 0x0000000000007992 */ /* 0x0005ec0000008000 */
[----:B--2---:R-:W2:Y:S01]  /*7720*/  FENCE.VIEW.ASYNC.S ;  /* 0x00000000000073c6 */ /* 0x004ea20000000000 */
[----:B------:R-:W-:Y:S05]  /*7730*/  @!P1 BRA `(.L_x_111) ;  /* 0x0000000000049947 */ /* 0x000fea0003800000 */
[----:B------:R-:W-:Y:S01]  /*7740*/  BPT.TRAP 0x1 ;  /* 0x000000040000795c */ /* 0x000fe20000300000 */
.L_x_111:
[----:B------:R-:W-:Y:S01]  /*7750*/  UIADD3 UR8, UR8, 0x38440, URZ ;  /* 0x0003844008087890 */ /* 0x000fe2000fffe03f */
[----:B------:R-:W-:Y:S02]  /*7760*/  R2UR UR10, R16 ;  /* 0x00000000100a72ca */ /* 0x000fe400000e0000 */
[----:B------:R-:W-:Y:S01]  /*7770*/  R2UR UR11, R17 ;  /* 0x00000000110b72ca */ /* 0x000fe200000e0000 */
[----:B------:R-:W-:Y:S01]  /*7780*/  UPRMT UR8, UR41, 0x654, UR8 ;  /* 0x0000065429087896 */ /* 0x000fe20008000008 */
[----:B------:R-:W-:Y:S02]  /*7790*/  LOP3.LUT P1, RZ, R2, 0xff, RZ, 0xc0, !PT ;  /* 0x000000ff02ff7812 */ /* 0x000fe4000782c0ff */
[----:B------:R-:W-:-:S04]  /*77a0*/  ISETP.NE.U32.AND P0, PT, RZ, UR20, PT ;  /* 0x00000014ff007c0c */ /* 0x000fc8000bf05070 */
[----:B------:R-:W-:Y:S02]  /*77b0*/  ISETP.NE.AND.EX P0, PT, RZ, UR21, PT, P0 ;  /* 0x00000015ff007c0c */ /* 0x000fe4000bf05300 */
[----:B--2---:R-:W-:Y:S01]  /*77c0*/  SYNCS.ARRIVE.TRANS64.RED.A1T0 RZ, [UR8], RZ ;  /* 0x000000ffffff79a7 */ /* 0x004fe20008100408 */
[----:B------:R-:W-:Y:S02]  /*77d0*/  USHF.L.U32 UR10, UR10, 0x7, URZ ;  /* 0x000000070a0a7899 */ /* 0x000fe4000800063f */
[----:B------:R-:W-:Y:S02]  /*77e0*/  USHF.L.U32 UR11, UR11, 0x7, URZ ;  /* 0x000000070b0b7899 */ /* 0x000fe4000800063f */
[----:B------:R-:W-:Y:S10]  /*77f0*/  @!P1 BRA `(.L_x_112) ;  /* 0x00000000000c9947 */ /* 0x000ff40003800000 */
[----:B------:R-:W-:-:S04]  /*7800*/  DEPBAR {5,4,3,2,1,0} ;  /* 0x0000003f0000791a */ /* 0x000fc80000000000 */
[----:B------:R2:W-:Y:S02]  /*7810*/  UTMACCTL.IV [UR6] ;  /* 0x00000000060079b9 */ /* 0x0005e40008000000 */
[----:B--2---:R-:W-:Y:S01]  /*7820*/  NOP ;  /* 0x0000000000007918 */ /* 0x004fe20000000000 */
.L_x_112:
[----:B------:R-:W-:Y:S05]  /*7830*/  @!P0 BRA `(.L_x_113) ;  /* 0x0000000000188947 */ /* 0x000fea0003800000 */
[----:B------:R-:W2:Y:S02]  /*7840*/  LDC.64 R2, c[0x0][0x590] ;  /* 0x00016400ff027b82 */ /* 0x000ea40000000a00 */
[----:B--2---:R-:W-:-:S06]  /*7850*/  IMAD.WIDE R2, R18, 0x8, R2 ;  /* 0x0000000812027825 */ /* 0x004fcc00078e0202 */
[----:B------:R-:W2:Y:S04]  /*7860*/  LDG.E.64 R2, desc[UR56][R2.64] ;  /* 0x0000003802027981 */ /* 0x000ea8000c1e1b00 */
[----:B--2---:R-:W2:Y:S02]  /*7870*/  LD.E R8, desc[UR56][R2.64] ;  /* 0x0000003802087980 */ /* 0x004ea4000c101900 */
[----:B--2---:R-:W-:Y:S01]  /*7880*/  FSETP.NEU.AND P0, PT, R8, RZ, PT ;  /* 0x000000ff0800720b */ /* 0x004fe20003f0d000 */
[----:B------:R-:W-:-:S12]  /*7890*/  BRA `(.L_x_114) ;  /* 0x0000000000247947 */ /* 0x000fd80003800000 */
.L_x_113:
[----:B------:R-:W-:Y:S02]  /*78a0*/  ISETP.NE.U32.AND P1, PT, RZ, UR22, PT ;  /* 0x00000016ff007c0c */ /* 0x000fe4000bf25070 */
[----:B------:R-:W-:Y:S02]  /*78b0*/  FSETP.NEU.AND P0, PT, RZ, UR28, PT ;  /* 0x0000001cff007c0b */ /* 0x000fe4000bf0d000 */
[----:B------:R-:W-:-:S13]  /*78c0*/  ISETP.NE.AND.EX P1, PT, RZ, UR23, PT, P1 ;  /* 0x00000017ff007c0c */ /* 0x000fda000bf25310 */
[----:B------:R-:W-:Y:S05]  /*78d0*/  @!P1 BRA `(.L_x_114) ;  /* 0x0000000000149947 */ /* 0x000fea0003800000 */
[----:B------:R-:W2:Y:S01]  /*78e0*/  LDC.64 R2, c[0x0][0x588] ;  /* 0x00016200ff027b82 */ /* 0x000ea20000000a00 */
[----:B------:R-:W-:-:S04]  /*78f0*/  IMAD R9, R18, UR27, RZ ;  /* 0x0000001b12097c24 */ /* 0x000fc8000f8e02ff */
[----:B--2---:R-:W-:-:S06]  /*7900*/  IMAD.WIDE R2, R9, 0x4, R2 ;  /* 0x0000000409027825 */ /* 0x004fcc00078e0202 */
[----:B------:R-:W2:Y:S02]  /*7910*/  LDG.E R2, desc[UR56][R2.64] ;  /* 0x0000003802027981 */ /* 0x000ea4000c1e1900 */
[----:B--2---:R-:W-:-:S13]  /*7920*/  FSETP.NEU.AND P0, PT, R2, RZ, PT ;  /* 0x000000ff0200720b */ /* 0x004fda0003f0d000 */
.L_x_114:
[----:B------:R-:W-:Y:S01]  /*7930*/  UISETP.NE.AND UP0, UPT, UR26, 0x3, UPT ;  /* 0x000000031a00788c */ /* 0x000fe2000bf05270 */
[----:B------:R-:W-:-:S05]  /*7940*/  ELECT P1, URZ, PT ;  /* 0x00000000003f782f */ /* 0x000fca0003820000 */
[----:B------:R-:W-:Y:S02]  /*7950*/  PLOP3.LUT P2, PT, PT, PT, UP0, 0x80, 0x0 ;  /* 0x000000000000781c */ /* 0x000fe40003f4f008 */
[----:B------:R-:W-:-:S11]  /*7960*/  PLOP3.LUT P0, PT, P0, P1, PT, 0x2a, 0x0 ;  /* 0x000000000000781c */ /* 0x000fd60000702572 */
[----:B------:R-:W-:Y:S05]  /*7970*/  @!P2 BRA `(.L_x_115) ;  /* 0x000000000004a947 */ /* 0x000fea0003800000 */
[----:B------:R-:W-:Y:S01]  /*7980*/  BPT.TRAP 0x1 ;  /* 0x000000040000795c */ /* 0x000fe20000300000 */
.L_x_115:
[----:B------:R-:W-:-:S04]  /*7990*/  SHF.L.U32 R2, R0, 0x1f, RZ ;  /* 0x0000001f00027819 */ /* 0x000fc800000006ff */
[----:B------:R-:W2:Y:S02]  /*79a0*/  SYNCS.PHASECHK.TRANS64.TRYWAIT P1, [UR5+0x38500], R2 ;  /* 0x03850002ff0075a7 */ /* 0x000ea40008020145 */
[----:B--2---:R-:W-:Y:S05]  /*79b0*/  @!P1 BRA `(.L_x_116) ;  /* 0x0000005000309947 */ /* 0x004fea0003800000 */
.L_x_237:
[----:B------:R-:W-:Y:S04]  /*79c0*/  BSSY B0, `(.L_x_117) ;  /* 0x0000010000007945 */ /* 0x000fe80003800000 */
[----:B------:R-:W-:Y:S05]  /*79d0*/  @P0 BRA `(.L_x_118) ;  /* 0x0000000000380947 */ /* 0x000fea0003800000 */
[----:B------:R-:W-:Y:S02]  /*79e0*/  UIADD3 UR8, UR5, 0x30000, URZ ;  /* 0x0003000005087890 */ /* 0x000fe4000fffe03f */
[----:B------:R-:W-:Y:S02]  /*79f0*/  UIADD3 UR9, UR5, 0x384e0, URZ ;  /* 0x000384e005097890 */ /* 0x000fe4000fffe03f */
[----:B------:R-:W-:Y:S02]  /*7a00*/  UIADD3 UR14, UR10, 0x40, URZ ;  /* 0x000000400a0e7890 */ /* 0x000fe4000fffe03f */
[----:B------:R-:W-:Y:S01]  /*7a10*/  UIADD3 UR12, UR5, 0x31000, URZ ;  /* 0x00031000050c7890 */ /* 0x000fe2000fffe03f */
[----:B------:R-:W-:Y:S01]  /*7a20*/  UMOV UR16, 0x0 ;  /* 0x0000000000107882 */ /* 0x000fe20000000000 */
[----:B------:R-:W-:Y:S01]  /*7a30*/  UMOV UR17, 0x10000000 ;  /* 0x1000000000117882 */ /* 0x000fe20000000000 */
[----:B------:R-:W-:Y:S01]  /*7a40*/  UMOV UR15, UR11 ;  /* 0x0000000b000f7c82 */ /* 0x000fe20008000000 */
[----:B------:R-:W-:Y:S01]  /*7a50*/  UMOV UR13, UR9 ;  /* 0x00000009000d7c82 */ /* 0x000fe20008000000 */
[----:B------:R3:W-:Y:S04]  /*7a60*/  UTMALDG.2D [UR8], [UR6], desc[UR16] ;  /* 0x00001008060075b4 */ /* 0x0007e80008009000 */
[----:B------:R3:W-:Y:S02]  /*7a70*/  UTMALDG.2D [UR12], [UR6], desc[UR16] ;  /* 0x0000100c060075b4 */ /* 0x0007e40008009000 */
[----:B---3--:R-:W-:Y:S05]  /*7a80*/  @!P2 BRA `(.L_x_119) ;  /* 0x000000000004a947 */ /* 0x008fea0003800000 */
[----:B------:R-:W-:Y:S01]  /*7a90*/  BPT.TRAP 0x1 ;  /* 0x000000040000795c */ /* 0x000fe20000300000 */
.L_x_119:
[----:B--2---:R-:W2:Y:S02]  /*7aa0*/  LDC R3, c[0x0][0x828] ;  /* 0x00020a00ff037b82 */ /* 0x004ea40000000800 */
[----:B--2---:R3:W-:Y:S02]  /*7ab0*/  SYNCS.ARRIVE.TRANS64.RED.A0TR RZ, [UR5+0x384e0], R3 ;  /* 0x0384e003ffff79a7 */ /* 0x0047e40008300405 */
.L_x_118:
[----:B------:R-:W-:Y:S05]  /*7ac0*/  BSYNC B0 ;  /* 0x0000000000007941 */ /* 0x000fea0003800000 */
.L_x_117:
[----:B------:R-:W-:Y:S05]  /*7ad0*/  @!P2 BRA `(.L_x_120) ;  /* 0x000000000004a947 */ /* 0x000fea0003800000 */
[----:B------:R-:W-:Y:S01]  /*7ae0*/  BPT.TRAP 0x1 ;  /* 0x000000040000795c */ /* 0x000fe20000300000 */
.L_x_120:
[----:B------:R-:W-:-:S04]  /*7af0*/  UIADD3 UR8, UR5, 0x384e0, URZ ;  /* 0x000384e005087890 */ /* 0x000fc8000fffe03f */
[----:B------:R-:W-:-:S09]  /*7b00*/  UPRMT UR8, UR41, 0x654, UR8 ;  /* 0x0000065429087896 */ /* 0x000fd20008000008 */
[----:B------:R-:W-:Y:S01]  /*7b10*/  SYNCS.ARRIVE.TRANS64.RED.A1T0 RZ, [UR8], RZ ;  /* 0x000000ffffff79a7 */ /* 0x000fe20008100408 */
[----:B------:R-:W-:Y:S05]  /*7b20*/  @!P2 BRA `(.L_x_121) ;  /* 0x000000000004a947 */ /* 0x000fea0003800000 */
[----:B------:R-:W-:Y:S01]  /*7b30*/  BPT.TRAP 0x1 ;  /* 0x000000040000795c */ /* 0x000fe20000300000 */
.L_x_121:
[----:B------:R-:W4:Y:S02]  /*7b40*/  SYNCS.PHASECHK.TRANS64.TRYWAIT P1, [UR5+0x38508], R2 ;  /* 0x03850802ff0075a7 */ /* 0x000f240008020145 */
[----:B----4-:R-:W-:Y:S05]  /*7b50*/  @!P1 BRA `(.L_x_122) ;  /* 0x0000004c00e09947 */ /* 0x010fea0003800000 */
.L_x_238:
[----:B------:R-:W-:Y:S04]  /*7b60*/  BSSY B0, `(.L_x_123) ;  /* 0x0000012000007945 */ /* 0x000fe80003800000 */
[----:B------:R-:W-:Y:S05]  /*7b70*/  @P0 BRA `(.L_x_124) ;  /* 0x0000000000400947 */ /* 0x000fea0003800000 */
[----:B------:R-:W-:Y:S02]  /*7b80*/  UIADD3 UR19, UR11, 0x20, URZ ;  /* 0x000000200b137890 */ /* 0x000fe4000fffe03f */
        /* <DEDUP_REMOVED lines=8> */
[----:B------:R-:W-:Y:S01]  /*7c10*/  UMOV UR15, UR19 ;  /* 0x00000013000f7c82 */ /* 0x000fe20008000000 */
[----:B------:R4:W-:Y:S03]  /*7c20*/  UTMALDG.2D [UR16], [UR6], desc[UR8] ;  /* 0x00000810060075b4 */ /* 0x0009e60008009000 */
[----:B------:R4:W-:Y:S02]  /*7c30*/  UTMALDG.2D [UR12], [UR6], desc[UR8] ;  /* 0x0000080c060075b4 */ /* 0x0009e40008009000 */
[----:B----4-:R-:W-:Y:S05]  /*7c40*/  @!P2 BRA `(.L_x_125) ;  /* 0x000000000004a947 */ /* 0x010fea0003800000 */
[----:B------:R-:W-:Y:S01]  /*7c50*/  BPT.TRAP 0x1 ;  /* 0x000000040000795c */ /* 0x000fe20000300000 */
.L_x_125:
[----:B--23--:R-:W2:Y:S02]  /*7c60*/  LDC R3, c[0x0][0x828] ;  /* 0x00020a00ff037b82 */ /* 0x00cea40000000800 */
[----:B--2---:R4:W-:Y:S02]  /*7c70*/  SYNCS.ARRIVE.TRANS64.RED.A0TR RZ, [UR5+0x384e8], R3 ;  /* 0x0384e803ffff79a7 */ /* 0x0049e40008300405 */
.L_x_124:
[----:B------:R-:W-:Y:S05]  /*7c80*/  BSYNC B0 ;  /* 0x0000000000007941 */ /* 0x000fea0003800000 */
.L_x_123:
[----:B------:R-:W-:Y:S05]  /*7c90*/  @!P2 BRA `(.L_x_126) ;  /* 0x000000000004a947 */ /* 0x000fea0003800000 */
[----:B------:R-:W-:Y:S01]  /*7ca0*/  BPT.TRAP 0x1 ;  /* 0x000000040000795c */ /* 0x000fe20000300000 */
.L_x_126:
[----:B------:R-:W-:-:S04]  /*7cb0*/  UIADD3 UR8, UR5, 0x384e8, URZ ;  /* 0x000384e805087890 */ /* 0x000fc8000fffe03f */
[----:B------:R-:W-:-:S09]  /*7cc0*/  UPRMT UR8, UR41, 0x654, UR8 ;  /* 0x0000065429087896 */ /* 0x000fd20008000008 */
[----:B------:R-:W-:Y:S01]  /*7cd0*/  SYNCS.ARRIVE.TRANS64.RED.A1T0 RZ, [UR8], RZ ;  /* 0x000000ffffff79a7 */ /* 0x000fe20008100408 */
[----:B------:R-:W-:Y:S05]  /*7ce0*/  @!P2 BRA `(.L_x_127) ;  /* 0x000000000004a947 */ /* 0x000fea0003800000 */
[----:B------:R-:W-:Y:S01]  /*7cf0*/  BPT.TRAP 0x1 ;  /* 0x000000040000795c */ /* 0x000fe20000300000 */
.L_x_127:
[----:B------:R-:W5:Y:S02]  /*7d00*/  SYNCS.PHASECHK.TRANS64.TRYWAIT P1, [UR5+0x38510], R2 ;  /* 0x03851002ff0075a7 */ /* 0x000f640008020145 */
[----:B-----5:R-:W-:Y:S05]  /*7d10*/  @!P1 BRA `(.L_x_128) ;  /* 0x0000004c00889947 */ /* 0x020fea0003800000 */
.L_x_239:
        /* <DEDUP_REMOVED lines=14> */
[----:B-1----:R-:W-:Y:S05]  /*7e00*/  @!P2 BRA `(.L_x_131) ;  /* 0x000000000004a947 */ /* 0x002fea0003800000 */
[----:B------:R-:W-:Y:S01]  /*7e10*/  BPT.TRAP 0x1 ;  /* 0x000000040000795c */ /* 0x000fe20000300000 */
.L_x_131:
[----:B--234-:R-:W1:Y:S02]  /*7e20*/  LDC R3, c[0x0][0x828] ;  /* 0x00020a00ff037b82 */ /* 0x01ce640000000800 */
[----:B-1----:R1:W-:Y:S02]  /*7e30*/  SYNCS.ARRIVE.TRANS64.RED.A0TR RZ, [UR5+0x384f0], R3 ;  /* 0x0384f003ffff79a7 */ /* 0x0023e40008300405 */
.L_x_130:
[----:B------:R-:W-:Y:S05]  /*7e40*/  BSYNC B0 ;  /* 0x0000000000007941 */ /* 0x000fea0003800000 */
.L_x_129:
[----:B------:R-:W-:Y:S05]  /*7e50*/  @!P2 BRA `(.L_x_132) ;  /* 0x000000000004a947 */ /* 0x000fea0003800000 */
[----:B------:R-:W-:Y:S01]  /*7e60*/  BPT.TRAP 0x1 ;  /* 0x000000040000795c */ /* 0x000fe20000300000 */
.L_x_132:
[----:B------:R-:W-:-:S04]  /*7e70*/  UIADD3 UR8, UR5, 0x384f0, URZ ;  /* 0x000384f005087890 */ /* 0x000fc8000fffe03f */
[----:B------:R-:W-:-:S09]  /*7e80*/  UPRMT UR8, UR41, 0x654, UR8 ;  /* 0x0000065429087896 */ /* 0x000fd20008000008 */
[----:B------:R-:W-:Y:S01]  /*7e90*/  SYNCS.ARRIVE.TRANS64.RED.A1T0 RZ, [UR8], RZ ;  /* 0x000000ffffff79a7 */ /* 0x000fe20008100408 */
[----:B------:R-:W-:Y:S05]  /*7ea0*/  @!P2 BRA `(.L_x_133) ;  /* 0x000000000004a947 */ /* 0x000fea0003800000 */
[----:B------:R-:W-:Y:S01]  /*7eb0*/  BPT.TRAP 0x1 ;  /* 0x000000040000795c */ /* 0x000fe20000300000 */
.L_x_133:
[----:B------:R-:W5:Y:S02]  /*7ec0*/  SYNCS.PHASECHK.TRANS64.TRYWAIT P1, [UR5+0x38518], R2 ;  /* 0x03851802ff0075a7 */ /* 0x000f640008020145 */
[----:B-----5:R-:W-:Y:S05]  /*7ed0*/  @!P1 BRA `(.L_x_134) ;  /* 0x0000004c00309947 */ /* 0x020fea0003800000 */
.L_x_240:
        /* <DEDUP_REMOVED lines=16> */
.L_x_137:
[----:B--2---:R-:W1:Y:S02]  /*7fe0*/  LDC R2, c[0x0][0x828] ;  /* 0x00020a00ff027b82 */ /* 0x004e640000000800 */
[----:B-1----:R1:W-:Y:S02]  /*7ff0*/  SYNCS.ARRIVE.TRANS64.RED.A0TR RZ, [UR5+0x384f8], R2 ;  /* 0x0384f802ffff79a7 */ /* 0x0023e40008300405 */
.L_x_136:
[----:B------:R-:W-:Y:S05]  /*8000*/  BSYNC B0 ;  /* 0x0000000000007941 */ /* 0x000fea0003800000 */
.L_x_135:
[----:B------:R-:W-:Y:S05]  /*8010*/  @!P2 BRA `(.L_x_138) ;  /* 0x000000000004a947 */ /* 0x000fea0003800000 */
[----:B------:R-:W-:Y:S01]  /*8020*/  BPT.TRAP 0x1 ;  /* 0x000000040000795c */ /* 0x000fe20000300000 */
.L_x_138:
[----:B-1----:R-:W-:Y:S01]  /*8030*/  ISETP.NE.AND P0, PT, R7, RZ, PT ;  /* 0x000000ff0700720c */ /* 0x002fe20003f05270 */
[----:B------:R-:W-:Y:S01]  /*8040*/  UIADD3 UR8, UR5, 0x384f8, URZ ;  /* 0x000384f805087890 */ /* 0x000fe2000fffe03f */
[CC--:B------:R-:W-:Y:S02]  /*8050*/  ISETP.NE.AND P3, PT, R18.reuse, R6.reuse, PT ;  /* 0x000000061200720c */ /* 0x0c0fe40003f65270 */
[----:B------:R-:W-:Y:S01]  /*8060*/  ISETP.EQ.OR P0, PT, R18, R6, !P0 ;  /* 0x000000061200720c */ /* 0x000fe20004702670 */
[----:B------:R-:W-:Y:S01]  /*8070*/  UPRMT UR8, UR41, 0x654, UR8 ;  /* 0x0000065429087896 */ /* 0x000fe20008000008 */
[----:B------:R-:W-:-:S08]  /*8080*/  LOP3.LUT R0, R0, 0x1, RZ, 0x3c, !PT ;  /* 0x0000000100007812 */ /* 0x000fd000078e3cff */
[----:B------:R-:W-:Y:S03]  /*8090*/  SYNCS.ARRIVE.TRANS64.RED.A1T0 RZ, [UR8], RZ ;  /* 0x000000ffffff79a7 */ /* 0x000fe60008100408 */
[----:B------:R-:W-:Y:S05]  /*80a0*/  @P0 BRA `(.L_x_139) ;  /* 0x0000000400040947 */ /* 0x000fea0003800000 */
[----:B------:R-:W-:Y:S01]  /*80b0*/  ELECT P0, URZ, PT ;  /* 0x00000000003f782f */ /* 0x000fe20003800000 */
[----:B------:R-:W-:-:S12]  /*80c0*/  BSSY B0, `(.L_x_140) ;  /* 0x0000032000007945 */ /* 0x000fd80003800000 */
[----:B------:R-:W-:Y:S05]  /*80d0*/  @!P0 BRA `(.L_x_141) ;  /* 0x0000000000c08947 */ /* 0x000fea0003800000 */
[----:B--234-:R-:W1:Y:S08]  /*80e0*/  LDC.64 R2, c[0x0][0x290] ;  /* 0x0000a400ff027b82 */ /* 0x01ce700000000a00 */
[----:B------:R-:W2:Y:S08]  /*80f0*/  LDC.64 R14, c[0x0][0x808] ;  /* 0x00020200ff0e7b82 */ /* 0x000eb00000000a00 */
[----:B------:R-:W3:Y:S01]  /*8100*/  LDC.64 R16, c[0x0][0x810] ;  /* 0x00020400ff107b82 */ /* 0x000ee20000000a00 */
[----:B-1----:R-:W-:-:S05]  /*8110*/  IMAD.WIDE R2, R6, 0xc, R2 ;  /* 0x0000000c06027825 */ /* 0x002fca00078e0202 */
[----:B------:R1:W5:Y:S04]  /*8120*/  LDG.E R10, desc[UR56][R2.64] ;  /* 0x00000038020a7981 */ /* 0x000368000c1e1900 */
[----:B------:R1:W5:Y:S01]  /*8130*/  LDG.E R13, desc[UR56][R2.64+0x4] ;  /* 0x00000438020d7981 */ /* 0x000362000c1e1900 */
[----:B--2---:R-:W-:Y:S02]  /*8140*/  ISETP.NE.U32.AND P0, PT, R14, RZ, PT ;  /* 0x000000ff0e00720c */ /* 0x004fe40003f05070 */
[----:B------:R-:W-:Y:S02]  /*8150*/  SHF.R.S32.HI R8, RZ, 0x1f, R6 ;  /* 0x0000001fff087819 */ /* 0x000fe40000011406 */
[----:B------:R-:W-:Y:S02]  /*8160*/  ISETP.NE.AND.EX P0, PT, R15, RZ, PT, P0 ;  /* 0x000000ff0f00720c */ /* 0x000fe40003f05300 */
[----:B---3--:R-:W-:-:S04]  /*8170*/  ISETP.NE.U32.AND P1, PT, R16, RZ, PT ;  /* 0x000000ff1000720c */ /* 0x008fc80003f25070 */
[----:B------:R-:W-:-:S07]  /*8180*/  ISETP.NE.AND.EX P1, PT, R17, RZ, PT, P1 ;  /* 0x000000ff1100720c */ /* 0x000fce0003f25310 */
[----:B-1----:R-:W-:Y:S06]  /*8190*/  @!P0 BRA `(.L_x_142) ;  /* 0x0000000000108947 */ /* 0x002fec0003800000 */
[----:B------:R-:W-:-:S04]  /*81a0*/  LEA R2, P0, R6, R14, 0x3 ;  /* 0x0000000e06027211 */ /* 0x000fc800078018ff */
[----:B------:R-:W-:-:S06]  /*81b0*/  LEA.HI.X R3, R6, R15, R8, 0x3, P0 ;  /* 0x0000000f06037211 */ /* 0x000fcc00000f1c08 */
[----:B------:R-:W2:Y:S04]  /*81c0*/  LDG.E.64 R2, desc[UR56][R2.64] ;  /* 0x0000003802027981 */ /* 0x000ea8000c1e1b00 */
[----:B--2---:R1:W-:Y:S02]  /*81d0*/  STS.64 [UR24], R2 ;  /* 0x00000002ff007988 */ /* 0x0043e40008000a18 */
.L_x_142:
[----:B------:R-:W-:Y:S05]  /*81e0*/  @!P1 BRA `(.L_x_141) ;  /* 0x00000000007c9947 */ /* 0x000fea0003800000 */
[----:B-1----:R-:W-:-:S04]  /*81f0*/  LEA R2, P0, R6, R16, 0x3 ;  /* 0x0000001006027211 */ /* 0x002fc800078018ff */
[----:B------:R-:W-:Y:S02]  /*8200*/  LEA.HI.X R3, R6, R17, R8, 0x3, P0 ;  /* 0x0000001106037211 */ /* 0x000fe400000f1c08 */
[----:B------:R-:W1:Y:S04]  /*8210*/  LDS R8, [UR24+0x1c] ;  /* 0x00001c18ff087984 */ /* 0x000e680008000800 */
[----:B------:R-:W2:Y:S01]  /*8220*/  LDG.E.64 R2, desc[UR56][R2.64] ;  /* 0x0000003802027981 */ /* 0x000ea2000c1e1b00 */
        /* <DEDUP_REMOVED lines=13> */
[----:B------:R1:W-:Y:S04]  /*8300*/  STS [UR24+0x1c], R8 ;  /* 0x00001c08ff007988 */ /* 0x0003e80008000818 */
[----:B------:R-:W2:Y:S01]  /*8310*/  LDS R11, [UR24+0x1c] ;  /* 0x00001c18ff0b7984 */ /* 0x000ea20008000800 */
[----:B-1---5:R-:W-:Y:S01]  /*8320*/  VIADD R8, R10, 0xffffffff ;  /* 0xffffffff0a087836 */ /* 0x022fe20000000000 */
[----:B--2---:R-:W-:-:S05]  /*8330*/  LOP3.LUT R11, R11, 0xf0, RZ, 0xb8, !PT ;  /* 0x000000f00b0b7812 */ /* 0x004fca00078eb8ff */
[----:B------:R1:W-:Y:S04]  /*8340*/  STS [UR24+0x1c], R11 ;  /* 0x00001c0bff007988 */ /* 0x0003e80008000818 */
[----:B------:R-:W2:Y:S01]  /*8350*/  LDS R9, [UR24+0x1c] ;  /* 0x00001c18ff097984 */ /* 0x000ea20008000800 */
[----:B-1----:R-:W-:Y:S02]  /*8360*/  CS2R R10, SRZ ;  /* 0x00000000000a7805 */ /* 0x002fe4000001ff00 */
[----:B--2---:R-:W-:Y:S01]  /*8370*/  LOP3.LUT R17, R9, 0xf00, RZ, 0xb8, !PT ;  /* 0x00000f0009117812 */ /* 0x004fe200078eb8ff */
[----:B------:R-:W-:-:S04]  /*8380*/  VIADD R9, R13, 0xffffffff ;  /* 0xffffffff0d097836 */ /* 0x000fc80000000000 */
[----:B------:R-:W-:Y:S04]  /*8390*/  STS.64 [UR24+0x18], R16 ;  /* 0x00001810ff007988 */ /* 0x000fe80008000a18 */
[----:B------:R-:W1:Y:S04]  /*83a0*/  LDS R15, [UR24+0x1c] ;  /* 0x00001c18ff0f7984 */ /* 0x000e680008000800 */
[----:B------:R2:W-:Y:S01]  /*83b0*/  STS.128 [UR24+0x20], R8 ;  /* 0x00002008ff007988 */ /* 0x0005e20008000c18 */
[----:B-1----:R-:W-:-:S05]  /*83c0*/  LOP3.LUT R2, R15, 0xf000, RZ, 0xb8, !PT ;  /* 0x0000f0000f027812 */ /* 0x002fca00078eb8ff */
[----:B------:R2:W-:Y:S02]  /*83d0*/  STS [UR24+0x1c], R2 ;  /* 0x00001c02ff007988 */ /* 0x0005e40008000818 */
.L_x_141:
[----:B------:R-:W-:Y:S05]  /*83e0*/  BSYNC B0 ;  /* 0x0000000000007941 */ /* 0x000fea0003800000 */
.L_x_140:
[----:B-12---:R-:W1:Y:S01]  /*83f0*/  S2R R2, SR_LANEID ;  /* 0x0000000000027919 */ /* 0x006e620000000000 */
[----:B------:R-:W-:Y:S01]  /*8400*/  NOP ;  /* 0x0000000000007918 */ /* 0x000fe20000000000 */
[----:B------:R-:W-:Y:S01]  /*8410*/  ELECT P0, URZ, PT ;  /* 0x00000000003f782f */ /* 0x000fe20003800000 */
[----:B------:R-:W-:Y:S01]  /*8420*/  BSSY B0, `(.L_x_143) ;  /* 0x0000008000007945 */ /* 0x000fe20003800000 */
[----:B-1----:R-:W-:-:S05]  /*8430*/  IMAD.SHL.U32 R8, R2, 0x4, RZ ;  /* 0x0000000402087824 */ /* 0x002fca00078e00ff */
[----:B------:R1:W2:Y:S01]  /*8440*/  LDS R9, [R8+UR24] ;  /* 0x0000001808097984 */ /* 0x0002a20008000800 */
[----:B------:R-:W-:-:S05]  /*8450*/  IADD3 R2, P1, R8, UR6, RZ ;  /* 0x0000000608027c10 */ /* 0x000fca000ff3e0ff */
[----:B---34-:R-:W-:Y:S01]  /*8460*/  IMAD.X R3, RZ, RZ, UR7, P1 ;  /* 0x00000007ff037e24 */ /* 0x018fe200088e06ff */
[----:B------:R-:W-:Y:S07]  /*8470*/  @!P0 BRA `(.L_x_144) ;  /* 0x0000000000088947 */ /* 0x000fee0003800000 */
[----:B------:R0:W-:Y:S01]  /*8480*/  UTMACMDFLUSH ;  /* 0x00000000000079b7 */ /* 0x0001e20000000000 */
[----:B------:R-:W-:-:S04]  /*8490*/  DEPBAR.LE SB0, 0x0 ;  /* 0x000080000000791a */ /* 0x000fc80000000000 */
.L_x_144:
[----:B------:R-:W-:Y:S05]  /*84a0*/  BSYNC B0 ;  /* 0x0000000000007941 */ /* 0x000fea0003800000 */
.L_x_143:
[----:B--2---:R2:W5:Y:S02]  /*84b0*/  ATOMG.E.EXCH.STRONG.GPU PT, RZ, [R2], R9 ;  /* 0x0000000902ff73a8 */ /* 0x00456400041ee100 */
.L_x_139:
[----:B------:R-:W-:Y:S01]  /*84c0*/  UIADD3 UR4, UR4, 0x1, URZ ;  /* 0x0000000104047890 */ /* 0x000fe2000fffe03f */
[----:B------:R-:W-:Y:S01]  /*84d0*/  ISETP.NE.AND P0, PT, R7, RZ, PT ;  /* 0x000000ff0700720c */ /* 0x000fe20003f05270 */
[----:B------:R-:W-:Y:S01]  /*84e0*/  IMAD.MOV.U32 R16, RZ, RZ, R4 ;  /* 0x000000ffff107224 */ /* 0x000fe200078e0004 */
[----:B--2---:R-:W-:Y:S01]  /*84f0*/  SEL R2, RZ, 0x1, !P3 ;  /* 0x00000001ff027807 */ /* 0x004fe20005800000 */
[----:B------:R-:W-:Y:S01]  /*8500*/  UISETP.NE.AND UP0, UPT, UR4, 0x8, UPT ;  /* 0x000000080400788c */ /* 0x000fe2000bf05270 */
[----:B------:R-:W-:Y:S02]  /*8510*/  IMAD.MOV.U32 R17, RZ, RZ, R5 ;  /* 0x000000ffff117224 */ /* 0x000fe400078e0005 */
[----:B------:R-:W-:Y:S01]  /*8520*/  IMAD.MOV.U32 R18, RZ, RZ, R6 ;  /* 0x000000ffff127224 */ /* 0x000fe200078e0006 */
[----:B------:R-:W-:Y:S02]  /*8530*/  USEL UR8, URZ, 0x1, UP0 ;  /* 0x000000013f087887 */ /* 0x000fe40008000000 */
[----:B------:R-:W-:-:S04]  /*8540*/  USEL UR4, UR4, URZ, UP0 ;  /* 0x0000003f04047287 */ /* 0x000fc80008000000 */
[----:B------:R-:W-:Y:S01]  /*8550*/  LOP3.LUT R12, R12, UR8, RZ, 0x3c, !PT ;  /* 0x000000080c0c7c12 */ /* 0x000fe2000f8e3cff */
[----:B------:R-:W-:Y:S07]  /*8560*/  @P0 BRA `(.L_x_145) ;  /* 0xfffffff000300947 */ /* 0x000fee000383ffff */
[----:B-----5:R-:W-:Y:S01]  /*8570*/  ELECT P0, URZ, PT ;  /* 0x00000000003f782f */ /* 0x020fe20003800000 */
[----:B------:R-:W-:-:S12]  /*8580*/  BSSY B0, `(.L_x_146) ;  /* 0x0000017000007945 */ /* 0x000fd80003800000 */
[----:B------:R-:W-:Y:S05]  /*8590*/  @!P0 BRA `(.L_x_147) ;  /* 0x0000000000548947 */ /* 0x000fea0003800000 */
[----:B------:R-:W-:Y:S05]  /*85a0*/  @!P2 BRA `(.L_x_148) ;  /* 0x000000000004a947 */ /* 0x000fea0003800000 */
[----:B------:R-:W-:Y:S01]  /*85b0*/  BPT.TRAP 0x1 ;  /* 0x000000040000795c */ /* 0x000fe20000300000 */
.L_x_148:
[----:B------:R-:W-:-:S04]  /*85c0*/  SHF.L.U32 R2, R0, 0x1f, RZ ;  /* 0x0000001f00027819 */ /* 0x000fc800000006ff */
[----:B------:R-:W2:Y:S02]  /*85d0*/  SYNCS.PHASECHK.TRANS64.TRYWAIT P0, [UR5+0x38500], R2 ;  /* 0x03850002ff0075a7 */ /* 0x000ea40008000145 */
[----:B--2---:R-:W-:Y:S05]  /*85e0*/  @!P0 BRA `(.L_x_149) ;  /* 0x0000004400848947 */ /* 0x004fea0003800000 */
.L_x_241:
[----:B------:R-:W-:Y:S05]  /*85f0*/  @!P2 BRA `(.L_x_150) ;  /* 0x000000000004a947 */ /* 0x000fea0003800000 */
[----:B------:R-:W-:Y:S01]  /*8600*/  BPT.TRAP 0x1 ;  /* 0x000000040000795c */ /* 0x000fe20000300000 */
.L_x_150:
[----:B------:R-:W5:Y:S02]  /*8610*/  SYNCS.PHASECHK.TRANS64.TRYWAIT P0, [UR5+0x38508], R2 ;  /* 0x03850802ff0075a7 */ /* 0x000f640008000145 */
[----:B-----5:R-:W-:Y:S05]  /*8620*/  @!P0 BRA `(.L_x_151) ;  /* 0x00000044008c8947 */ /* 0x020fea0003800000 */
.L_x_242:
[----:B------:R-:W-:Y:S05]  /*8630*/  @!P2 BRA `(.L_x_152) ;  /* 0x000000000004a947 */ /* 0x000fea0003800000 */
[----:B------:R-:W-:Y:S01]  /*8640*/  BPT.TRAP 0x1 ;  /* 0x000000040000795c */ /* 0x000fe20000300000 */
.L_x_152:
[----:B------:R-:W5:Y:S02]  /*8650*/  SYNCS.PHASECHK.TRANS64.TRYWAIT P0, [UR5+0x38510], R2 ;  /* 0x03851002ff0075a7 */ /* 0x000f640008000145 */
[----:B-----5:R-:W-:Y:S05]  /*8660*/  @!P0 BRA `(.L_x_153) ;  /* 0x0000004400948947 */ /* 0x020fea0003800000 */
.L_x_243:
[----:B------:R-:W-:Y:S05]  /*8670*/  @!P2 BRA `(.L_x_154) ;  /* 0x000000000004a947 */ /* 0x000fea0003800000 */
[----:B------:R-:W-:Y:S01]  /*8680*/  BPT.TRAP 0x1 ;  /* 0x000000040000795c */ /* 0x000fe20000300000 */
.L_x_154:
[----:B--2---:R-:W-:Y:S01]  /*8690*/  SHF.L.U32 R2, R0, 0x1f, RZ ;  /* 0x0000001f00027819 */ /* 0x004fe200000006ff */
[----:B---34-:R-:W-:-:S04]  /*86a0*/  IMAD.U32 R3, RZ, RZ, UR5 ;  /* 0x00000005ff037e24 */ /* 0x018fc8000f8e00ff */
[----:B------:R2:W3:Y:S03]  /*86b0*/  SYNCS.PHASECHK.TRANS64.TRYWAIT P0, [R3+URZ+0x38518], R2 ;  /* 0x03851802030075a7 */ /* 0x0004e6000800017f */
[----:B---3--:R-:W-:Y:S05]  /*86c0*/  @!P0 NANOSLEEP.SYNCS 0x989680 ;  /* 0x009896800000895d */ /* 0x008fea0003900000 */
[----:B------:R-:W3:Y:S02]  /*86d0*/  @!P0 SYNCS.PHASECHK.TRANS64 P0, [R3+URZ+0x38518], R2 ;  /* 0x03851802030085a7 */ /* 0x000ee4000800007f */
[----:B---3--:R-:W-:Y:S05]  /*86e0*/  @!P0 BRA `(.L_x_154) ;  /* 0xfffffffc00e88947 */ /* 0x008fea000383ffff */
.L_x_147:
[----:B------:R-:W-:Y:S05]  /*86f0*/  BSYNC B0 ;  /* 0x0000000000007941 */ /* 0x000fea0003800000 */
.L_x_146:
[----:B------:R-:W-:Y:S05]  /*8700*/  EXIT ;  /* 0x000000000000794d */ /* 0x000fea0003800000 */
.L_x_100:
[----:B------:R-:W1:Y:S01]  /*8710*/  S2UR UR4, SR_CTAID.Y ;  /* 0x00000000000479c3 */ /* 0x000e620000002600 */
[----:B------:R-:W3:Y:S01]  /*8720*/  S2R R37, SR_LANEID ;  /* 0x0000000000257919 */ /* 0x000ee20000000000 */
[----:B------:R-:W-:Y:S01]  /*8730*/  ELECT P0, URZ, PT ;  /* 0x00000000003f782f */ /* 0x000fe20003800000 */
[----:B------:R-:W-:Y:S01]  /*8740*/  BSSY B0, `(.L_x_155) ;  /* 0x0000037000007945 */ /* 0x000fe20003800000 */
[----:B------:R-:W-:Y:S01]  /*8750*/  ULDC.64 UR12, c[0x0][0x508] ;  /* 0x00014200000c7ab9 */ /* 0x000fe20000000a00 */
[----:B-1----:R-:W-:-:S04]  /*8760*/  UIMAD UR4, UR4, UR39, UR40 ;  /* 0x00000027040472a4 */ /* 0x002fc8000f8e0228 */
[----:B------:R-:W-:-:S06]  /*8770*/  UIMAD.WIDE UR12, UR4, 0x80, UR12 ;  /* 0x00000080040c78a5 */ /* 0x000fcc000f8e020c */
[----:B------:R-:W-:Y:S06]  /*8780*/  @!P0 BRA `(.L_x_156) ;  /* 0x0000000000c88947 */ /* 0x000fec0003800000 */
[----:B------:R-:W1:Y:S01]  /*8790*/  LDC.64 R8, c[0x0][0x300] ;  /* 0x0000c000ff087b82 */ /* 0x000e620000000a00 */
[----:B------:R-:W-:Y:S02]  /*87a0*/  UMOV UR4, 0x400 ;  /* 0x0000040000047882 */ /* 0x000fe40000000000 */
[----:B--2---:R-:W-:-:S05]  /*87b0*/  ULEA UR4, UR41, UR4, 0x18 ;  /* 0x0000000429047291 */ /* 0x004fca000f8ec03f */
[----:B------:R-:W1:Y:S08]  /*87c0*/  LDC.64 R10, c[0x0][0x308] ;  /* 0x0000c200ff0a7b82 */ /* 0x000e700000000a00 */
[----:B------:R-:W2:Y:S08]  /*87d0*/  LDC.64 R4, c[0x0][0x330] ;  /* 0x0000cc00ff047b82 */ /* 0x000eb00000000a00 */
[----:B------:R-:W2:Y:S01]  /*87e0*/  LDC.64 R6, c[0x0][0x338] ;  /* 0x0000ce00ff067b82 */ /* 0x000ea20000000a00 */
[----:B-1----:R1:W-:Y:S07]  /*87f0*/  STS.128 [UR4+0x38600], R8 ;  /* 0x03860008ff007988 */ /* 0x0023ee0008000c04 */
[----:B------:R-:W4:Y:S08]  /*8800*/  LDC.64 R32, c[0x0][0x310] ;  /* 0x0000c400ff207b82 */ /* 0x000f300000000a00 */
[----:B------:R-:W4:Y:S01]  /*8810*/  LDC.64 R34, c[0x0][0x318] ;  /* 0x0000c600ff227b82 */ /* 0x000f220000000a00 */
[----:B--2---:R2:W-:Y:S07]  /*8820*/  STS.128 [UR4+0x38630], R4 ;  /* 0x03863004ff007988 */ /* 0x0045ee0008000c04 */
[----:B------:R-:W5:Y:S08]  /*8830*/  LDC.64 R28, c[0x0][0x320] ;  /* 0x0000c800ff1c7b82 */ /* 0x000f700000000a00 */
[----:B------:R-:W5:Y:S08]  /*8840*/  LDC.64 R30, c[0x0][0x328] ;  /* 0x0000ca00ff1e7b82 */ /* 0x000f700000000a00 */
[----:B------:R-:W3:Y:S01]  /*8850*/  LDC.64 R24, c[0x0][0x340] ;  /* 0x0000d000ff187b82 */ /* 0x000ee20000000a00 */
[----:B----4-:R4:W-:Y:S07]  /*8860*/  STS.128 [UR4+0x38610], R32 ;  /* 0x03861020ff007988 */ /* 0x0109ee0008000c04 */
[----:B------:R-:W3:Y:S08]  /*8870*/  LDC.64 R26, c[0x0][0x348] ;  /* 0x0000d200ff1a7b82 */ /* 0x000ef00000000a00 */
[----:B------:R-:W2:Y:S01]  /*8880*/  LDC.64 R20, c[0x0][0x350] ;  /* 0x0000d400ff147b82 */ /* 0x000ea20000000a00 */
[----:B-----5:R5:W-:Y:S07]  /*8890*/  STS.128 [UR4+0x38620], R28 ;  /* 0x0386201cff007988 */ /* 0x020bee0008000c04 */
[----:B------:R-:W2:Y:S08]  /*88a0*/  LDC.64 R22, c[0x0][0x358] ;  /* 0x0000d600ff167b82 */ /* 0x000eb00000000a00 */
[----:B------:R-:W4:Y:S01]  /*88b0*/  LDC.64 R12, c[0x0][0x360] ;  /* 0x0000d800ff0c7b82 */ /* 0x000f220000000a00 */
[----:B---3--:R3:W-:Y:S07]  /*88c0*/  STS.128 [UR4+0x38640], R24 ;  /* 0x03864018ff007988 */ /* 0x0087ee0008000c04 */
[----:B------:R-:W4:Y:S08]  /*88d0*/  LDC.64 R14, c[0x0][0x368] ;  /* 0x0000da00ff0e7b82 */ /* 0x000f300000000a00 */
[----:B-1----:R-:W1:Y:S01]  /*88e0*/  LDC.64 R8, c[0x0][0x370] ;  /* 0x0000dc00ff087b82 */ /* 0x002e620000000a00 */
[----:B--2---:R2:W-:Y:S07]  /*88f0*/  STS.128 [UR4+0x38650], R20 ;  /* 0x03865014ff007988 */ /* 0x0045ee0008000c04 */
[----:B------:R-:W1:Y:S08]  /*8900*/  LDC.64 R10, c[0x0][0x378] ;  /* 0x0000de00ff0a7b82 */ /* 0x000e700000000a00 */
[----:B------:R-:W5:Y:S01]  /*8910*/  LDC.64 R4, c[0x0][0x410] ;  /* 0x00010400ff047b82 */ /* 0x000f620000000a00 */
[----:B----4-:R4:W-:Y:S07]  /*8920*/  STS.128 [UR4+0x38660], R12 ;  /* 0x0386600cff007988 */ /* 0x0109ee0008000c04 */
[----:B------:R-:W5:Y:S01]  /*8930*/  LDC.64 R6, c[0x0][0x418] ;  /* 0x00010600ff067b82 */ /* 0x000f620000000a00 */
[----:B-1----:R1:W-:Y:S07]  /*8940*/  STS.128 [UR4+0x38670], R8 ;  /* 0x03867008ff007988 */ /* 0x0023ee0008000c04 */
[----:B------:R-:W2:Y:S08]  /*8950*/  LDC.64 R32, c[0x0][0x400] ;  /* 0x00010000ff207b82 */ /* 0x000eb00000000a00 */
[----:B------:R-:W2:Y:S01]  /*8960*/  LDC.64 R34, c[0x0][0x408] ;  /* 0x00010200ff227b82 */ /* 0x000ea20000000a00 */
[----:B-----5:R5:W-:Y:S07]  /*8970*/  STS.128 [UR4+0x38690], R4 ;  /* 0x03869004ff007988 */ /* 0x020bee0008000c04 */
[----:B------:R-:W4:Y:S08]  /*8980*/  LDC.64 R28, c[0x0][0x420] ;  /* 0x00010800ff1c7b82 */ /* 0x000f300000000a00 */
[----:B------:R-:W4:Y:S08]  /*8990*/  LDC.64 R30, c[0x0][0x428] ;  /* 0x00010a00ff1e7b82 */ /* 0x000f300000000a00 */
[----:B---3--:R-:W3:Y:S01]  /*89a0*/  LDC.64 R24, c[0x0][0x430] ;  /* 0x00010c00ff187b82 */ /* 0x008ee20000000a00 */
[----:B--2---:R2:W-:Y:S07]  /*89b0*/  STS.128 [UR4+0x38680], R32 ;  /* 0x03868020ff007988 */ /* 0x0045ee0008000c04 */
[----:B------:R-:W3:Y:S08]  /*89c0*/  LDC.64 R26, c[0x0][0x438] ;  /* 0x00010e00ff1a7b82 */ /* 0x000ef00000000a00 */
[----:B------:R-:W5:Y:S01]  /*89d0*/  LDC.64 R20, c[0x0][0x440] ;  /* 0x00011000ff147b82 */ /* 0x000f620000000a00 */
[----:B----4-:R2:W-:Y:S07]  /*89e0*/  STS.128 [UR4+0x386a0], R28 ;  /* 0x0386a01cff007988 */ /* 0x0105ee0008000c04 */
[----:B------:R-:W5:Y:S08]  /*89f0*/  LDC.64 R22, c[0x0][0x448] ;  /* 0x00011200ff167b82 */ /* 0x000f700000000a00 */
[----:B------:R-:W4:Y:S01]  /*8a00*/  LDC.64 R12, c[0x0][0x450] ;  /* 0x00011400ff0c7b82 */ /* 0x000f220000000a00 */
[----:B---3--:R2:W-:Y:S07]  /*8a10*/  STS.128 [UR4+0x386b0], R24 ;  /* 0x0386b018ff007988 */ /* 0x0085ee0008000c04 */
[----:B------:R-:W4:Y:S08]  /*8a20*/  LDC.64 R14, c[0x0][0x458] ;  /* 0x00011600ff0e7b82 */ /* 0x000f300000000a00 */
[----:B-1----:R-:W1:Y:S01]  /*8a30*/  LDC.64 R8, c[0x0][0x460] ;  /* 0x00011800ff087b82 */ /* 0x002e620000000a00 */
[----:B-----5:R2:W-:Y:S07]  /*8a40*/  STS.128 [UR4+0x386c0], R20 ;  /* 0x0386c014ff007988 */ /* 0x0205ee0008000c04 */
[----:B------:R-:W1:Y:S08]  /*8a50*/  LDC.64 R10, c[0x0][0x468] ;  /* 0x00011a00ff0a7b82 */ /* 0x000e700000000a00 */
[----:B------:R-:W3:Y:S01]  /*8a60*/  LDC.64 R4, c[0x0][0x470] ;  /* 0x00011c00ff047b82 */ /* 0x000ee20000000a00 */
[----:B----4-:R2:W-:Y:S07]  /*8a70*/  STS.128 [UR4+0x386d0], R12 ;  /* 0x0386d00cff007988 */ /* 0x0105ee0008000c04 */
[----:B------:R-:W3:Y:S01]  /*8a80*/  LDC.64 R6, c[0x0][0x478] ;  /* 0x00011e00ff067b82 */ /* 0x000ee20000000a00 */
[----:B-1----:R2:W-:Y:S04]  /*8a90*/  STS.128 [UR4+0x386e0], R8 ;  /* 0x0386e008ff007988 */ /* 0x0025e80008000c04 */
[----:B---3--:R2:W-:Y:S02]  /*8aa0*/  STS.128 [UR4+0x386f0], R4 ;  /* 0x0386f004ff007988 */ /* 0x0085e40008000c04 */
.L_x_156:
[----:B--2---:R-:W-:Y:S05]  /*8ab0*/  BSYNC B0 ;  /* 0x0000000000007941 */ /* 0x004fea0003800000 */
.L_x_155:
[----:B------:R-:W-:Y:S01]  /*8ac0*/  ELECT P0, URZ, PT ;  /* 0x00000000003f782f */ /* 0x000fe20003800000 */
[----:B------:R-:W-:Y:S01]  /*8ad0*/  NOP ;  /* 0x0000000000007918 */ /* 0x000fe20000000000 */
[----:B------:R-:W-:Y:S11]  /*8ae0*/  BSSY B0, `(.L_x_157) ;  /* 0x000004c000007945 */ /* 0x000ff60003800000 */
[----:B------:R-:W-:Y:S05]  /*8af0*/  @!P0 BRA `(.L_x_158) ;  /* 0x0000000400288947 */ /* 0x000fea0003800000 */
[C---:B------:R-:W-:Y:S01]  /*8b00*/  IMAD.SHL.U32 R20, R18.reuse, 0x8, RZ ;  /* 0x0000000812147824 */ /* 0x040fe200078e00ff */
[----:B------:R-:W-:Y:S01]  /*8b10*/  ULDC.64 UR4, c[0x0][0x518] ;  /* 0x0001460000047ab9 */ /* 0x000fe20000000a00 */
[----:B------:R-:W-:Y:S01]  /*8b20*/  ULDC.64 UR6, c[0x0][0x528] ;  /* 0x00014a0000067ab9 */ /* 0x000fe20000000a00 */
[----:B------:R-:W-:Y:S02]  /*8b30*/  SHF.L.U64.HI R3, R18, 0x3, R3 ;  /* 0x0000000312037819 */ /* 0x000fe40000010203 */
[C---:B------:R-:W-:Y:S02]  /*8b40*/  IADD3 R6, P0, R20.reuse, UR4, RZ ;  /* 0x0000000414067c10 */ /* 0x040fe4000ff1e0ff */
[----:B------:R-:W-:Y:S02]  /*8b50*/  IADD3 R4, P1, R20, UR6, RZ ;  /* 0x0000000614047c10 */ /* 0x000fe4000ff3e0ff */
[C---:B------:R-:W-:Y:S01]  /*8b60*/  IADD3.X R7, R3.reuse, UR5, RZ, P0, !PT ;  /* 0x0000000503077c10 */ /* 0x040fe200087fe4ff */
[----:B------:R-:W-:Y:S01]  /*8b70*/  ULDC.64 UR4, c[0x0][0x510] ;  /* 0x0001440000047ab9 */ /* 0x000fe20000000a00 */
[----:B------:R-:W-:Y:S01]  /*8b80*/  IADD3.X R5, R3, UR7, RZ, P1, !PT ;  /* 0x0000000703057c10 */ /* 0x000fe20008ffe4ff */
[----:B------:R-:W-:-:S03]  /*8b90*/  ULDC.64 UR6, c[0x0][0x520] ;  /* 0x0001480000067ab9 */ /* 0x000fc60000000a00 */
[----:B------:R-:W2:Y:S04]  /*8ba0*/  LDG.E.64 R6, desc[UR56][R6.64] ;  /* 0x0000003806067981 */ /* 0x000ea8000c1e1b00 */
[----:B------:R-:W4:Y:S01]  /*8bb0*/  LDG.E.64 R4, desc[UR56][R4.64] ;  /* 0x0000003804047981 */ /* 0x000f22000c1e1b00 */
[C---:B------:R-:W-:Y:S02]  /*8bc0*/  IADD3 R22, P0, R20.reuse, UR4, RZ ;  /* 0x0000000414167c10 */ /* 0x040fe4000ff1e0ff */
[----:B------:R-:W-:Y:S02]  /*8bd0*/  IADD3 R20, P1, R20, UR6, RZ ;  /* 0x0000000614147c10 */ /* 0x000fe4000ff3e0ff */
[C---:B------:R-:W-:Y:S02]  /*8be0*/  IADD3.X R23, R3.reuse, UR5, RZ, P0, !PT ;  /* 0x0000000503177c10 */ /* 0x040fe400087fe4ff */
[----:B------:R-:W-:-:S04]  /*8bf0*/  IADD3.X R21, R3, UR7, RZ, P1, !PT ;  /* 0x0000000703157c10 */ /* 0x000fc80008ffe4ff */
[----:B------:R-:W5:Y:S04]  /*8c00*/  LDG.E.64 R22, desc[UR56][R22.64] ;  /* 0x0000003816167981 */ /* 0x000f68000c1e1b00 */
[----:B------:R-:W3:Y:S01]  /*8c10*/  LDG.E.64 R20, desc[UR56][R20.64] ;  /* 0x0000003814147981 */ /* 0x000ee2000c1e1b00 */
[----:B------:R-:W-:Y:S01]  /*8c20*/  UMOV UR4, 0x400 ;  /* 0x0000040000047882 */ /* 0x000fe20000000000 */
[----:B------:R-:W-:Y:S01]  /*8c30*/  VIADD R13, R0, 0xffffffff ;  /* 0xffffffff000d7836 */ /* 0x000fe20000000000 */
[----:B------:R-:W-:Y:S01]  /*8c40*/  ULEA UR4, UR41, UR4, 0x18 ;  /* 0x0000000429047291 */ /* 0x000fe2000f8ec03f */
[----:B------:R-:W-:-:S03]  /*8c50*/  CS2R R14, SRZ ;  /* 0x00000000000e7805 */ /* 0x000fc6000001ff00 */
[----:B------:R-:W-:Y:S02]  /*8c60*/  UIADD3 UR5, UR4, 0x38600, URZ ;  /* 0x0003860004057890 */ /* 0x000fe4000fffe03f */
[----:B------:R-:W-:-:S03]  /*8c70*/  UIADD3 UR6, UR4, 0x38680, URZ ;  /* 0x0003868004067890 */ /* 0x000fc6000fffe03f */
[----:B------:R-:W1:Y:S01]  /*8c80*/  LDS R8, [UR4+0x3861c] ;  /* 0x03861c04ff087984 */ /* 0x000e620008000800 */
[----:B------:R-:W-:Y:S02]  /*8c90*/  IMAD.U32 R24, RZ, RZ, UR5 ;  /* 0x00000005ff187e24 */ /* 0x000fe4000f8e00ff */
[----:B------:R-:W-:Y:S01]  /*8ca0*/  IMAD.U32 R26, RZ, RZ, UR6 ;  /* 0x00000006ff1a7e24 */ /* 0x000fe2000f8e00ff */
[----:B------:R-:W1:Y:S02]  /*8cb0*/  LDS R9, [UR4+0x3869c] ;  /* 0x03869c04ff097984 */ /* 0x000e640008000800 */
[----:B------:R-:W-:Y:S02]  /*8cc0*/  SHF.R.U64 R24, R24, 0x4, RZ ;  /* 0x0000000418187819 */ /* 0x000fe400000012ff */
[----:B------:R-:W-:Y:S01]  /*8cd0*/  SHF.R.U64 R26, R26, 0x4, RZ ;  /* 0x000000041a1a7819 */ /* 0x000fe200000012ff */
[----:B------:R-:W-:Y:S04]  /*8ce0*/  STS [UR4+0x38630], RZ ;  /* 0x038630ffff007988 */ /* 0x000fe80008000804 */
[----:B------:R-:W-:Y:S04]  /*8cf0*/  STS [UR4+0x38610], R24 ;  /* 0x03861018ff007988 */ /* 0x000fe80008000804 */
[----:B------:R-:W-:Y:S04]  /*8d00*/  STS [UR4+0x38614], R24 ;  /* 0x03861418ff007988 */ /* 0x000fe80008000804 */
[----:B------:R-:W-:Y:S04]  /*8d10*/  STS [UR4+0x38690], R26 ;  /* 0x0386901aff007988 */ /* 0x000fe80008000804 */
[----:B------:R-:W-:Y:S04]  /*8d20*/  STS [UR4+0x38694], R26 ;  /* 0x0386941aff007988 */ /* 0x000fe80008000804 */
[----:B------:R-:W-:Y:S01]  /*8d30*/  STS [UR4+0x386b0], RZ ;  /* 0x0386b0ffff007988 */ /* 0x000fe20008000804 */
[----:B--2---:R-:W-:-:S02]  /*8d40*/  LOP3.LUT R7, R7, 0x1fffffff, RZ, 0xc0, !PT ;  /* 0x1fffffff07077812 */ /* 0x004fc400078ec0ff */
[----:B----4-:R-:W-:Y:S02]  /*8d50*/  LOP3.LUT R3, R5, 0x1fffffff, RZ, 0xc0, !PT ;  /* 0x1fffffff05037812 */ /* 0x010fe400078ec0ff */
[----:B------:R-:W-:Y:S02]  /*8d60*/  SHF.R.U32.HI R11, RZ, 0x4, R7 ;  /* 0x00000004ff0b7819 */ /* 0x000fe40000011607 */
[----:B------:R-:W-:Y:S02]  /*8d70*/  SHF.R.U32.HI R10, RZ, 0x4, R3 ;  /* 0x00000004ff0a7819 */ /* 0x000fe40000011603 */
[----:B-1----:R-:W-:Y:S02]  /*8d80*/  LOP3.LUT R8, R8, 0xf, R11, 0xb8, !PT ;  /* 0x0000000f08087812 */ /* 0x002fe400078eb80b */
[----:B------:R-:W-:Y:S02]  /*8d90*/  LOP3.LUT R9, R9, 0xf, R10, 0xb8, !PT ;  /* 0x0000000f09097812 */ /* 0x000fe400078eb80a */
[----:B------:R-:W-:Y:S01]  /*8da0*/  SHF.R.U64 R7, R6, 0x4, R7 ;  /* 0x0000000406077819 */ /* 0x000fe20000001207 */
[----:B------:R1:W-:Y:S01]  /*8db0*/  STS [UR4+0x3861c], R8 ;  /* 0x03861c08ff007988 */ /* 0x0003e20008000804 */
[----:B------:R-:W-:-:S03]  /*8dc0*/  SHF.R.U64 R3, R4, 0x4, R3 ;  /* 0x0000000404037819 */ /* 0x000fc60000001203 */
[----:B------:R2:W-:Y:S04]  /*8dd0*/  STS [UR4+0x3869c], R9 ;  /* 0x03869c09ff007988 */ /* 0x0005e80008000804 */
[----:B------:R-:W4:Y:S01]  /*8de0*/  LDS R5, [UR4+0x3861c] ;  /* 0x03861c04ff057984 */ /* 0x000f220008000800 */
[----:B-1----:R-:W-:-:S03]  /*8df0*/  VIADD R8, R36, 0xffffffff ;  /* 0xffffffff24087836 */ /* 0x002fc60000000000 */
[----:B------:R-:W1:Y:S01]  /*8e00*/  LDS R10, [UR4+0x3869c] ;  /* 0x03869c04ff0a7984 */ /* 0x000e620008000800 */
[----:B--2---:R-:W-:Y:S02]  /*8e10*/  VIADD R9, R2, 0xffffffff ;  /* 0xffffffff02097836 */ /* 0x004fe40000000000 */
[----:B------:R-:W-:Y:S01]  /*8e20*/  IMAD.MOV.U32 R12, RZ, RZ, R8 ;  /* 0x000000ffff0c7224 */ /* 0x000fe200078e0008 */
[----:B------:R-:W-:Y:S04]  /*8e30*/  STS [UR4+0x3860c], R7 ;  /* 0x03860c07ff007988 */ /* 0x000fe80008000804 */
[----:B------:R-:W-:Y:S04]  /*8e40*/  STS.128 [UR4+0x386a0], R12 ;  /* 0x0386a00cff007988 */ /* 0x000fe80008000c04 */
[----:B-----5:R-:W-:Y:S04]  /*8e50*/  STS.64 [UR4+0x38600], R22 ;  /* 0x03860016ff007988 */ /* 0x020fe80008000a04 */
[----:B---3--:R-:W-:Y:S04]  /*8e60*/  STS.64 [UR4+0x38680], R20 ;  /* 0x03868014ff007988 */ /* 0x008fe80008000a04 */
[----:B------:R-:W-:Y:S01]  /*8e70*/  STS [UR4+0x3868c], R3 ;  /* 0x03868c03ff007988 */ /* 0x000fe20008000804 */
[----:B----4-:R-:W-:-:S02]  /*8e80*/  LOP3.LUT R5, R5, 0xf0, RZ, 0xb8, !PT ;  /* 0x000000f005057812 */ /* 0x010fc400078eb8ff */
[----:B-1----:R-:W-:-:S03]  /*8e90*/  LOP3.LUT R10, R10, 0xf0, RZ, 0xb8, !PT ;  /* 0x000000f00a0a7812 */ /* 0x002fc600078eb8ff */
[----:B------:R-:W-:Y:S04]  /*8ea0*/  STS [UR4+0x3861c], R5 ;  /* 0x03861c05ff007988 */ /* 0x000fe80008000804 */
[----:B------:R1:W-:Y:S04]  /*8eb0*/  STS [UR4+0x3869c], R10 ;  /* 0x03869c0aff007988 */ /* 0x0003e80008000804 */
[----:B------:R-:W2:Y:S04]  /*8ec0*/  LDS R25, [UR4+0x3861c] ;  /* 0x03861c04ff197984 */ /* 0x000ea80008000800 */
[----:B------:R-:W3:Y:S01]  /*8ed0*/  LDS R27, [UR4+0x3869c] ;  /* 0x03869c04ff1b7984 */ /* 0x000ee20008000800 */
[----:B-1----:R-:W-:-:S05]  /*8ee0*/  CS2R R10, SRZ ;  /* 0x00000000000a7805 */ /* 0x002fca000001ff00 */
[----:B------:R-:W-:Y:S01]  /*8ef0*/  STS.128 [UR4+0x38620], R8 ;  /* 0x03862008ff007988 */ /* 0x000fe20008000c04 */
[----:B--2---:R-:W-:Y:S02]  /*8f00*/  LOP3.LUT R25, R25, 0xf00, RZ, 0xb8, !PT ;  /* 0x00000f0019197812 */ /* 0x004fe400078eb8ff */
[----:B---3--:R-:W-:-:S03]  /*8f10*/  LOP3.LUT R27, R27, 0xf00, RZ, 0xb8, !PT ;  /* 0x00000f001b1b7812 */ /* 0x008fc600078eb8ff */
[----:B------:R-:W-:Y:S04]  /*8f20*/  STS.64 [UR4+0x38618], R24 ;  /* 0x03861818ff007988 */ /* 0x000fe80008000a04 */
[----:B------:R-:W-:Y:S04]  /*8f30*/  STS.64 [UR4+0x38698], R26 ;  /* 0x0386981aff007988 */ /* 0x000fe80008000a04 */
[----:B------:R-:W1:Y:S04]  /*8f40*/  LDS R5, [UR4+0x3861c] ;  /* 0x03861c04ff057984 */ /* 0x000e680008000800 */
[----:B------:R-:W2:Y:S01]  /*8f50*/  LDS R28, [UR4+0x3869c] ;  /* 0x03869c04ff1c7984 */ /* 0x000ea20008000800 */
[----:B-1----:R-:W-:-:S02]  /*8f60*/  LOP3.LUT R0, R5, 0xf000, RZ, 0xb8, !PT ;  /* 0x0000f00005007812 */ /* 0x002fc400078eb8ff */
[----:B--2---:R-:W-:-:S03]  /*8f70*/  LOP3.LUT R2, R28, 0xf000, RZ, 0xb8, !PT ;  /* 0x0000f0001c027812 */ /* 0x004fc600078eb8ff */
[----:B------:R1:W-:Y:S04]  /*8f80*/  STS [UR4+0x3861c], R0 ;  /* 0x03861c00ff007988 */ /* 0x0003e80008000804 */
[----:B------:R1:W-:Y:S02]  /*8f90*/  STS [UR4+0x3869c], R2 ;  /* 0x03869c02ff007988 */ /* 0x0003e40008000804 */
.L_x_158:
[----:B------:R-:W-:Y:S05]  /*8fa0*/  BSYNC B0 ;  /* 0x0000000000007941 */ /* 0x000fea0003800000 */
.L_x_157:
[----:B------:R-:W-:Y:S01]  /*8fb0*/  ELECT P0, URZ, PT ;  /* 0x00000000003f782f */ /* 0x000fe20003800000 */
[----:B------:R-:W-:Y:S01]  /*8fc0*/  NOP ;  /* 0x0000000000007918 */ /* 0x000fe20000000000 */
[----:B------:R-:W-:Y:S11]  /*8fd0*/  BSSY B0, `(.L_x_159) ;  /* 0x0000004000007945 */ /* 0x000ff60003800000 */
[----:B------:R-:W-:Y:S05]  /*8fe0*/  @!P0 BRA `(.L_x_160) ;  /* 0x0000000000088947 */ /* 0x000fea0003800000 */
[----:B------:R0:W-:Y:S01]  /*8ff0*/  UTMACMDFLUSH ;  /* 0x00000000000079b7 */ /* 0x0001e20000000000 */
[----:B------:R-:W-:-:S04]  /*9000*/  DEPBAR.LE SB0, 0x0 ;  /* 0x000080000000791a */ /* 0x000fc80000000000 */
.L_x_160:
[----:B------:R-:W-:Y:S05]  /*9010*/  BSYNC B0 ;  /* 0x0000000000007941 */ /* 0x000fea0003800000 */
.L_x_159:
[----:B------:R-:W-:Y:S01]  /*9020*/  UMOV UR4, 0x400 ;  /* 0x0000040000047882 */ /* 0x000fe20000000000 */
[----:B---3--:R-:W-:Y:S01]  /*9030*/  IMAD.SHL.U32 R37, R37, 0x4, RZ ;  /* 0x0000000425257824 */ /* 0x008fe200078e00ff */
[----:B------:R-:W-:Y:S01]  /*9040*/  ULEA UR17, UR41, UR4, 0x18 ;  /* 0x0000000429117291 */ /* 0x000fe2000f8ec03f */
[----:B------:R-:W-:-:S03]  /*9050*/  ULDC UR14, c[0x0][0x884] ;  /* 0x00022100000e7ab9 */ /* 0x000fc60000000800 */
[----:B------:R-:W-:Y:S01]  /*9060*/  UIADD3 UR20, UR17, 0x38600, URZ ;  /* 0x0003860011147890 */ /* 0x000fe2000fffe03f */
[----:B------:R-:W-:Y:S01]  /*9070*/  IADD3 R4, P0, R37, UR12, RZ ;  /* 0x0000000c25047c10 */ /* 0x000fe2000ff1e0ff */
[----:B------:R-:W-:Y:S01]  /*9080*/  UIMAD.WIDE UR14, UR14, 0x80, UR12 ;  /* 0x000000800e0e78a5 */ /* 0x000fe2000f8e020c */
[----:B------:R-:W-:-:S03]  /*9090*/  IMAD.MOV.U32 R6, RZ, RZ, 0x1 ;  /* 0x00000001ff067424 */ /* 0x000fc600078e00ff */
[----:B------:R-:W-:Y:S02]  /*90a0*/  IMAD.X R5, RZ, RZ, UR13, P0 ;  /* 0x0000000dff057e24 */ /* 0x000fe400080e06ff */
[----:B-1----:R-:W-:Y:S01]  /*90b0*/  IADD3 R2, P1, R37, UR14, RZ ;  /* 0x0000000e25027c10 */ /* 0x002fe2000ff3e0ff */
[----:B------:R-:W1:Y:S04]  /*90c0*/  LDS R7, [R37+UR20] ;  /* 0x0000001425077984 */ /* 0x000e680008000800 */
[----:B------:R-:W2:Y:S01]  /*90d0*/  LDS R9, [R37+UR20+0x80] ;  /* 0x0000801425097984 */ /* 0x000ea20008000800 */
[----:B------:R-:W-:Y:S02]  /*90e0*/  IMAD.X R3, RZ, RZ, UR15, P1 ;  /* 0x0000000fff037e24 */ /* 0x000fe400088e06ff */
[----:B------:R-:W-:Y:S01]  /*90f0*/  IMAD.MOV.U32 R8, RZ, RZ, 0x1 ;  /* 0x00000001ff087424 */ /* 0x000fe200078e00ff */
[----:B------:R-:W-:Y:S01]  /*9100*/  BSSY B0, `(.L_x_161) ;  /* 0x00000e7000007945 */ /* 0x000fe20003800000 */
[----:B------:R-:W-:Y:S01]  /*9110*/  USHF.L.U32 UR4, UR41, 0x6, URZ ;  /* 0x0000000629047899 */ /* 0x000fe2000800063f */
[----:B------:R-:W-:-:S02]  /*9120*/  IMAD.MOV.U32 R0, RZ, RZ, RZ ;  /* 0x000000ffff007224 */ /* 0x000fc400078e00ff */
[----:B------:R-:W-:Y:S02]  /*9130*/  IMAD.MOV.U32 R20, RZ, RZ, 0x1 ;  /* 0x00000001ff147424 */ /* 0x000fe400078e00ff */
[----:B------:R-:W-:Y:S02]  /*9140*/  IMAD.MOV.U32 R21, RZ, RZ, RZ ;  /* 0x000000ffff157224 */ /* 0x000fe400078e00ff */
[----:B------:R-:W-:Y:S01]  /*9150*/  IMAD.MOV.U32 R22, RZ, RZ, RZ ;  /* 0x000000ffff167224 */ /* 0x000fe200078e00ff */
[----:B------:R-:W-:Y:S02]  /*9160*/  USHF.L.U32 UR18, UR41, 0xd, URZ ;  /* 0x0000000d29127899 */ /* 0x000fe4000800063f */
[----:B------:R-:W-:Y:S02]  /*9170*/  ULOP3.LUT UR22, UR53, 0x1, URZ, 0xfc, !UPT ;  /* 0x0000000135167892 */ /* 0x000fe4000f8efc3f */
[----:B------:R-:W-:Y:S02]  /*9180*/  ULOP3.LUT UR19, UR52, 0x2, URZ, 0xfc, !UPT ;  /* 0x0000000234137892 */ /* 0x000fe4000f8efc3f */
[----:B------:R-:W-:-:S02]  /*9190*/  ULOP3.LUT UR16, UR4, 0x40, URZ, 0xc0, !UPT ;  /* 0x0000004004107892 */ /* 0x000fc4000f8ec03f */
[----:B------:R-:W-:Y:S01]  /*91a0*/  UIADD3 UR21, UR17, 0x38680, URZ ;  /* 0x0003868011157890 */ /* 0x000fe2000fffe03f */
[----:B-1----:R-:W5:Y:S04]  /*91b0*/  ATOMG.E.EXCH.STRONG.GPU PT, RZ, [R4], R7 ;  /* 0x0000000704ff73a8 */ /* 0x002f6800041ee100 */
[----:B--2---:R1:W5:Y:S02]  /*91c0*/  ATOMG.E.EXCH.STRONG.GPU PT, RZ, [R2], R9 ;  /* 0x0000000902ff73a8 */ /* 0x00436400041ee100 */
[----:B-1----:R-:W-:Y:S02]  /*91d0*/  PRMT R2, R6, 0x7610, R2 ;  /* 0x0000761006027816 */ /* 0x002fe40000000002 */
[----:B------:R-:W-:-:S07]  /*91e0*/  PRMT R3, R8, 0x7610, R3 ;  /* 0x0000761008037816 */ /* 0x000fce0000000003 */
.L_x_180:
[----:B------:R-:W-:Y:S01]  /*91f0*/  LOP3.LUT P0, RZ, R3, 0xff, RZ, 0xc0, !PT ;  /* 0x000000ff03ff7812 */ /* 0x000fe2000780c0ff */
[----:B-----5:R-:W-:Y:S01]  /*9200*/  VIADD R4, R36, 0x7f ;  /* 0x0000007f24047836 */ /* 0x020fe20000000000 */
[----:B------:R-:W-:Y:S05]  /*9210*/  YIELD ;  /* 0x0000000000007946 */ /* 0x000fea0003800000 */
[----:B------:R-:W-:Y:S01]  /*9220*/  SHF.R.S32.HI R5, RZ, 0x1f, R4 ;  /* 0x0000001fff057819 */ /* 0x000fe20000011404 */
[----:B------:R-:W-:Y:S03]  /*9230*/  BSSY B1, `(.L_x_162) ;  /* 0x0000008000017945 */ /* 0x000fe60003800000 */
[----:B------:R-:W-:-:S02]  /*9240*/  LEA.HI R5, R5, R4, RZ, 0x7 ;  /* 0x0000000405057211 */ /* 0x000fc400078f38ff */
[----:B------:R-:W-:Y:S05]  /*9250*/  @!P0 BRA `(.L_x_163) ;  /* 0x0000000000148947 */ /* 0x000fea0003800000 */
[----:B------:R-:W-:-:S04]  /*9260*/  DEPBAR {5,4,3,2,1,0} ;  /* 0x0000003f0000791a */ /* 0x000fc80000000000 */
[----:B------:R1:W-:Y:S01]  /*9270*/  UTMACCTL.IV [UR12] ;  /* 0x000000000c0079b9 */ /* 0x0003e20008000000 */
[----:B------:R-:W-:-:S04]  /*9280*/  DEPBAR {5,4,3,2,1,0} ;  /* 0x0000003f0000791a */ /* 0x000fc80000000000 */
[----:B------:R1:W-:Y:S02]  /*9290*/  UTMACCTL.IV [UR14] ;  /* 0x000000000e0079b9 */ /* 0x0003e40008000000 */
[----:B-1----:R-:W-:Y:S01]  /*92a0*/  NOP ;  /* 0x0000000000007918 */ /* 0x002fe20000000000 */
.L_x_163:
[----:B------:R-:W-:Y:S05]  /*92b0*/  BSYNC B1 ;  /* 0x0000000000017941 */ /* 0x000fea0003800000 */
.L_x_162:
[----:B------:R-:W-:Y:S01]  /*92c0*/  UMOV UR4, 0xffffffff ;  /* 0xffffffff00047882 */ /* 0x000fe20000000000 */
[----:B------:R-:W-:Y:S02]  /*92d0*/  SHF.R.S32.HI R7, RZ, 0x7, R5 ;  /* 0x00000007ff077819 */ /* 0x000fe40000011405 */
[----:B------:R-:W-:Y:S05]  /*92e0*/  BRA.DIV UR4, `(.L_x_164) ;  /* 0x0000003a048c7947 */ /* 0x000fea000b800000 */
[----:B-----5:R-:W-:-:S13]  /*92f0*/  ELECT P6, URZ, PT ;  /* 0x00000000003f782f */ /* 0x020fda00038c0000 */
.L_x_246:
[----:B------:R-:W-:Y:S01]  /*9300*/  ISETP.LT.OR P6, PT, R36, 0x1, !P6 ;  /* 0x000000012400780c */ /* 0x000fe200077c1670 */
[----:B------:R-:W-:-:S12]  /*9310*/  BSSY B1, `(.L_x_165) ;  /* 0x000002f000017945 */ /* 0x000fd80003800000 */
[----:B------:R-:W-:Y:S05]  /*9320*/  @P6 BRA `(.L_x_166) ;  /* 0x0000000000b46947 */ /* 0x000fea0003800000 */
[----:B------:R-:W-:Y:S01]  /*9330*/  LEA R17, R17, UR16, 0x7 ;  /* 0x0000001011117c11 */ /* 0x000fe2000f8e38ff */
[----:B------:R-:W-:Y:S02]  /*9340*/  IMAD.SHL.U32 R16, R16, 0x80, RZ ;  /* 0x0000008010107824 */ /* 0x000fe400078e00ff */
[----:B------:R-:W-:Y:S02]  /*9350*/  VIADD R9, R7, 0x1 ;  /* 0x0000000107097836 */ /* 0x000fe40000000000 */
[----:B------:R-:W-:Y:S02]  /*9360*/  IMAD.MOV.U32 R10, RZ, RZ, RZ ;  /* 0x000000ffff0a7224 */ /* 0x000fe400078e00ff */
[----:B------:R-:W-:Y:S02]  /*9370*/  IMAD.MOV.U32 R3, RZ, RZ, R20 ;  /* 0x000000ffff037224 */ /* 0x000fe400078e0014 */
[----:B------:R-:W-:-:S07]  /*9380*/  IMAD.MOV.U32 R4, RZ, RZ, R0 ;  /* 0x000000ffff047224 */ /* 0x000fce00078e0000 */
.L_x_169:
[----:B-1----:R-:W-:Y:S01]  /*9390*/  LEA R8, R4, UR17, 0x3 ;  /* 0x0000001104087c11 */ /* 0x002fe2000f8e18ff */
[----:B------:R-:W-:Y:S05]  /*93a0*/  YIELD ;  /* 0x0000000000007946 */ /* 0x000fea0003800000 */
[----:B------:R-:W-:Y:S02]  /*93b0*/  SHF.L.U32 R5, R3, 0x1f, RZ ;  /* 0x0000001f03057819 */ /* 0x000fe400000006ff */
[----:B------:R-:W-:Y:S02]  /*93c0*/  LOP3.LUT P1, RZ, R19, 0x7f, RZ, 0xc0, !PT ;  /* 0x0000007f13ff7812 */ /* 0x000fe4000782c0ff */
[----:B------:R-:W1:Y:S11]  /*93d0*/  SYNCS.PHASECHK.TRANS64.TRYWAIT P0, [R8+URZ+0x384b0], R5 ;  /* 0x0384b005080075a7 */ /* 0x000e76000800017f */
[----:B------:R-:W2:Y:S01]  /*93e0*/  @!P1 LDC R6, c[0x0][0x500] ;  /* 0x00014000ff069b82 */ /* 0x000ea20000000800 */
[----:B-1----:R-:W-:Y:S05]  /*93f0*/  @!P0 BRA `(.L_x_167) ;  /* 0x0000003800688947 */ /* 0x002fea0003800000 */
.L_x_247:
[----:B------:R-:W-:Y:S01]  /*9400*/  UPRMT UR4, UR19, 0x9910, URZ ;  /* 0x0000991013047896 */ /* 0x000fe2000800003f */
[----:B--2---:R2:W-:Y:S03]  /*9410*/  @!P1 SYNCS.ARRIVE.TRANS64 RZ, [R8+URZ+0x38480], R6 ;  /* 0x0384800608ff99a7 */ /* 0x0045e6000800003f */
[----:B------:R-:W-:-:S06]  /*9420*/  UISETP.NE.AND UP0, UPT, UR4, 0x2, UPT ;  /* 0x000000020400788c */ /* 0x000fcc000bf05270 */
[----:B------:R-:W-:-:S13]  /*9430*/  PLOP3.LUT P0, PT, PT, PT, UP0, 0x80, 0x0 ;  /* 0x000000000000781c */ /* 0x000fda0003f0f008 */
[----:B--2---:R-:W-:Y:S05]  /*9440*/  @P0 BRA `(.L_x_168) ;  /* 0x0000000000040947 */ /* 0x004fea0003800000 */
[----:B------:R-:W-:Y:S01]  /*9450*/  BPT.TRAP 0x1 ;  /* 0x000000040000795c */ /* 0x000fe20000300000 */
.L_x_168:
[----:B------:R-:W-:Y:S01]  /*9460*/  R2UR UR4, R4 ;  /* 0x00000000040472ca */ /* 0x000fe200000e0000 */
[----:B------:R-:W-:Y:S01]  /*9470*/  VIADD R9, R9, 0xffffffff ;  /* 0xffffffff09097836 */ /* 0x000fe20000000000 */
[----:B------:R-:W-:Y:S01]  /*9480*/  R2UR UR5, R8 ;  /* 0x00000000080572ca */ /* 0x000fe200000e0000 */
[----:B------:R-:W-:Y:S01]  /*9490*/  VIADD R4, R4, 0x1 ;  /* 0x0000000104047836 */ /* 0x000fe20000000000 */
[----:B------:R-:W-:Y:S01]  /*94a0*/  R2UR UR6, R10 ;  /* 0x000000000a0672ca */ /* 0x000fe200000e0000 */
[----:B------:R-:W-:Y:S01]  /*94b0*/  UMOV UR24, 0x0 ;  /* 0x0000000000187882 */ /* 0x000fe20000000000 */
[----:B------:R-:W-:Y:S01]  /*94c0*/  R2UR UR7, R16 ;  /* 0x00000000100772ca */ /* 0x000fe200000e0000 */
[----:B------:R-:W-:Y:S01]  /*94d0*/  UMOV UR25, 0x10000000 ;  /* 0x1000000000197882 */ /* 0x000fe20000000000 */
[----:B------:R-:W-:Y:S01]  /*94e0*/  R2UR UR11, R17 ;  /* 0x00000000110b72ca */ /* 0x000fe200000e0000 */
[----:B------:R-:W-:Y:S01]  /*94f0*/  UMOV UR23, 0x30000 ;  /* 0x0003000000177882 */ /* 0x000fe20000000000 */
[----:B------:R-:W-:Y:S01]  /*9500*/  ISETP.GT.AND P1, PT, R9, 0x1, PT ;  /* 0x000000010900780c */ /* 0x000fe20003f24270 */
[----:B------:R-:W-:Y:S01]  /*9510*/  VIADD R10, R10, 0x80 ;  /* 0x000000800a0a7836 */ /* 0x000fe20000000000 */
[----:B------:R-:W-:Y:S01]  /*9520*/  ISETP.NE.AND P0, PT, R4, 0x6, PT ;  /* 0x000000060400780c */ /* 0x000fe20003f05270 */
[----:B------:R-:W-:-:S02]  /*9530*/  USHF.L.U32 UR4, UR4, 0xe, URZ ;  /* 0x0000000e04047899 */ /* 0x000fc4000800063f */
[----:B------:R-:W-:Y:S01]  /*9540*/  UIADD3 UR5, UR5, 0x38480, URZ ;  /* 0x0003848005057890 */ /* 0x000fe2000fffe03f */
[----:B------:R-:W-:Y:S01]  /*9550*/  SEL R6, RZ, 0x1, P0 ;  /* 0x00000001ff067807 */ /* 0x000fe20000000000 */
[----:B------:R-:W-:Y:S01]  /*9560*/  ULOP3.LUT UR8, UR4, 0x2000, UR18, 0xf8, !UPT ;  /* 0x0000200004087892 */ /* 0x000fe2000f8ef812 */
[----:B------:R-:W-:Y:S01]  /*9570*/  SEL R4, R4, RZ, P0 ;  /* 0x000000ff04047207 */ /* 0x000fe20000000000 */
[----:B------:R-:W-:Y:S01]  /*9580*/  UIADD3 UR4, UR17, UR4, URZ ;  /* 0x0000000411047290 */ /* 0x000fe2000fffe03f */
[----:B------:R-:W-:Y:S01]  /*9590*/  LOP3.LUT R3, R3, R6, RZ, 0x3c, !PT ;  /* 0x0000000603037212 */ /* 0x000fe200078e3cff */
[----:B------:R-:W-:Y:S01]  /*95a0*/  UIADD3 UR8, UR17, 0x18000, UR8 ;  /* 0x0001800011087890 */ /* 0x000fe2000fffe008 */
[----:B------:R-:W-:Y:S01]  /*95b0*/  UMOV UR10, UR6 ;  /* 0x00000006000a7c82 */ /* 0x000fe20008000000 */
[----:B------:R-:W-:-:S05]  /*95c0*/  UMOV UR9, UR5 ;  /* 0x0000000500097c82 */ /* 0x000fca0008000000 */
[----:B------:R2:W-:Y:S02]  /*95d0*/  UTMALDG.2D [UR4], [UR12], desc[UR24] ;  /* 0x000018040c0075b4 */ /* 0x0005e40008009000 */
[----:B------:R2:W-:Y:S02]  /*95e0*/  UTMALDG.2D.MULTICAST [UR8], [UR14], UR23, desc[UR24] ;  /* 0x000018080e0073b4 */ /* 0x0005e40008009817 */
[----:B--2---:R-:W-:Y:S05]  /*95f0*/  @P1 BRA `(.L_x_169) ;  /* 0xfffffffc00641947 */ /* 0x004fea000383ffff */
.L_x_166:
[----:B------:R-:W-:Y:S05]  /*9600*/  BSYNC B1 ;  /* 0x0000000000017941 */ /* 0x000fea0003800000 */
.L_x_165:
[----:B------:R-:W-:Y:S01]  /*9610*/  LOP3.LUT P1, RZ, R2, 0xff, RZ, 0xc0, !PT ;  /* 0x000000ff02ff7812 */ /* 0x000fe2000782c0ff */
[C---:B------:R-:W-:Y:S02]  /*9620*/  IMAD.IADD R0, R7.reuse, 0x1, R0 ;  /* 0x0000000107007824 */ /* 0x040fe400078e0200 */
[----:B------:R-:W-:Y:S02]  /*9630*/  IMAD.U32 R4, RZ, RZ, UR22 ;  /* 0x00000016ff047e24 */ /* 0x000fe4000f8e00ff */
[C---:B------:R-:W-:Y:S01]  /*9640*/  IMAD.WIDE.U32 R2, R0.reuse, -0x55555555, RZ ;  /* 0xaaaaaaab00027825 */ /* 0x040fe200078e00ff */
[----:B------:R-:W-:Y:S02]  /*9650*/  ISETP.GT.U32.AND P0, PT, R0, 0x5, PT ;  /* 0x000000050000780c */ /* 0x000fe40003f04070 */
[----:B------:R-:W-:Y:S02]  /*9660*/  ISETP.NE.AND P2, PT, R4, 0x3, PT ;  /* 0x000000030400780c */ /* 0x000fe40003f45270 */
[----:B------:R-:W-:-:S02]  /*9670*/  ISETP.LT.U32.AND P0, PT, R7, 0x6, P0 ;  /* 0x000000060700780c */ /* 0x000fc40000701070 */
[----:B------:R-:W-:Y:S01]  /*9680*/  SHF.R.U32.HI R3, RZ, 0x2, R3 ;  /* 0x00000002ff037819 */ /* 0x000fe20000011603 */
[----:B------:R-:W-:Y:S01]  /*9690*/  @P1 SYNCS.ARRIVE.TRANS64.A1T0 RZ, [UR17+0x38528], RZ ;  /* 0x038528ffffff19a7 */ /* 0x000fe20008100011 */
[----:B------:R-:W-:Y:S02]  /*96a0*/  ISETP.GE.U32.AND P1, PT, R7, 0x6, PT ;  /* 0x000000060700780c */ /* 0x000fe40003f26070 */
[----:B-1----:R-:W-:Y:S01]  /*96b0*/  SEL R5, RZ, 0x1, !P0 ;  /* 0x00000001ff057807 */ /* 0x002fe20004000000 */
[----:B------:R-:W-:-:S03]  /*96c0*/  IMAD R0, R3, -0x6, R0 ;  /* 0xfffffffa03007824 */ /* 0x000fc600078e0200 */
[----:B------:R-:W-:-:S07]  /*96d0*/  LOP3.LUT R20, R20, R5, RZ, 0x3c, !PT ;  /* 0x0000000514147212 */ /* 0x000fce00078e3cff */
[----:B------:R-:W-:Y:S01]  /*96e0*/  @P1 LOP3.LUT R20, R20, 0x1, R3, 0x78, !PT ;  /* 0x0000000114141812 */ /* 0x000fe200078e7803 */
[----:B------:R-:W-:Y:S06]  /*96f0*/  @!P2 BRA `(.L_x_170) ;  /* 0x000000000004a947 */ /* 0x000fec0003800000 */
[----:B------:R-:W-:Y:S01]  /*9700*/  BPT.TRAP 0x1 ;  /* 0x000000040000795c */ /* 0x000fe20000300000 */
.L_x_170:
[C---:B------:R-:W-:Y:S01]  /*9710*/  LEA R3, R21.reuse, UR17, 0x3 ;  /* 0x0000001115037c11 */ /* 0x040fe2000f8e18ff */
[----:B------:R-:W-:Y:S01]  /*9720*/  BSSY B1, `(.L_x_171) ;  /* 0x0000005000017945 */ /* 0x000fe20003800000 */
[----:B------:R-:W-:Y:S02]  /*9730*/  SHF.L.U32 R2, R22, 0x1f, RZ ;  /* 0x0000001f16027819 */ /* 0x000fe400000006ff */
[----:B------:R-:W-:Y:S02]  /*9740*/  LEA R4, R21, UR17, 0x4 ;  /* 0x0000001115047c11 */ /* 0x000fe4000f8e20ff */
[----:B------:R-:W1:Y:S02]  /*9750*/  SYNCS.PHASECHK.TRANS64.TRYWAIT P0, [R3+URZ+0x38400], R2 ;  /* 0x03840002030075a7 */ /* 0x000e64000800017f */
[----:B-1----:R-:W-:Y:S05]  /*9760*/  @!P0 BRA `(.L_x_172) ;  /* 0x0000003400a08947 */ /* 0x002fea0003800000 */
.L_x_248:
[----:B------:R-:W-:Y:S05]  /*9770*/  BSYNC B1 ;  /* 0x0000000000017941 */ /* 0x000fea0003800000 */
.L_x_171:
[----:B------:R-:W2:Y:S01]  /*9780*/  LDS.128 R4, [R4+0x38530] ;  /* 0x0385300004047984 */ /* 0x000ea20000000c00 */
[----:B------:R-:W-:Y:S01]  /*9790*/  @!PT LDS RZ, [RZ] ;  /* 0x00000000fffff984 */ /* 0x000fe20000000800 */
[----:B------:R-:W-:Y:S01]  /*97a0*/  @!PT LDS RZ, [RZ] ;  /* 0x00000000fffff984 */ /* 0x000fe20000000800 */
[----:B------:R-:W-:Y:S01]  /*97b0*/  @!PT LDS RZ, [RZ] ;  /* 0x00000000fffff984 */ /* 0x000fe20000000800 */
[----:B------:R-:W-:Y:S01]  /*97c0*/  @!PT LDS RZ, [RZ] ;  /* 0x00000000fffff984 */ /* 0x000fe20000000800 */
[----:B------:R3:W-:Y:S06]  /*97d0*/  MEMBAR.ALL.CTA ;  /* 0x0000000000007992 */ /* 0x0007ec0000008000 */
[----:B---3--:R-:W3:Y:S01]  /*97e0*/  FENCE.VIEW.ASYNC.S ;  /* 0x00000000000073c6 */ /* 0x008ee20000000000 */
[----:B--2---:R-:W-:Y:S02]  /*97f0*/  IMAD.MOV.U32 R17, RZ, RZ, R5 ;  /* 0x000000ffff117224 */ /* 0x004fe400078e0005 */
[----:B------:R-:W-:Y:S01]  /*9800*/  IMAD.MOV.U32 R16, RZ, RZ, R4 ;  /* 0x000000ffff107224 */ /* 0x000fe200078e0004 */
[----:B---3--:R-:W-:Y:S06]  /*9810*/  @!P2 BRA `(.L_x_173) ;  /* 0x000000000004a947 */ /* 0x008fec0003800000 */
[----:B------:R-:W-:Y:S01]  /*9820*/  BPT.TRAP 0x1 ;  /* 0x000000040000795c */ /* 0x000fe20000300000 */
.L_x_173:
[----:B------:R-:W2:Y:S01]  /*9830*/  S2R R5, SR_CgaCtaId ;  /* 0x0000000000057919 */ /* 0x000ea20000008800 */
[----:B------:R-:W-:Y:S01]  /*9840*/  ISETP.NE.AND P0, PT, R7, RZ, PT ;  /* 0x000000ff0700720c */ /* 0x000fe20003f05270 */
[----:B-1----:R-:W-:Y:S01]  /*9850*/  VIADD R2, R3, 0x38440 ;  /* 0x0003844003027836 */ /* 0x002fe20000000000 */
[CC--:B------:R-:W-:Y:S02]  /*9860*/  ISETP.NE.AND P1, PT, R6.reuse, R18.reuse, PT ;  /* 0x000000120600720c */ /* 0x0c0fe40003f25270 */
[----:B------:R-:W-:Y:S02]  /*9870*/  ISETP.EQ.OR P0, PT, R6, R18, !P0 ;  /* 0x000000120600720c */ /* 0x000fe40004702670 */
[----:B--2---:R-:W-:-:S04]  /*9880*/  PRMT R2, R5, 0x654, R2 ;  /* 0x0000065405027816 */ /* 0x004fc80000000002 */
[----:B------:R1:W-:Y:S07]  /*9890*/  SYNCS.ARRIVE.TRANS64.RED.A1T0 RZ, [R2+URZ], RZ ;  /* 0x000000ff02ff79a7 */ /* 0x0003ee000810043f */
[----:B------:R-:W-:Y:S05]  /*98a0*/  @P0 BRA `(.L_x_174) ;  /* 0x00000004008c0947 */ /* 0x000fea0003800000 */
[----:B-1----:R-:W1:Y:S02]  /*98b0*/  LDC.64 R2, c[0x0][0x290] ;  /* 0x0000a400ff027b82 */ /* 0x002e640000000a00 */
[----:B-1----:R-:W-:-:S05]  /*98c0*/  IMAD.WIDE R2, R6, 0xc, R2 ;  /* 0x0000000c06027825 */ /* 0x002fca00078e0202 */
[----:B------:R1:W5:Y:S01]  /*98d0*/  LDG.E R36, desc[UR56][R2.64+0x8] ;  /* 0x0000083802247981 */ /* 0x000362000c1e1900 */
[----:B------:R-:W-:-:S03]  /*98e0*/  UMOV UR4, 0xffffffff ;  /* 0xffffffff00047882 */ /* 0x000fc60000000000 */
[----:B------:R-:W-:Y:S05]  /*98f0*/  BRA.DIV UR4, `(.L_x_175) ;  /* 0x0000003604507947 */ /* 0x000fea000b800000 */
[----:B------:R-:W-:-:S13]  /*9900*/  ELECT P6, URZ, PT ;  /* 0x00000000003f782f */ /* 0x000fda00038c0000 */
.L_x_251:
[----:B------:R-:W-:Y:S04]  /*9910*/  BSSY B1, `(.L_x_176) ;  /* 0x0000049000017945 */ /* 0x000fe80003800000 */
[----:B------:R-:W-:Y:S05]  /*9920*/  @!P6 BRA `(.L_x_177) ;  /* 0x00000004001ce947 */ /* 0x000fea0003800000 */
[C---:B------:R-:W-:Y:S01]  /*9930*/  IMAD.SHL.U32 R4, R6.reuse, 0x8, RZ ;  /* 0x0000000806047824 */ /* 0x040fe200078e00ff */
[----:B------:R-:W-:Y:S01]  /*9940*/  SHF.R.S32.HI R5, RZ, 0x1f, R6 ;  /* 0x0000001fff057819 */ /* 0x000fe20000011406 */
[----:B------:R-:W-:Y:S01]  /*9950*/  ULDC.64 UR4, c[0x0][0x510] ;  /* 0x0001440000047ab9 */ /* 0x000fe20000000a00 */
[----:B------:R-:W-:Y:S01]  /*9960*/  ULDC.64 UR6, c[0x0][0x520] ;  /* 0x0001480000067ab9 */ /* 0x000fe20000000a00 */
[----:B------:R-:W2:Y:S01]  /*9970*/  LDG.E R14, desc[UR56][R2.64] ;  /* 0x00000038020e7981 */ /* 0x000ea2000c1e1900 */
[----:B------:R-:W-:Y:S02]  /*9980*/  SHF.L.U64.HI R5, R6, 0x3, R5 ;  /* 0x0000000306057819 */ /* 0x000fe40000010205 */
[C---:B------:R-:W-:Y:S02]  /*9990*/  IADD3 R12, P0, R4.reuse, UR4, RZ ;  /* 0x00000004040c7c10 */ /* 0x040fe4000ff1e0ff */
[C---:B------:R-:W-:Y:S02]  /*99a0*/  IADD3 R10, P2, R4.reuse, UR6, RZ ;  /* 0x00000006040a7c10 */ /* 0x040fe4000ff5e0ff */
[C---:B------:R-:W-:Y:S01]  /*99b0*/  IADD3.X R13, R5.reuse, UR5, RZ, P0, !PT ;  /* 0x00000005050d7c10 */ /* 0x040fe200087fe4ff */
[----:B------:R-:W-:Y:S01]  /*99c0*/  ULDC.64 UR4, c[0x0][0x518] ;  /* 0x0001460000047ab9 */ /* 0x000fe20000000a00 */
[----:B------:R-:W-:Y:S01]  /*99d0*/  IADD3.X R11, R5, UR7, RZ, P2, !PT ;  /* 0x00000007050b7c10 */ /* 0x000fe200097fe4ff */
[----:B-1----:R1:W3:Y:S04]  /*99e0*/  LDG.E R2, desc[UR56][R2.64+0x4] ;  /* 0x0000043802027981 */ /* 0x0022e8000c1e1900 */
[----:B------:R-:W4:Y:S04]  /*99f0*/  LDG.E.64 R12, desc[UR56][R12.64] ;  /* 0x000000380c0c7981 */ /* 0x000f28000c1e1b00 */
[----:B------:R-:W2:Y:S01]  /*9a00*/  LDG.E.64 R10, desc[UR56][R10.64] ;  /* 0x000000380a0a7981 */ /* 0x000ea2000c1e1b00 */
[----:B------:R-:W-:-:S04]  /*9a10*/  IADD3 R8, P0, R4, UR4, RZ ;  /* 0x0000000404087c10 */ /* 0x000fc8000ff1e0ff */
[----:B------:R-:W-:Y:S01]  /*9a20*/  IADD3.X R9, R5, UR5, RZ, P0, !PT ;  /* 0x0000000505097c10 */ /* 0x000fe200087fe4ff */
[----:B------:R-:W-:-:S05]  /*9a30*/  ULDC.64 UR4, c[0x0][0x528] ;  /* 0x00014a0000047ab9 */ /* 0x000fca0000000a00 */
[----:B------:R-:W3:Y:S01]  /*9a40*/  LDG.E.64 R8, desc[UR56][R8.64] ;  /* 0x0000003808087981 */ /* 0x000ee2000c1e1b00 */
[----:B------:R-:W-:-:S04]  /*9a50*/  IADD3 R4, P0, R4, UR4, RZ ;  /* 0x0000000404047c10 */ /* 0x000fc8000ff1e0ff */
[----:B------:R-:W-:-:S06]  /*9a60*/  IADD3.X R5, R5, UR5, RZ, P0, !PT ;  /* 0x0000000505057c10 */ /* 0x000fcc00087fe4ff */
[----:B------:R-:W3:Y:S04]  /*9a70*/  LDG.E.64 R4, desc[UR56][R4.64] ;  /* 0x0000003804047981 */ /* 0x000ee8000c1e1b00 */
[----:B----4-:R-:W-:Y:S04]  /*9a80*/  STS.64 [UR20], R12 ;  /* 0x0000000cff007988 */ /* 0x010fe80008000a14 */
[----:B--2---:R-:W-:Y:S04]  /*9a90*/  STS.64 [UR21], R10 ;  /* 0x0000000aff007988 */ /* 0x004fe80008000a15 */
[----:B------:R-:W2:Y:S01]  /*9aa0*/  LDS R15, [UR20+0x1c] ;  /* 0x00001c14ff0f7984 */ /* 0x000ea20008000800 */
[----:B---3--:R-:W-:-:S04]  /*9ab0*/  LOP3.LUT R23, R9, 0x1fffffff, RZ, 0xc0, !PT ;  /* 0x1fffffff09177812 */ /* 0x008fc800078ec0ff */
[----:B------:R-:W-:-:S04]  /*9ac0*/  SHF.R.U32.HI R18, RZ, 0x4, R23 ;  /* 0x00000004ff127819 */ /* 0x000fc80000011617 */
[----:B--2---:R-:W-:-:S05]  /*9ad0*/  LOP3.LUT R15, R15, 0xf, R18, 0xb8, !PT ;  /* 0x0000000f0f0f7812 */ /* 0x004fca00078eb812 */
[----:B------:R-:W-:Y:S04]  /*9ae0*/  STS [UR20+0x1c], R15 ;  /* 0x00001c0fff007988 */ /* 0x000fe80008000814 */
[----:B------:R-:W2:Y:S02]  /*9af0*/  LDS R18, [UR20+0x1c] ;  /* 0x00001c14ff127984 */ /* 0x000ea40008000800 */
[----:B--2---:R-:W-:-:S05]  /*9b00*/  LOP3.LUT R18, R18, 0xf0, RZ, 0xb8, !PT ;  /* 0x000000f012127812 */ /* 0x004fca00078eb8ff */
[----:B------:R-:W-:Y:S04]  /*9b10*/  STS [UR20+0x1c], R18 ;  /* 0x00001c12ff007988 */ /* 0x000fe80008000814 */
[----:B------:R-:W2:Y:S01]  /*9b20*/  LDS R13, [UR20+0x1c] ;  /* 0x00001c14ff0d7984 */ /* 0x000ea20008000800 */
[----:B------:R-:W-:-:S05]  /*9b30*/  IMAD.U32 R12, RZ, RZ, UR20 ;  /* 0x00000014ff0c7e24 */ /* 0x000fca000f8e00ff */
[----:B------:R-:W-:Y:S02]  /*9b40*/  SHF.R.U64 R12, R12, 0x4, RZ ;  /* 0x000000040c0c7819 */ /* 0x000fe400000012ff */
[----:B--2---:R-:W-:-:S05]  /*9b50*/  LOP3.LUT R13, R13, 0xf00, RZ, 0xb8, !PT ;  /* 0x00000f000d0d7812 */ /* 0x004fca00078eb8ff */
[----:B------:R-:W-:Y:S04]  /*9b60*/  STS.64 [UR20+0x18], R12 ;  /* 0x0000180cff007988 */ /* 0x000fe80008000a14 */
[----:B------:R-:W1:Y:S01]  /*9b70*/  LDS R24, [UR20+0x1c] ;  /* 0x00001c14ff187984 */ /* 0x000e620008000800 */
[----:B------:R-:W-:Y:S01]  /*9b80*/  SHF.R.U64 R15, R8, 0x4, R23 ;  /* 0x00000004080f7819 */ /* 0x000fe20000001217 */
[----:B-----5:R-:W-:Y:S01]  /*9b90*/  VIADD R8, R36, 0xffffffff ;  /* 0xffffffff24087836 */ /* 0x020fe20000000000 */
[----:B------:R-:W-:Y:S01]  /*9ba0*/  CS2R R10, SRZ ;  /* 0x00000000000a7805 */ /* 0x000fe2000001ff00 */
[----:B------:R-:W-:Y:S01]  /*9bb0*/  VIADD R9, R14, 0xffffffff ;  /* 0xffffffff0e097836 */ /* 0x000fe20000000000 */
[----:B------:R-:W-:Y:S04]  /*9bc0*/  STS [UR20+0x10], R12 ;  /* 0x0000100cff007988 */ /* 0x000fe80008000814 */
[----:B------:R-:W-:Y:S04]  /*9bd0*/  STS [UR20+0x14], R12 ;  /* 0x0000140cff007988 */ /* 0x000fe80008000814 */
[----:B------:R-:W-:Y:S04]  /*9be0*/  STS.128 [UR20+0x20], R8 ;  /* 0x00002008ff007988 */ /* 0x000fe80008000c14 */
[----:B------:R-:W-:Y:S04]  /*9bf0*/  STS [UR20+0xc], R15 ;  /* 0x00000c0fff007988 */ /* 0x000fe80008000814 */
[----:B------:R-:W-:Y:S01]  /*9c00*/  STS [UR20+0x30], RZ ;  /* 0x000030ffff007988 */ /* 0x000fe20008000814 */
[----:B-1----:R-:W-:-:S05]  /*9c10*/  LOP3.LUT R3, R24, 0xf000, RZ, 0xb8, !PT ;  /* 0x0000f00018037812 */ /* 0x002fca00078eb8ff */
[----:B------:R-:W-:Y:S04]  /*9c20*/  STS [UR20+0x1c], R3 ;  /* 0x00001c03ff007988 */ /* 0x000fe80008000814 */
[----:B------:R-:W1:Y:S01]  /*9c30*/  LDS R13, [UR21+0x1c] ;  /* 0x00001c15ff0d7984 */ /* 0x000e620008000800 */
[----:B------:R-:W-:-:S04]  /*9c40*/  LOP3.LUT R23, R5, 0x1fffffff, RZ, 0xc0, !PT ;  /* 0x1fffffff05177812 */ /* 0x000fc800078ec0ff */
[----:B------:R-:W-:-:S04]  /*9c50*/  SHF.R.U32.HI R14, RZ, 0x4, R23 ;  /* 0x00000004ff0e7819 */ /* 0x000fc80000011617 */
[----:B-1----:R-:W-:-:S05]  /*9c60*/  LOP3.LUT R5, R13, 0xf, R14, 0xb8, !PT ;  /* 0x0000000f0d057812 */ /* 0x002fca00078eb80e */
[----:B------:R-:W-:Y:S04]  /*9c70*/  STS [UR21+0x1c], R5 ;  /* 0x00001c05ff007988 */ /* 0x000fe80008000815 */
[----:B------:R-:W1:Y:S02]  /*9c80*/  LDS R14, [UR21+0x1c] ;  /* 0x00001c15ff0e7984 */ /* 0x000e640008000800 */
[----:B-1----:R-:W-:-:S05]  /*9c90*/  LOP3.LUT R14, R14, 0xf0, RZ, 0xb8, !PT ;  /* 0x000000f00e0e7812 */ /* 0x002fca00078eb8ff */
[----:B------:R-:W-:Y:S04]  /*9ca0*/  STS [UR21+0x1c], R14 ;  /* 0x00001c0eff007988 */ /* 0x000fe80008000815 */
[----:B------:R-:W1:Y:S01]  /*9cb0*/  LDS R13, [UR21+0x1c] ;  /* 0x00001c15ff0d7984 */ /* 0x000e620008000800 */
[----:B------:R-:W-:-:S05]  /*9cc0*/  IMAD.U32 R12, RZ, RZ, UR21 ;  /* 0x00000015ff0c7e24 */ /* 0x000fca000f8e00ff */
[----:B------:R-:W-:Y:S02]  /*9cd0*/  SHF.R.U64 R12, R12, 0x4, RZ ;  /* 0x000000040c0c7819 */ /* 0x000fe400000012ff */
[----:B-1----:R-:W-:-:S05]  /*9ce0*/  LOP3.LUT R13, R13, 0xf00, RZ, 0xb8, !PT ;  /* 0x00000f000d0d7812 */ /* 0x002fca00078eb8ff */
[----:B------:R-:W-:Y:S04]  /*9cf0*/  STS.64 [UR21+0x18], R12 ;  /* 0x0000180cff007988 */ /* 0x000fe80008000a15 */
[----:B------:R-:W1:Y:S01]  /*9d00*/  LDS R3, [UR21+0x1c] ;  /* 0x00001c15ff037984 */ /* 0x000e620008000800 */
[----:B------:R-:W-:Y:S01]  /*9d10*/  VIADD R9, R2, 0xffffffff ;  /* 0xffffffff02097836 */ /* 0x000fe20000000000 */
[----:B------:R-:W-:Y:S02]  /*9d20*/  SHF.R.U64 R4, R4, 0x4, R23 ;  /* 0x0000000404047819 */ /* 0x000fe40000001217 */
[----:B------:R2:W-:Y:S04]  /*9d30*/  STS [UR21+0x10], R12 ;  /* 0x0000100cff007988 */ /* 0x0005e80008000815 */
[----:B------:R2:W-:Y:S04]  /*9d40*/  STS.128 [UR21+0x20], R8 ;  /* 0x00002008ff007988 */ /* 0x0005e80008000c15 */
[----:B------:R2:W-:Y:S04]  /*9d50*/  STS [UR21+0xc], R4 ;  /* 0x00000c04ff007988 */ /* 0x0005e80008000815 */
[----:B------:R2:W-:Y:S04]  /*9d60*/  STS [UR21+0x14], R12 ;  /* 0x0000140cff007988 */ /* 0x0005e80008000815 */
[----:B------:R-:W-:Y:S01]  /*9d70*/  STS [UR21+0x30], RZ ;  /* 0x000030ffff007988 */ /* 0x000fe20008000815 */
[----:B-1----:R-:W-:-:S05]  /*9d80*/  LOP3.LUT R2, R3, 0xf000, RZ, 0xb8, !PT ;  /* 0x0000f00003027812 */ /* 0x002fca00078eb8ff */
[----:B------:R2:W-:Y:S02]  /*9d90*/  STS [UR21+0x1c], R2 ;  /* 0x00001c02ff007988 */ /* 0x0005e40008000815 */
.L_x_177:
[----:B------:R-:W-:Y:S05]  /*9da0*/  BSYNC B1 ;  /* 0x0000000000017941 */ /* 0x000fea0003800000 */
.L_x_176:
[----:B------:R-:W-:-:S03]  /*9db0*/  UMOV UR4, 0xffffffff ;  /* 0xffffffff00047882 */ /* 0x000fc60000000000 */
[----:B------:R-:W-:Y:S05]  /*9dc0*/  BRA.DIV UR4, `(.L_x_178) ;  /* 0x00000032043c7947 */ /* 0x000fea000b800000 */
[----:B------:R-:W-:Y:S01]  /*9dd0*/  ELECT P6, URZ, PT ;  /* 0x00000000003f782f */ /* 0x000fe200038c0000 */
[----:B------:R-:W-:-:S12]  /*9de0*/  NOP ;  /* 0x0000000000007918 */ /* 0x000fd80000000000 */
.L_x_255:
[----:B-12---:R-:W1:Y:S02]  /*9df0*/  S2R R2, SR_LANEID ;  /* 0x0000000000027919 */ /* 0x006e640000000000 */
[----:B-1----:R-:W-:-:S05]  /*9e00*/  IMAD.SHL.U32 R8, R2, 0x4, RZ ;  /* 0x0000000402087824 */ /* 0x002fca00078e00ff */
[----:B------:R1:W2:Y:S01]  /*9e10*/  LDS R9, [R8+UR20] ;  /* 0x0000001408097984 */ /* 0x0002a20008000800 */
[C---:B------:R-:W-:Y:S02]  /*9e20*/  IADD3 R4, P0, R8.reuse, UR12, RZ ;  /* 0x0000000c08047c10 */ /* 0x040fe4000ff1e0ff */
[----:B------:R-:W-:Y:S01]  /*9e30*/  IADD3 R2, P2, R8, UR14, RZ ;  /* 0x0000000e08027c10 */ /* 0x000fe2000ff5e0ff */
[----:B------:R1:W3:Y:S01]  /*9e40*/  LDS R11, [R8+UR20+0x80] ;  /* 0x00008014080b7984 */ /* 0x0002e20008000800 */
[----:B------:R-:W-:Y:S11]  /*9e50*/  @!P6 BRA `(.L_x_179) ;  /* 0x000000000008e947 */ /* 0x000ff60003800000 */
[----:B------:R0:W-:Y:S01]  /*9e60*/  UTMACMDFLUSH ;  /* 0x00000000000079b7 */ /* 0x0001e20000000000 */
[----:B------:R-:W-:-:S04]  /*9e70*/  DEPBAR.LE SB0, 0x0 ;  /* 0x000080000000791a */ /* 0x000fc80000000000 */
.L_x_179:
[----:B------:R-:W-:Y:S01]  /*9e80*/  IMAD.X R5, RZ, RZ, UR13, P0 ;  /* 0x0000000dff057e24 */ /* 0x000fe200080e06ff */
[----:B------:R-:W-:Y:S05]  /*9e90*/  WARPSYNC.ALL ;  /* 0x0000000000007948 */ /* 0x000fea0003800000 */
[----:B------:R-:W-:Y:S01]  /*9ea0*/  IMAD.X R3, RZ, RZ, UR15, P2 ;  /* 0x0000000fff037e24 */ /* 0x000fe200090e06ff */
[----:B--2---:R2:W5:Y:S04]  /*9eb0*/  ATOMG.E.EXCH.STRONG.GPU PT, RZ, [R4], R9 ;  /* 0x0000000904ff73a8 */ /* 0x00456800041ee100 */
[----:B---3--:R2:W5:Y:S01]  /*9ec0*/  ATOMG.E.EXCH.STRONG.GPU PT, RZ, [R2], R11 ;  /* 0x0000000b02ff73a8 */ /* 0x00856200041ee100 */
[----:B------:R-:W-:-:S07]  /*9ed0*/  IMAD.MOV.U32 R18, RZ, RZ, R6 ;  /* 0x000000ffff127224 */ /* 0x000fce00078e0006 */
.L_x_174:
[----:B------:R-:W-:Y:S01]  /*9ee0*/  ISETP.NE.AND P2, PT, R7, RZ, PT ;  /* 0x000000ff0700720c */ /* 0x000fe20003f45270 */
[----:B------:R-:W-:Y:S01]  /*9ef0*/  VIADD R21, R21, 0x1 ;  /* 0x0000000115157836 */ /* 0x000fe20000000000 */
[----:B--2---:R-:W-:Y:S02]  /*9f00*/  SEL R3, RZ, 0x1, !P1 ;  /* 0x00000001ff037807 */ /* 0x004fe40004800000 */
[----:B-1----:R-:W-:Y:S02]  /*9f10*/  PRMT R2, RZ, 0x7610, R2 ;  /* 0x00007610ff027816 */ /* 0x002fe40000000002 */
[----:B------:R-:W-:-:S04]  /*9f20*/  ISETP.NE.AND P0, PT, R21, 0x8, PT ;  /* 0x000000081500780c */ /* 0x000fc80003f05270 */
[----:B------:R-:W-:Y:S02]  /*9f30*/  SEL R5, RZ, 0x1, P0 ;  /* 0x00000001ff057807 */ /* 0x000fe40000000000 */
[----:B------:R-:W-:Y:S02]  /*9f40*/  SEL R21, R21, RZ, P0 ;  /* 0x000000ff15157207 */ /* 0x000fe40000000000 */
[----:B------:R-:W-:Y:S01]  /*9f50*/  LOP3.LUT R22, R22, R5, RZ, 0x3c, !PT ;  /* 0x0000000516167212 */ /* 0x000fe200078e3cff */
[----:B------:R-:W-:Y:S06]  /*9f60*/  @P2 BRA `(.L_x_180) ;  /* 0xfffffff000a02947 */ /* 0x000fec000383ffff */
[----:B------:R-:W-:Y:S05]  /*9f70*/  BSYNC B0 ;  /* 0x0000000000007941 */ /* 0x000fea0003800000 */
.L_x_161:
[----:B------:R-:W-:-:S03]  /*9f80*/  UMOV UR4, 0xffffffff ;  /* 0xffffffff00047882 */ /* 0x000fc60000000000 */
[----:B------:R-:W-:Y:S05]  /*9f90*/  BRA.DIV UR4, `(.L_x_181) ;  /* 0x0000002e04f87947 */ /* 0x000fea000b800000 */
[----:B-----5:R-:W-:-:S13]  /*9fa0*/  ELECT P6, URZ, PT ;  /* 0x00000000003f782f */ /* 0x020fda00038c0000 */
.L_x_258:
[----:B------:R-:W-:Y:S04]  /*9fb0*/  BSSY B0, `(.L_x_182) ;  /* 0x000003c000007945 */ /* 0x000fe80003800000 */
[----:B------:R-:W-:Y:S05]  /*9fc0*/  @!P6 BRA `(.L_x_183) ;  /* 0x0000000000e8e947 */ /* 0x000fea0003800000 */
[----:B------:R-:W-:-:S04]  /*9fd0*/  ULOP3.LUT UR4, UR52, 0x2, URZ, 0xfc, !UPT ;  /* 0x0000000234047892 */ /* 0x000fc8000f8efc3f */
[----:B------:R-:W-:-:S06]  /*9fe0*/  UISETP.NE.AND UP0, UPT, UR4, 0x3, UPT ;  /* 0x000000030400788c */ /* 0x000fcc000bf05270 */
[----:B------:R-:W-:-:S13]  /*9ff0*/  PLOP3.LUT P0, PT, PT, PT, UP0, 0x80, 0x0 ;  /* 0x000000000000781c */ /* 0x000fda0003f0f008 */
[----:B------:R-:W-:Y:S05]  /*a000*/  @!P0 BRA `(.L_x_184) ;  /* 0x0000000000048947 */ /* 0x000fea0003800000 */
[----:B------:R-:W-:Y:S01]  /*a010*/  BPT.TRAP 0x1 ;  /* 0x000000040000795c */ /* 0x000fe20000300000 */
.L_x_184:
[----:B------:R-:W-:Y:S01]  /*a020*/  IMAD.U32 R3, RZ, RZ, UR17 ;  /* 0x00000011ff037e24 */ /* 0x000fe2000f8e00ff */
[----:B------:R-:W-:-:S03]  /*a030*/  SHF.L.U32 R2, R20, 0x1f, RZ ;  /* 0x0000001f14027819 */ /* 0x000fc600000006ff */
[----:B------:R-:W-:-:S04]  /*a040*/  VIADD R3, R3, 0x384b0 ;  /* 0x000384b003037836 */ /* 0x000fc80000000000 */
[C---:B------:R-:W-:Y:S02]  /*a050*/  IMAD R7, R0.reuse, 0x8, R3 ;  /* 0x0000000800077824 */ /* 0x040fe400078e0203 */
[----:B------:R-:W-:Y:S02]  /*a060*/  VIADD R0, R0, 0x1 ;  /* 0x0000000100007836 */ /* 0x000fe40000000000 */
[----:B------:R-:W1:Y:S03]  /*a070*/  SYNCS.PHASECHK.TRANS64.TRYWAIT P0, [R7+URZ], R2 ;  /* 0x00000002070075a7 */ /* 0x000e66000800017f */
[----:B------:R-:W-:-:S04]  /*a080*/  ISETP.NE.AND P1, PT, R0, 0x6, PT ;  /* 0x000000060000780c */ /* 0x000fc80003f25270 */
[----:B------:R-:W-:Y:S02]  /*a090*/  SEL R5, RZ, 0x1, P1 ;  /* 0x00000001ff057807 */ /* 0x000fe40000800000 */
[----:B------:R-:W-:Y:S02]  /*a0a0*/  SEL R0, R0, RZ, P1 ;  /* 0x000000ff00007207 */ /* 0x000fe40000800000 */
[----:B------:R-:W-:-:S03]  /*a0b0*/  LOP3.LUT R5, R20, R5, RZ, 0x3c, !PT ;  /* 0x0000000514057212 */ /* 0x000fc600078e3cff */
[----:B------:R-:W-:Y:S01]  /*a0c0*/  IMAD R9, R0, 0x8, R3 ;  /* 0x0000000800097824 */ /* 0x000fe200078e0203 */
[----:B------:R-:W-:Y:S01]  /*a0d0*/  SHF.L.U32 R4, R5, 0x1f, RZ ;  /* 0x0000001f05047819 */ /* 0x000fe200000006ff */
[----:B-1----:R-:W-:Y:S06]  /*a0e0*/  @!P0 BRA `(.L_x_185) ;  /* 0x0000002c00c48947 */ /* 0x002fec0003800000 */
.L_x_259:
[----:B------:R-:W2:Y:S01]  /*a0f0*/  SYNCS.PHASECHK.TRANS64.TRYWAIT P0, [R9+URZ], R4 ;  /* 0x00000004090075a7 */ /* 0x000ea2000800017f */
[----:B------:R-:W-:-:S05]  /*a100*/  VIADD R0, R0, 0x1 ;  /* 0x0000000100007836 */ /* 0x000fca0000000000 */
[----:B------:R-:W-:-:S04]  /*a110*/  ISETP.NE.AND P1, PT, R0, 0x6, PT ;  /* 0x000000060000780c */ /* 0x000fc80003f25270 */
[----:B-1----:R-:W-:Y:S02]  /*a120*/  SEL R2, RZ, 0x1, P1 ;  /* 0x00000001ff027807 */ /* 0x002fe40000800000 */
[----:B------:R-:W-:Y:S02]  /*a130*/  SEL R0, R0, RZ, P1 ;  /* 0x000000ff00007207 */ /* 0x000fe40000800000 */
[----:B------:R-:W-:-:S03]  /*a140*/  LOP3.LUT R7, R5, R2, RZ, 0x3c, !PT ;  /* 0x0000000205077212 */ /* 0x000fc600078e3cff */
[----:B------:R-:W-:Y:S01]  /*a150*/  IMAD R6, R0, 0x8, R3 ;  /* 0x0000000800067824 */ /* 0x000fe200078e0203 */
[----:B------:R-:W-:Y:S01]  /*a160*/  SHF.L.U32 R5, R7, 0x1f, RZ ;  /* 0x0000001f07057819 */ /* 0x000fe200000006ff */
[----:B--2---:R-:W-:Y:S06]  /*a170*/  @!P0 BRA `(.L_x_186) ;  /* 0x0000002c00b48947 */ /* 0x004fec0003800000 */
.L_x_260:
[----:B------:R-:W2:Y:S01]  /*a180*/  SYNCS.PHASECHK.TRANS64.TRYWAIT P0, [R6+URZ], R5 ;  /* 0x00000005060075a7 */ /* 0x000ea2000800017f */
[----:B------:R-:W-:-:S05]  /*a190*/  VIADD R0, R0, 0x1 ;  /* 0x0000000100007836 */ /* 0x000fca0000000000 */
[----:B------:R-:W-:-:S04]  /*a1a0*/  ISETP.NE.AND P1, PT, R0, 0x6, PT ;  /* 0x000000060000780c */ /* 0x000fc80003f25270 */
[----:B------:R-:W-:Y:S02]  /*a1b0*/  SEL R2, RZ, 0x1, P1 ;  /* 0x00000001ff027807 */ /* 0x000fe40000800000 */
[----:B------:R-:W-:Y:S02]  /*a1c0*/  SEL R0, R0, RZ, P1 ;  /* 0x000000ff00007207 */ /* 0x000fe40000800000 */
[----:B------:R-:W-:-:S03]  /*a1d0*/  LOP3.LUT R7, R7, R2, RZ, 0x3c, !PT ;  /* 0x0000000207077212 */ /* 0x000fc600078e3cff */
[----:B-1----:R-:W-:Y:S01]  /*a1e0*/  IMAD R9, R0, 0x8, R3 ;  /* 0x0000000800097824 */ /* 0x002fe200078e0203 */
[----:B------:R-:W-:Y:S01]  /*a1f0*/  SHF.L.U32 R4, R7, 0x1f, RZ ;  /* 0x0000001f07047819 */ /* 0x000fe200000006ff */
[----:B--2---:R-:W-:Y:S06]  /*a200*/  @!P0 BRA `(.L_x_187) ;  /* 0x0000002c00a48947 */ /* 0x004fec0003800000 */
.L_x_261:
        /* <DEDUP_REMOVED lines=9> */
.L_x_262:
[----:B------:R-:W2:Y:S01]  /*a2a0*/  SYNCS.PHASECHK.TRANS64.TRYWAIT P0, [R6+URZ], R5 ;  /* 0x00000005060075a7 */ /* 0x000ea2000800017f */
[----:B------:R-:W-:-:S05]  /*a2b0*/  VIADD R0, R0, 0x1 ;  /* 0x0000000100007836 */ /* 0x000fca0000000000 */
[----:B------:R-:W-:-:S04]  /*a2c0*/  ISETP.NE.AND P1, PT, R0, 0x6, PT ;  /* 0x000000060000780c */ /* 0x000fc80003f25270 */
[----:B------:R-:W-:Y:S02]  /*a2d0*/  SEL R2, RZ, 0x1, P1 ;  /* 0x00000001ff027807 */ /* 0x000fe40000800000 */
[----:B------:R-:W-:Y:S02]  /*a2e0*/  SEL R0, R0, RZ, P1 ;  /* 0x000000ff00007207 */ /* 0x000fe40000800000 */
[----:B------:R-:W-:Y:S01]  /*a2f0*/  LOP3.LUT R2, R7, R2, RZ, 0x3c, !PT ;  /* 0x0000000207027212 */ /* 0x000fe200078e3cff */
[----:B--2---:R-:W-:Y:S06]  /*a300*/  @!P0 BRA `(.L_x_189) ;  /* 0x0000002c008c8947 */ /* 0x004fec0003800000 */
.L_x_263:
[----:B------:R-:W-:Y:S01]  /*a310*/  IMAD R3, R0, 0x8, R3 ;  /* 0x0000000800037824 */ /* 0x000fe200078e0203 */
[----:B------:R-:W-:-:S07]  /*a320*/  SHF.L.U32 R0, R2, 0x1f, RZ ;  /* 0x0000001f02007819 */ /* 0x000fce00000006ff */
.L_x_190:
[----:B---3--:R3:W4:Y:S02]  /*a330*/  SYNCS.PHASECHK.TRANS64.TRYWAIT P0, [R3+URZ], R0 ;  /* 0x00000000030075a7 */ /* 0x008724000800017f */
[----:B----4-:R-:W-:Y:S05]  /*a340*/  @!P0 NANOSLEEP.SYNCS 0x989680 ;  /* 0x009896800000895d */ /* 0x010fea0003900000 */
[----:B------:R-:W4:Y:S02]  /*a350*/  @!P0 SYNCS.PHASECHK.TRANS64 P0, [R3+URZ], R0 ;  /* 0x00000000030085a7 */ /* 0x000f24000800007f */
[----:B----4-:R-:W-:Y:S05]  /*a360*/  @!P0 BRA `(.L_x_190) ;  /* 0xfffffffc00f08947 */ /* 0x010fea000383ffff */
.L_x_183:
[----:B------:R-:W-:Y:S05]  /*a370*/  BSYNC B0 ;  /* 0x0000000000007941 */ /* 0x000fea0003800000 */
.L_x_182:
[----:B------:R-:W-:Y:S05]  /*a380*/  EXIT ;  /* 0x000000000000794d */ /* 0x000fea0003800000 */
.L_x_99:
[----:B------:R-:W-:Y:S01]  /*a390*/  PLOP3.LUT P1, PT, PT, PT, UP3, 0x80, 0x0 ;  /* 0x000000000000781c */ /* 0x000fe20003f2f038 */
[----:B------:R-:W-:Y:S01]  /*a3a0*/  ULDC UR19, c[0x0][0x14] ;  /* 0x0000050000137ab9 */ /* 0x000fe20000000800 */
[----:B------:R-:W-:Y:S01]  /*a3b0*/  ULDC UR20, c[0x0][0x10] ;  /* 0x0000040000147ab9 */ /* 0x000fe20000000800 */
[----:B------:R-:W-:Y:S01]  /*a3c0*/  ULDC.64 UR12, c[0x0][0x8c8] ;  /* 0x00023200000c7ab9 */ /* 0x000fe20000000a00 */
[----:B------:R-:W-:Y:S01]  /*a3d0*/  P2R R0, PR, RZ, 0x2 ;  /* 0x00000002ff007803 */ /* 0x000fe20000000000 */
[----:B------:R-:W-:Y:S01]  /*a3e0*/  UIMAD.WIDE.U32 UR20, UR39, UR20, URZ ;  /* 0x00000014271472a5 */ /* 0x000fe2000f8e003f */
[----:B------:R-:W-:Y:S01]  /*a3f0*/  IMAD.MOV.U32 R16, RZ, RZ, RZ ;  /* 0x000000ffff107224 */ /* 0x000fe200078e00ff */
[----:B------:R-:W-:Y:S01]  /*a400*/  ULDC.64 UR14, c[0x0][0x8e0] ;  /* 0x00023800000e7ab9 */ /* 0x000fe20000000a00 */
[----:B------:R-:W-:Y:S01]  /*a410*/  ULDC UR24, c[0x0][0x904] ;  /* 0x0002410000187ab9 */ /* 0x000fe20000000800 */
[----:B------:R-:W-:Y:S01]  /*a420*/  UMOV UR22, 0xffffffff ;  /* 0xffffffff00167882 */ /* 0x000fe20000000000 */
[----:B------:R-:W-:-:S02]  /*a430*/  UIADD3 UR11, UP1, UR12, -0x1, URZ ;  /* 0xffffffff0c0b7890 */ /* 0x000fc4000ff3e03f */
[----:B------:R-:W-:Y:S01]  /*a440*/  UIADD3 UR12, UP2, UR14, -0x1, URZ ;  /* 0xffffffff0e0c7890 */ /* 0x000fe2000ff5e03f */
[----:B------:R-:W1:Y:S01]  /*a450*/  @P1 S2R R0, SR_CTAID.Y ;  /* 0x0000000000001919 */ /* 0x000e620000002600 */
[----:B------:R-:W-:Y:S02]  /*a460*/  USHF.L.U32 UR25, UR22, UR24, URZ ;  /* 0x0000001816197299 */ /* 0x000fe4000800063f */
[----:B------:R-:W-:Y:S02]  /*a470*/  UIMAD.WIDE.U32 UR22, UR20, UR19, URZ ;  /* 0x00000013141672a5 */ /* 0x000fe4000f8e003f */
[----:B------:R-:W-:Y:S01]  /*a480*/  UIMAD UR21, UR21, UR19, URZ ;  /* 0x00000013151572a4 */ /* 0x000fe2000f8e023f */
[----:B------:R-:W-:Y:S01]  /*a490*/  ULDC UR18, c[0x0][0x8a8] ;  /* 0x00022a0000127ab9 */ /* 0x000fe20000000800 */
[----:B------:R-:W-:Y:S01]  /*a4a0*/  UMOV UR26, 0x1 ;  /* 0x00000001001a7882 */ /* 0x000fe20000000000 */
[----:B------:R-:W-:Y:S02]  /*a4b0*/  UIADD3.X UR14, UR15, -0x1, URZ, UP2, !UPT ;  /* 0xffffffff0f0e7890 */ /* 0x000fe400097fe43f */
[----:B------:R-:W-:-:S02]  /*a4c0*/  UIADD3.X UR13, UR13, -0x1, URZ, UP1, !UPT ;  /* 0xffffffff0d0d7890 */ /* 0x000fc40008ffe43f */
[----:B------:R-:W-:Y:S02]  /*a4d0*/  ULOP3.LUT UR15, UR53, 0x2, URZ, 0xfc, !UPT ;  /* 0x00000002350f7892 */ /* 0x000fe4000f8efc3f */
[----:B------:R-:W-:Y:S02]  /*a4e0*/  UIADD3 UR16, UR8, -0x1, URZ ;  /* 0xffffffff08107890 */ /* 0x000fe4000fffe03f */
[----:B------:R-:W-:Y:S02]  /*a4f0*/  UIADD3 UR17, UR7, -0x1, URZ ;  /* 0xffffffff07117890 */ /* 0x000fe4000fffe03f */
[----:B------:R-:W-:Y:S02]  /*a500*/  UIADD3 UR18, UR18, -0x1, URZ ;  /* 0xffffffff12127890 */ /* 0x000fe4000fffe03f */
[----:B------:R-:W-:Y:S02]  /*a510*/  USHF.L.U32 UR19, UR26, UR24, URZ ;  /* 0x000000181a137299 */ /* 0x000fe4000800063f */
[----:B------:R-:W-:-:S02]  /*a520*/  ULOP3.LUT UR20, URZ, UR25, URZ, 0x33, !UPT ;  /* 0x000000193f147292 */ /* 0x000fc4000f8e333f */
[----:B------:R-:W-:Y:S01]  /*a530*/  UIADD3 UR21, UR23, UR21, URZ ;  /* 0x0000001517157290 */ /* 0x000fe2000fffe03f */
[----:B-1----:R-:W-:Y:S01]  /*a540*/  @P1 R2UR UR40, R0 ;  /* 0x00000000002812ca */ /* 0x002fe200000e0000 */
[----:B------:R-:W-:-:S14]  /*a550*/  IMAD.MOV.U32 R0, RZ, RZ, 0x1 ;  /* 0x00000001ff007424 */ /* 0x000fdc00078e00ff */
.L_x_211:
[----:B------:R-:W1:Y:S01]  /*a560*/  LDC.64 R2, c[0x0][0x8f8] ;  /* 0x00023e00ff027b82 */ /* 0x000e620000000a00 */
[----:B------:R-:W-:Y:S01]  /*a570*/  UIADD3 UR10, UP1, UR10, UR22, URZ ;  /* 0x000000160a0a7290 */ /* 0x000fe2000ff3e03f */
[----:B------:R-:W-:Y:S01]  /*a580*/  ISETP.NE.AND P2, PT, R21, RZ, PT ;  /* 0x000000ff1500720c */ /* 0x000fe20003f45270 */
[----:B------:R-:W-:Y:S01]  /*a590*/  UMOV UR24, 0xffffffff ;  /* 0xffffffff00187882 */ /* 0x000fe20000000000 */
[----:B------:R-:W-:Y:S01]  /*a5a0*/  UMOV UR25, 0xffffffff ;  /* 0xffffffff00197882 */ /* 0x000fe20000000000 */
[----:B------:R-:W-:Y:S01]  /*a5b0*/  UIADD3.X UR9, UR9, UR21, URZ, UP1, !UPT ;  /* 0x0000001509097290 */ /* 0x000fe20008ffe43f */
[----:B------:R-:W-:Y:S01]  /*a5c0*/  IMAD.MOV.U32 R15, RZ, RZ, RZ ;  /* 0x000000ffff0f7224 */ /* 0x000fe200078e00ff */
[----:B------:R-:W-:Y:S01]  /*a5d0*/  UMOV UR26, 0xffffffff ;  /* 0xffffffff001a7882 */ /* 0x000fe20000000000 */
[----:B-1----:R-:W-:-:S03]  /*a5e0*/  ISETP.LE.U32.AND P1, PT, R2, UR10, PT ;  /* 0x0000000a02007c0c */ /* 0x002fc6000bf23070 */
[----:B------:R-:W-:-:S05]  /*a5f0*/  IMAD.U32 R2, RZ, RZ, UR9 ;  /* 0x00000009ff027e24 */ /* 0x000fca000f8e00ff */
[----:B------:R-:W-:-:S13]  /*a600*/  ISETP.GE.U32.AND.EX P1, PT, R2, R3, PT, P1 ;  /* 0x000000030200720c */ /* 0x000fda0003f26110 */
[----:B---345:R-:W-:Y:S05]  /*a610*/  @P2 BRA P1, `(.L_x_191) ;  /* 0x0000001800402947 */ /* 0x038fea0000800000 */
[----:B------:R-:W-:-:S04]  /*a620*/  IADD3 R2, P2, R6, UR5, RZ ;  /* 0x0000000506027c10 */ /* 0x000fc8000ff5e0ff */
[----:B------:R-:W-:Y:S02]  /*a630*/  ISETP.GT.U32.AND P1, PT, R2, UR10, PT ;  /* 0x0000000a02007c0c */ /* 0x000fe4000bf24070 */
[----:B------:R-:W-:-:S04]  /*a640*/  IADD3.X R2, R7, UR4, RZ, P2, !PT ;  /* 0x0000000407027c10 */ /* 0x000fc800097fe4ff */
[----:B------:R-:W-:-:S13]  /*a650*/  ISETP.GT.U32.AND.EX P1, PT, R2, UR9, PT, P1 ;  /* 0x0000000902007c0c */ /* 0x000fda000bf24110 */
[----:B------:R-:W-:Y:S05]  /*a660*/  @P1 BRA `(.L_x_192) ;  /* 0x0000001400201947 */ /* 0x000fea0003800000 */
[----:B------:R-:W-:Y:S01]  /*a670*/  VIADD R12, R8, UR6 ;  /* 0x00000006080c7c36 */ /* 0x000fe20008000000 */
[----:B------:R-:W-:Y:S01]  /*a680*/  ULDC UR24, c[0x0][0x910] ;  /* 0x0002440000187ab9 */ /* 0x000fe20000000800 */
[----:B------:R-:W-:Y:S02]  /*a690*/  IMAD.MOV.U32 R23, RZ, RZ, R9 ;  /* 0x000000ffff177224 */ /* 0x000fe400078e0009 */
[----:B------:R-:W-:Y:S02]  /*a6a0*/  VIADD R13, R12, 0x20 ;  /* 0x000000200c0d7836 */ /* 0x000fe40000000000 */
[----:B------:R-:W-:-:S03]  /*a6b0*/  IMAD.MOV.U32 R14, RZ, RZ, R10 ;  /* 0x000000ffff0e7224 */ /* 0x000fc600078e000a */
[----:B------:R-:W-:-:S13]  /*a6c0*/  ISETP.GE.AND P1, PT, R13, UR24, PT ;  /* 0x000000180d007c0c */ /* 0x000fda000bf26270 */
[----:B------:R-:W1:Y:S01]  /*a6d0*/  @!P1 LDC.64 R2, c[0x0][0x918] ;  /* 0x00024600ff029b82 */ /* 0x000e620000000a00 */
[----:B------:R-:W-:Y:S01]  /*a6e0*/  @!P1 VIADD R7, R12, 0x20 ;  /* 0x000000200c079836 */ /* 0x000fe20000000000 */
[----:B------:R-:W-:Y:S01]  /*a6f0*/  BSSY B0, `(.L_x_193) ;  /* 0x0000064000007945 */ /* 0x000fe20003800000 */
[----:B------:R-:W-:Y:S02]  /*a700*/  IMAD.MOV.U32 R6, RZ, RZ, 0x7fffffff ;  /* 0x7fffffffff067424 */ /* 0x000fe400078e00ff */
[----:B-1----:R-:W-:-:S05]  /*a710*/  @!P1 IMAD.WIDE R2, R7, 0xc, R2 ;  /* 0x0000000c07029825 */ /* 0x002fca00078e0202 */
[----:B------:R1:W5:Y:S04]  /*a720*/  @!P1 LDG.E R9, desc[UR56][R2.64] ;  /* 0x0000003802099981 */ /* 0x000368000c1e1900 */
[----:B------:R1:W5:Y:S01]  /*a730*/  @!P1 LDG.E R10, desc[UR56][R2.64+0x4] ;  /* 0x00000438020a9981 */ /* 0x000362000c1e1900 */
[----:B------:R-:W-:Y:S01]  /*a740*/  ISETP.GE.AND P1, PT, R12, UR24, PT ;  /* 0x000000180c007c0c */ /* 0x000fe2000bf26270 */
[----:B------:R-:W-:-:S12]  /*a750*/  IMAD.MOV.U32 R7, RZ, RZ, RZ ;  /* 0x000000ffff077224 */ /* 0x000fd800078e00ff */
[----:B-1----:R-:W-:Y:S05]  /*a760*/  @P1 BRA `(.L_x_194) ;  /* 0x0000000400701947 */ /* 0x002fea0003800000 */
[----:B------:R-:W-:Y:S01]  /*a770*/  IABS R7, R20 ;  /* 0x0000001400077213 */ /* 0x000fe20000000000 */
[----:B------:R-:W-:Y:S01]  /*a780*/  ULDC UR25, c[0x0][0x8f0] ;  /* 0x00023c0000197ab9 */ /* 0x000fe20000000800 */
[----:B------:R-:W-:Y:S02]  /*a790*/  IABS R6, R11 ;  /* 0x0000000b00067213 */ /* 0x000fe40000000000 */
[----:B------:R-:W1:Y:S01]  /*a7a0*/  I2F.RP R3, R7 ;  /* 0x0000000700037306 */ /* 0x000e620000209400 */
[----:B------:R-:W-:Y:S02]  /*a7b0*/  PLOP3.LUT P3, PT, PT, PT, UP0, 0x80, 0x0 ;  /* 0x000000000000781c */ /* 0x000fe40003f6f008 */
[C---:B------:R-:W-:Y:S02]  /*a7c0*/  IADD3 R22, P2, R14.reuse, UR12, RZ ;  /* 0x0000000c0e167c10 */ /* 0x040fe4000ff5e0ff */
[C---:B------:R-:W-:Y:S02]  /*a7d0*/  IADD3 R19, P1, R23.reuse, UR11, RZ ;  /* 0x0000000b17137c10 */ /* 0x040fe4000ff3e0ff */
[----:B------:R-:W-:Y:S01]  /*a7e0*/  LEA.HI.X.SX32 R25, R14, UR14, 0x1, P2 ;  /* 0x0000000e0e197c11 */ /* 0x000fe200090f0eff */
[----:B------:R-:W3:Y:S01]  /*a7f0*/  I2F.RP R2, R6 ;  /* 0x0000000600027306 */ /* 0x000ee20000209400 */
[----:B------:R-:W-:-:S07]  /*a800*/  LEA.HI.X.SX32 R24, R23, UR13, 0x1, P1 ;  /* 0x0000000d17187c11 */ /* 0x000fce00088f0eff */
[----:B-1----:R-:W1:Y:S08]  /*a810*/  MUFU.RCP R3, R3 ;  /* 0x0000000300037308 */ /* 0x002e700000001000 */
[----:B---3--:R-:W3:Y:S01]  /*a820*/  MUFU.RCP R2, R2 ;  /* 0x0000000200027308 */ /* 0x008ee20000001000 */
[----:B-1----:R-:W-:-:S07]  /*a830*/  VIADD R17, R3, 0xffffffe ;  /* 0x0ffffffe03117836 */ /* 0x002fce0000000000 */
[----:B------:R-:W1:Y:S01]  /*a840*/  F2I.FTZ.U32.TRUNC.NTZ R17, R17 ;  /* 0x0000001100117305 */ /* 0x000e62000021f000 */
[----:B---3--:R-:W-:-:S07]  /*a850*/  VIADD R15, R2, 0xffffffe ;  /* 0x0ffffffe020f7836 */ /* 0x008fce0000000000 */
[----:B------:R-:W3:Y:S01]  /*a860*/  F2I.FTZ.U32.TRUNC.NTZ R15, R15 ;  /* 0x0000000f000f7305 */ /* 0x000ee2000021f000 */
[----:B-1----:R-:W-:Y:S02]  /*a870*/  IMAD.MOV R18, RZ, RZ, -R17 ;  /* 0x000000ffff127224 */ /* 0x002fe400078e0a11 */
[----:B---3--:R-:W-:Y:S01]  /*a880*/  IMAD.MOV R14, RZ, RZ, -R15 ;  /* 0x000000ffff0e7224 */ /* 0x008fe200078e0a0f */
[----:B------:R-:W-:Y:S06]  /*a890*/  @!P3 BRA `(.L_x_195) ;  /* 0x000000000034b947 */ /* 0x000fec0003800000 */
[----:B------:R-:W-:Y:S01]  /*a8a0*/  ULDC UR6, c[0x0][0x8dc] ;  /* 0x0002370000067ab9 */ /* 0x000fe20000000800 */
[----:B------:R-:W-:Y:S01]  /*a8b0*/  ULDC.64 UR26, c[0x0][0x8d0] ;  /* 0x00023400001a7ab9 */ /* 0x000fe20000000a00 */
[----:B------:R-:W-:-:S05]  /*a8c0*/  IADD3 R3, P1, R19, UR6, RZ ;  /* 0x0000000613037c10 */ /* 0x000fca000ff3e0ff */
[----:B------:R-:W-:-:S04]  /*a8d0*/  IMAD.X R19, RZ, RZ, R24, P1 ;  /* 0x000000ffff137224 */ /* 0x000fc800008e0618 */
[----:B------:R-:W-:-:S04]  /*a8e0*/  IMAD.WIDE.U32 R4, R19, UR26, RZ ;  /* 0x0000001a13047c25 */ /* 0x000fc8000f8e00ff */
[----:B------:R-:W-:-:S04]  /*a8f0*/  IMAD.WIDE.U32 R4, P1, R3, UR27, R4 ;  /* 0x0000001b03047c25 */ /* 0x000fc8000f820004 */
[----:B------:R-:W-:-:S04]  /*a900*/  IMAD.WIDE.U32 R2, R3, UR26, RZ ;  /* 0x0000001a03027c25 */ /* 0x000fc8000f8e00ff */
[----:B------:R-:W-:Y:S01]  /*a910*/  IMAD.MOV.U32 R2, RZ, RZ, R5 ;  /* 0x000000ffff027224 */ /* 0x000fe200078e0005 */
[----:B------:R-:W-:Y:S01]  /*a920*/  IADD3 RZ, P2, R3, R4, RZ ;  /* 0x0000000403ff7210 */ /* 0x000fe20007f5e0ff */
[----:B------:R-:W-:-:S04]  /*a930*/  IMAD.X R3, RZ, RZ, RZ, P1 ;  /* 0x000000ffff037224 */ /* 0x000fc800008e06ff */
[----:B------:R-:W-:-:S04]  /*a940*/  IMAD.WIDE.U32.X R2, R19, UR27, R2, P2 ;  /* 0x0000001b13027c25 */ /* 0x000fc800090e0402 */
[----:B------:R-:W-:Y:S02]  /*a950*/  IMAD.MOV.U32 R19, RZ, RZ, R2 ;  /* 0x000000ffff137224 */ /* 0x000fe400078e0002 */
[----:B------:R-:W-:-:S07]  /*a960*/  IMAD.MOV.U32 R24, RZ, RZ, R3 ;  /* 0x000000ffff187224 */ /* 0x000fce00078e0003 */
.L_x_195:
[----:B------:R-:W-:Y:S05]  /*a970*/  @!P0 BRA `(.L_x_196) ;  /* 0x0000000000348947 */ /* 0x000fea0003800000 */
        /* <DEDUP_REMOVED lines=13> */
.L_x_196:
[----:B------:R-:W-:Y:S01]  /*aa50*/  IMAD R18, R18, R7, RZ ;  /* 0x0000000712127224 */ /* 0x000fe200078e02ff */
[----:B------:R-:W-:Y:S01]  /*aa60*/  ULDC UR6, c[0x0][0x8d8] ;  /* 0x0002360000067ab9 */ /* 0x000fe20000000800 */
[----:B------:R-:W-:Y:S01]  /*aa70*/  IMAD.MOV.U32 R2, RZ, RZ, RZ ;  /* 0x000000ffff027224 */ /* 0x000fe200078e00ff */
[----:B------:R-:W-:Y:S01]  /*aa80*/  SHF.R.U64 R22, R22, UR25, R25 ;  /* 0x0000001916167c19 */ /* 0x000fe20008001219 */
[----:B------:R-:W-:Y:S01]  /*aa90*/  IMAD.MOV.U32 R3, RZ, RZ, R17 ;  /* 0x000000ffff037224 */ /* 0x000fe200078e0011 */
[----:B------:R-:W-:Y:S01]  /*aaa0*/  SHF.R.U64 R19, R19, UR6, R24 ;  /* 0x0000000613137c19 */ /* 0x000fe20008001218 */
[----:B------:R-:W-:Y:S01]  /*aab0*/  IMAD R4, R14, R6, RZ ;  /* 0x000000060e047224 */ /* 0x000fe200078e02ff */
[----:B------:R-:W-:Y:S01]  /*aac0*/  PLOP3.LUT P5, PT, PT, PT, UP3, 0x80, 0x0 ;  /* 0x000000000000781c */ /* 0x000fe20003faf038 */
[----:B------:R-:W-:Y:S01]  /*aad0*/  IMAD.HI.U32 R23, R17, R18, R2 ;  /* 0x0000001211177227 */ /* 0x000fe200078e0002 */
[----:B------:R-:W-:-:S03]  /*aae0*/  IABS R17, R20 ;  /* 0x0000001400117213 */ /* 0x000fc60000000000 */
[----:B------:R-:W-:Y:S02]  /*aaf0*/  IMAD.MOV.U32 R3, RZ, RZ, R15 ;  /* 0x000000ffff037224 */ /* 0x000fe400078e000f */
[----:B------:R-:W-:Y:S02]  /*ab00*/  VIADD R14, R19, UR16 ;  /* 0x00000010130e7c36 */ /* 0x000fe40008000000 */
[----:B------:R-:W-:Y:S01]  /*ab10*/  IMAD.HI.U32 R2, R15, R4, R2 ;  /* 0x000000040f027227 */ /* 0x000fe200078e0002 */
[----:B------:R-:W-:Y:S02]  /*ab20*/  IABS R3, R11 ;  /* 0x0000000b00037213 */ /* 0x000fe40000000000 */
[----:B------:R-:W-:Y:S01]  /*ab30*/  IABS R5, R14 ;  /* 0x0000000e00057213 */ /* 0x000fe20000000000 */
[----:B------:R-:W-:Y:S02]  /*ab40*/  VIADD R15, R22, UR17 ;  /* 0x00000011160f7c36 */ /* 0x000fe40008000000 */
[----:B------:R-:W-:-:S02]  /*ab50*/  IMAD.MOV R18, RZ, RZ, -R17 ;  /* 0x000000ffff127224 */ /* 0x000fc400078e0a11 */
[----:B------:R-:W-:Y:S01]  /*ab60*/  IMAD.MOV R17, RZ, RZ, -R3 ;  /* 0x000000ffff117224 */ /* 0x000fe200078e0a03 */
[----:B------:R-:W-:Y:S01]  /*ab70*/  IABS R4, R15 ;  /* 0x0000000f00047213 */ /* 0x000fe20000000000 */
[----:B------:R-:W-:-:S04]  /*ab80*/  IMAD.HI.U32 R2, R2, R5, RZ ;  /* 0x0000000502027227 */ /* 0x000fc800078e00ff */
[----:B------:R-:W-:-:S04]  /*ab90*/  IMAD.HI.U32 R3, R23, R4, RZ ;  /* 0x0000000417037227 */ /* 0x000fc800078e00ff */
[----:B------:R-:W-:Y:S02]  /*aba0*/  IMAD R4, R3, R18, R4 ;  /* 0x0000001203047224 */ /* 0x000fe400078e0204 */
[----:B------:R-:W-:-:S03]  /*abb0*/  IMAD R3, R2, R17, R5 ;  /* 0x0000001102037224 */ /* 0x000fc600078e0205 */
[----:B------:R-:W-:Y:S02]  /*abc0*/  ISETP.GT.U32.AND P2, PT, R7, R4, PT ;  /* 0x000000040700720c */ /* 0x000fe40003f44070 */
[----:B------:R-:W-:-:S11]  /*abd0*/  ISETP.GT.U32.AND P1, PT, R6, R3, PT ;  /* 0x000000030600720c */ /* 0x000fd60003f24070 */
[----:B------:R-:W-:Y:S01]  /*abe0*/  @!P2 IMAD.IADD R4, R4, 0x1, -R7 ;  /* 0x000000010404a824 */ /* 0x000fe200078e0a07 */
[----:B------:R-:W-:Y:S01]  /*abf0*/  ISETP.GE.AND P2, PT, R15, RZ, PT ;  /* 0x000000ff0f00720c */ /* 0x000fe20003f46270 */
[----:B------:R-:W-:Y:S01]  /*ac00*/  @!P1 IMAD.IADD R3, R3, 0x1, -R6 ;  /* 0x0000000103039824 */ /* 0x000fe200078e0a06 */
[----:B------:R-:W-:Y:S02]  /*ac10*/  ISETP.GE.AND P1, PT, R14, RZ, PT ;  /* 0x000000ff0e00720c */ /* 0x000fe40003f26270 */
[----:B------:R-:W-:Y:S02]  /*ac20*/  ISETP.GT.U32.AND P4, PT, R7, R4, PT ;  /* 0x000000040700720c */ /* 0x000fe40003f84070 */
[----:B------:R-:W-:-:S11]  /*ac30*/  ISETP.GT.U32.AND P3, PT, R6, R3, PT ;  /* 0x000000030600720c */ /* 0x000fd60003f64070 */
[----:B------:R-:W-:Y:S01]  /*ac40*/  @!P4 IMAD.IADD R4, R4, 0x1, -R7 ;  /* 0x000000010404c824 */ /* 0x000fe200078e0a07 */
[----:B------:R-:W-:Y:S01]  /*ac50*/  ISETP.NE.AND P4, PT, RZ, UR7, PT ;  /* 0x00000007ff007c0c */ /* 0x000fe2000bf85270 */
[----:B------:R-:W-:Y:S01]  /*ac60*/  @!P3 IMAD.IADD R3, R3, 0x1, -R6 ;  /* 0x000000010303b824 */ /* 0x000fe200078e0a06 */
[----:B------:R-:W-:Y:S01]  /*ac70*/  ISETP.NE.AND P3, PT, RZ, UR8, PT ;  /* 0x00000008ff007c0c */ /* 0x000fe2000bf65270 */
[----:B------:R-:W-:Y:S02]  /*ac80*/  @!P2 IMAD.MOV R4, RZ, RZ, -R4 ;  /* 0x000000ffff04a224 */ /* 0x000fe400078e0a04 */
[----:B------:R-:W-:-:S08]  /*ac90*/  @!P1 IMAD.MOV R3, RZ, RZ, -R3 ;  /* 0x000000ffff039224 */ /* 0x000fd000078e0a03 */
[----:B------:R-:W-:Y:S02]  /*aca0*/  @!P4 LOP3.LUT R4, RZ, UR7, RZ, 0x33, !PT ;  /* 0x00000007ff04cc12 */ /* 0x000fe4000f8e33ff */
[----:B------:R-:W-:-:S03]  /*acb0*/  @!P3 LOP3.LUT R3, RZ, UR8, RZ, 0x33, !PT ;  /* 0x00000008ff03bc12 */ /* 0x000fc6000f8e33ff */
[----:B------:R-:W-:Y:S02]  /*acc0*/  IMAD.IADD R4, R15, 0x1, -R4 ;  /* 0x000000010f047824 */ /* 0x000fe400078e0a04 */
[----:B------:R-:W-:-:S04]  /*acd0*/  IMAD.IADD R3, R14, 0x1, -R3 ;  /* 0x000000010e037824 */ /* 0x000fc800078e0a03 */
[----:B------:R-:W-:Y:S01]  /*ace0*/  IMAD R6, R3, R4, RZ ;  /* 0x0000000403067224 */ /* 0x000fe200078e02ff */
[----:B------:R-:W-:-:S04]  /*acf0*/  SEL R2, R4, R3, !P5 ;  /* 0x0000000304027207 */ /* 0x000fc80006800000 */
[--C-:B------:R-:W-:Y:S01]  /*ad00*/  SHF.R.S32.HI R5, RZ, 0x1f, R2.reuse ;  /* 0x0000001fff057819 */ /* 0x100fe20000011402 */
[----:B------:R-:W-:Y:S01]  /*ad10*/  IMAD.MOV.U32 R4, RZ, RZ, R2 ;  /* 0x000000ffff047224 */ /* 0x000fe200078e0002 */
[----:B------:R-:W-:-:S07]  /*ad20*/  SHF.R.S32.HI R7, RZ, 0x1f, R6 ;  /* 0x0000001fff077819 */ /* 0x000fce0000011406 */
.L_x_194:
[----:B--2---:R-:W-:Y:S05]  /*ad30*/  BSYNC B0 ;  /* 0x0000000000007941 */ /* 0x004fea0003800000 */
.L_x_193:
[----:B------:R-:W1:Y:S01]  /*ad40*/  SHFL.UP PT, R3, R6, 0x1, RZ ;  /* 0x0420000006037989 */ /* 0x000e6200000e00ff */
[----:B------:R-:W-:-:S03]  /*ad50*/  ISETP.NE.AND P1, PT, R8, RZ, PT ;  /* 0x000000ff0800720c */ /* 0x000fc60003f25270 */
[----:B------:R-:W2:Y:S01]  /*ad60*/  SHFL.UP PT, R2, R7, 0x1, RZ ;  /* 0x0420000007027989 */ /* 0x000ea200000e00ff */
[----:B-1----:R-:W-:Y:S02]  /*ad70*/  SEL R3, R3, RZ, P1 ;  /* 0x000000ff03037207 */ /* 0x002fe40000800000 */
[----:B--2---:R-:W-:Y:S02]  /*ad80*/  SEL R2, R2, RZ, P1 ;  /* 0x000000ff02027207 */ /* 0x004fe40000800000 */
[----:B------:R-:W-:-:S05]  /*ad90*/  IADD3 R18, P2, R3, R6, RZ ;  /* 0x0000000603127210 */ /* 0x000fca0007f5e0ff */
[----:B------:R-:W-:Y:S01]  /*ada0*/  IMAD.X R15, R2, 0x1, R7, P2 ;  /* 0x00000001020f7824 */ /* 0x000fe200010e0607 */
[----:B------:R-:W1:Y:S01]  /*adb0*/  SHFL.UP PT, R3, R18, 0x2, RZ ;  /* 0x0440000012037989 */ /* 0x000e6200000e00ff */
[----:B------:R-:W-:-:S03]  /*adc0*/  ISETP.GE.U32.AND P2, PT, R8, 0x2, PT ;  /* 0x000000020800780c */ /* 0x000fc60003f46070 */
[----:B------:R-:W2:Y:S01]  /*add0*/  SHFL.UP PT, R2, R15, 0x2, RZ ;  /* 0x044000000f027989 */ /* 0x000ea200000e00ff */
[----:B-1----:R-:W-:-:S04]  /*ade0*/  SEL R3, R3, RZ, P2 ;  /* 0x000000ff03037207 */ /* 0x002fc80001000000 */
[----:B------:R-:W-:Y:S02]  /*adf0*/  IADD3 R14, P3, R3, R18, RZ ;  /* 0x00000012030e7210 */ /* 0x000fe40007f7e0ff */
[----:B--2---:R-:W-:-:S03]  /*ae00*/  SEL R2, R2, RZ, P2 ;  /* 0x000000ff02027207 */ /* 0x004fc60001000000 */
[----:B------:R-:W1:Y:S02]  /*ae10*/  SHFL.UP PT, R3, R14, 0x4, RZ ;  /* 0x048000000e037989 */ /* 0x000e6400000e00ff */
[----:B------:R-:W-:Y:S01]  /*ae20*/  IMAD.X R17, R2, 0x1, R15, P3 ;  /* 0x0000000102117824 */ /* 0x000fe200018e060f */
[----:B------:R-:W-:-:S04]  /*ae30*/  ISETP.GE.U32.AND P3, PT, R8, 0x4, PT ;  /* 0x000000040800780c */ /* 0x000fc80003f66070 */
        /* <DEDUP_REMOVED lines=17> */
[----:B--2---:R-:W-:-:S05]  /*af50*/  SEL R2, R2, RZ, P5 ;  /* 0x000000ff02027207 */ /* 0x004fca0002800000 */
[----:B------:R-:W-:Y:S01]  /*af60*/  IMAD.X R22, R2, 0x1, R17, P6 ;  /* 0x0000000102167824 */ /* 0x000fe200030e0611 */
[----:B------:R-:W-:-:S04]  /*af70*/  IADD3 R2, P6, R15, UR5, RZ ;  /* 0x000000050f027c10 */ /* 0x000fc8000ffde0ff */
[----:B------:R-:W-:Y:S02]  /*af80*/  IADD3.X R3, R22, UR4, RZ, P6, !PT ;  /* 0x0000000416037c10 */ /* 0x000fe4000b7fe4ff */
[----:B------:R-:W-:-:S04]  /*af90*/  ISETP.GT.U32.AND P6, PT, R2, UR10, PT ;  /* 0x0000000a02007c0c */ /* 0x000fc8000bfc4070 */
[----:B------:R-:W-:-:S13]  /*afa0*/  ISETP.GT.U32.AND.EX P6, PT, R3, UR9, PT, P6 ;  /* 0x0000000903007c0c */ /* 0x000fda000bfc4160 */
[----:B------:R-:W-:-:S04]  /*afb0*/  VOTE.ANY R14, PT, P6 ;  /* 0x00000000000e7806 */ /* 0x000fc800030e0100 */
[----:B------:R-:W-:-:S13]  /*afc0*/  ISETP.NE.AND P6, PT, R14, RZ, PT ;  /* 0x000000ff0e00720c */ /* 0x000fda0003fc5270 */
[----:B------:R-:W-:Y:S05]  /*afd0*/  @P6 BRA `(.L_x_197) ;  /* 0x0000000800746947 */ /* 0x000fea0003800000 */
[----:B------:R-:W-:Y:S01]  /*afe0*/  IMAD.MOV.U32 R17, RZ, RZ, R2 ;  /* 0x000000ffff117224 */ /* 0x000fe200078e0002 */
[----:B------:R-:W-:Y:S01]  /*aff0*/  ULDC UR24, c[0x0][0x910] ;  /* 0x0002440000187ab9 */ /* 0x000fe20000000800 */
[----:B------:R-:W-:Y:S01]  /*b000*/  IMAD.MOV.U32 R19, RZ, RZ, R3 ;  /* 0x000000ffff137224 */ /* 0x000fe200078e0003 */
[----:B------:R-:W-:Y:S01]  /*b010*/  ULDC UR25, c[0x0][0x8f4] ;  /* 0x00023d0000197ab9 */ /* 0x000fe20000000800 */
[----:B------:R-:W-:Y:S01]  /*b020*/  ULDC UR6, c[0x0][0x8dc] ;  /* 0x0002370000067ab9 */ /* 0x000fe20000000800 */
[----:B------:R-:W-:Y:S01]  /*b030*/  ULDC UR30, c[0x0][0x8d8] ;  /* 0x00023600001e7ab9 */ /* 0x000fe20000000800 */
[----:B------:R-:W-:Y:S01]  /*b040*/  ULDC UR31, c[0x0][0x8f0] ;  /* 0x00023c00001f7ab9 */ /* 0x000fe20000000800 */
[----:B------:R-:W-:Y:S01]  /*b050*/  ULDC.64 UR26, c[0x0][0x8d0] ;  /* 0x00023400001a7ab9 */ /* 0x000fe20000000a00 */
[----:B------:R-:W-:-:S05]  /*b060*/  ULDC.64 UR28, c[0x0][0x8e8] ;  /* 0x00023a00001c7ab9 */ /* 0x000fca0000000a00 */
.L_x_202:
[----:B------:R-:W-:Y:S02]  /*b070*/  IMAD.MOV.U32 R12, RZ, RZ, R13 ;  /* 0x000000ffff0c7224 */ /* 0x000fe400078e000d */
[----:B------:R-:W-:Y:S02]  /*b080*/  VIADD R13, R13, 0x20 ;  /* 0x000000200d0d7836 */ /* 0x000fe40000000000 */
[----:B-----5:R-:W-:Y:S02]  /*b090*/  IMAD.MOV.U32 R14, RZ, RZ, R9 ;  /* 0x000000ffff0e7224 */ /* 0x020fe400078e0009 */
[----:B------:R-:W-:Y:S01]  /*b0a0*/  IMAD.MOV.U32 R15, RZ, RZ, R10 ;  /* 0x000000ffff0f7224 */ /* 0x000fe200078e000a */
[----:B------:R-:W-:-:S13]  /*b0b0*/  ISETP.GE.AND P6, PT, R13, UR24, PT ;  /* 0x000000180d007c0c */ /* 0x000fda000bfc6270 */
[----:B------:R-:W1:Y:S01]  /*b0c0*/  @!P6 LDC.64 R2, c[0x0][0x918] ;  /* 0x00024600ff02eb82 */ /* 0x000e620000000a00 */
[----:B------:R-:W2:Y:S01]  /*b0d0*/  SHFL.IDX PT, R19, R19, 0x1f, 0x1f ;  /* 0x03e01f0013137f89 */ /* 0x000ea200000e0000 */
[----:B------:R-:W-:-:S03]  /*b0e0*/  @!P6 VIADD R7, R12, 0x20 ;  /* 0x000000200c07e836 */ /* 0x000fc60000000000 */
[----:B------:R-:W3:Y:S01]  /*b0f0*/  SHFL.IDX PT, R17, R17, 0x1f, 0x1f ;  /* 0x03e01f0011117f89 */ /* 0x000ee200000e0000 */
[----:B------:R-:W-:Y:S01]  /*b100*/  BSSY B0, `(.L_x_198) ;  /* 0x0000063000007945 */ /* 0x000fe20003800000 */
[----:B-1----:R-:W-:-:S05]  /*b110*/  @!P6 IMAD.WIDE R2, R7, 0xc, R2 ;  /* 0x0000000c0702e825 */ /* 0x002fca00078e0202 */
[----:B------:R1:W5:Y:S04]  /*b120*/  @!P6 LDG.E R9, desc[UR56][R2.64] ;  /* 0x000000380209e981 */ /* 0x000368000c1e1900 */
[----:B------:R1:W5:Y:S01]  /*b130*/  @!P6 LDG.E R10, desc[UR56][R2.64+0x4] ;  /* 0x00000438020ae981 */ /* 0x000362000c1e1900 */
[----:B------:R-:W-:Y:S01]  /*b140*/  ISETP.GE.AND P6, PT, R12, UR24, PT ;  /* 0x000000180c007c0c */ /* 0x000fe2000bfc6270 */
[----:B------:R-:W-:Y:S01]  /*b150*/  IMAD.MOV.U32 R6, RZ, RZ, 0x7fffffff ;  /* 0x7fffffffff067424 */ /* 0x000fe200078e00ff */
[----:B--2---:R-:W-:Y:S01]  /*b160*/  R2UR UR4, R19 ;  /* 0x00000000130472ca */ /* 0x004fe200000e0000 */
[----:B------:R-:W-:Y:S01]  /*b170*/  IMAD.MOV.U32 R7, RZ, RZ, RZ ;  /* 0x000000ffff077224 */ /* 0x000fe200078e00ff */
[----:B---3--:R-:W-:-:S09]  /*b180*/  R2UR UR5, R17 ;  /* 0x00000000110572ca */ /* 0x008fd200000e0000 */
[----:B-1----:R-:W-:Y:S06]  /*b190*/  @P6 BRA `(.L_x_199) ;  /* 0x0000000400646947 */ /* 0x002fec0003800000 */
[----:B------:R-:W-:-:S04]  /*b1a0*/  IADD3 R17, P6, R14, UR11, RZ ;  /* 0x0000000b0e117c10 */ /* 0x000fc8000ffde0ff */
[----:B------:R-:W-:Y:S02]  /*b1b0*/  LEA.HI.X.SX32 R22, R14, UR13, 0x1, P6 ;  /* 0x0000000d0e167c11 */ /* 0x000fe4000b0f0eff */
[----:B------:R-:W-:Y:S02]  /*b1c0*/  IABS R14, R20 ;  /* 0x00000014000e7213 */ /* 0x000fe40000000000 */
[C---:B------:R-:W-:Y:S02]  /*b1d0*/  IADD3 R19, P6, R15.reuse, UR12, RZ ;  /* 0x0000000c0f137c10 */ /* 0x040fe4000ffde0ff */
[----:B------:R-:W1:Y:S02]  /*b1e0*/  I2F.RP R2, R14 ;  /* 0x0000000e00027306 */ /* 0x000e640000209400 */
[----:B------:R-:W-:Y:S02]  /*b1f0*/  LEA.HI.X.SX32 R24, R15, UR14, 0x1, P6 ;  /* 0x0000000e0f187c11 */ /* 0x000fe4000b0f0eff */
[----:B------:R-:W-:-:S04]  /*b200*/  PLOP3.LUT P6, PT, PT, PT, UP0, 0x80, 0x0 ;  /* 0x000000000000781c */ /* 0x000fc80003fcf008 */
[----:B-1----:R-:W1:Y:S02]  /*b210*/  MUFU.RCP R2, R2 ;  /* 0x0000000200027308 */ /* 0x002e640000001000 */
[----:B-1----:R-:W-:-:S06]  /*b220*/  VIADD R15, R2, 0xffffffe ;  /* 0x0ffffffe020f7836 */ /* 0x002fcc0000000000 */
[----:B------:R-:W1:Y:S02]  /*b230*/  F2I.FTZ.U32.TRUNC.NTZ R15, R15 ;  /* 0x0000000f000f7305 */ /* 0x000e64000021f000 */
[----:B-1----:R-:W-:Y:S01]  /*b240*/  IMAD.MOV R18, RZ, RZ, -R15 ;  /* 0x000000ffff127224 */ /* 0x002fe200078e0a0f */
[----:B------:R-:W-:Y:S06]  /*b250*/  @!P6 BRA `(.L_x_200) ;  /* 0x00000000002ce947 */ /* 0x000fec0003800000 */
        /* <DEDUP_REMOVED lines=11> */
.L_x_200:
        /* <DEDUP_REMOVED lines=12> */
.L_x_201:
[----:B------:R-:W-:Y:S01]  /*b3d0*/  SHF.R.U64 R4, R19, UR31, R24 ;  /* 0x0000001f13047c19 */ /* 0x000fe20008001218 */
[----:B------:R-:W-:Y:S01]  /*b3e0*/  IMAD R5, R18, R14, RZ ;  /* 0x0000000e12057224 */ /* 0x000fe200078e02ff */
[----:B------:R-:W-:Y:S01]  /*b3f0*/  IABS R2, R20 ;  /* 0x0000001400027213 */ /* 0x000fe20000000000 */
[----:B------:R-:W-:Y:S01]  /*b400*/  IMAD.MOV.U32 R3, RZ, RZ, R15 ;  /* 0x000000ffff037224 */ /* 0x000fe200078e000f */
[----:B------:R-:W-:Y:S01]  /*b410*/  SHF.R.U64 R17, R17, UR30, R22 ;  /* 0x0000001e11117c19 */ /* 0x000fe20008001216 */
[----:B------:R-:W-:Y:S01]  /*b420*/  VIADD R4, R4, UR17 ;  /* 0x0000001104047c36 */ /* 0x000fe20008000000 */
[----:B------:R-:W-:Y:S01]  /*b430*/  IABS R19, R11 ;  /* 0x0000000b00137213 */ /* 0x000fe20000000000 */
[----:B------:R-:W-:Y:S02]  /*b440*/  IMAD.MOV R7, RZ, RZ, -R2 ;  /* 0x000000ffff077224 */ /* 0x000fe400078e0a02 */
[----:B------:R-:W-:Y:S01]  /*b450*/  IMAD.MOV.U32 R2, RZ, RZ, RZ ;  /* 0x000000ffff027224 */ /* 0x000fe200078e00ff */
[----:B------:R-:W-:Y:S01]  /*b460*/  IABS R6, R4 ;  /* 0x0000000400067213 */ /* 0x000fe20000000000 */
[----:B------:R-:W-:-:S02]  /*b470*/  VIADD R17, R17, UR16 ;  /* 0x0000001011117c36 */ /* 0x000fc40008000000 */
[----:B------:R-:W-:-:S04]  /*b480*/  IMAD.HI.U32 R2, R15, R5, R2 ;  /* 0x000000050f027227 */ /* 0x000fc800078e0002 */
[----:B------:R-:W-:Y:S01]  /*b490*/  IMAD.MOV.U32 R3, RZ, RZ, R7 ;  /* 0x000000ffff037224 */ /* 0x000fe200078e0007 */
[----:B------:R-:W-:Y:S01]  /*b4a0*/  IABS R7, R11 ;  /* 0x0000000b00077213 */ /* 0x000fe20000000000 */
[----:B------:R-:W-:-:S03]  /*b4b0*/  IMAD.MOV.U32 R5, RZ, RZ, R6 ;  /* 0x000000ffff057224 */ /* 0x000fc600078e0006 */
[----:B------:R-:W1:Y:S01]  /*b4c0*/  I2F.RP R6, R7 ;  /* 0x0000000700067306 */ /* 0x000e620000209400 */
[----:B------:R-:W-:-:S04]  /*b4d0*/  IMAD.HI.U32 R2, R2, R5, RZ ;  /* 0x0000000502027227 */ /* 0x000fc800078e00ff */
[----:B------:R-:W-:-:S05]  /*b4e0*/  IMAD R5, R2, R3, R5 ;  /* 0x0000000302057224 */ /* 0x000fca00078e0205 */
[----:B------:R-:W-:Y:S01]  /*b4f0*/  ISETP.GT.U32.AND P6, PT, R14, R5, PT ;  /* 0x000000050e00720c */ /* 0x000fe20003fc4070 */
[----:B-1----:R-:W1:-:S12]  /*b500*/  MUFU.RCP R6, R6 ;  /* 0x0000000600067308 */ /* 0x002e580000001000 */
[----:B------:R-:W-:Y:S02]  /*b510*/  @!P6 IMAD.IADD R5, R5, 0x1, -R14 ;  /* 0x000000010505e824 */ /* 0x000fe400078e0a0e */
[----:B-1----:R-:W-:-:S04]  /*b520*/  VIADD R2, R6, 0xffffffe ;  /* 0x0ffffffe06027836 */ /* 0x002fc80000000000 */
[----:B------:R1:W2:Y:S02]  /*b530*/  F2I.FTZ.U32.TRUNC.NTZ R3, R2 ;  /* 0x0000000200037305 */ /* 0x0002a4000021f000 */
[----:B-1----:R-:W-:Y:S02]  /*b540*/  IMAD.MOV.U32 R2, RZ, RZ, RZ ;  /* 0x000000ffff027224 */ /* 0x002fe400078e00ff */
[----:B--2---:R-:W-:-:S04]  /*b550*/  IMAD.MOV R18, RZ, RZ, -R3 ;  /* 0x000000ffff127224 */ /* 0x004fc800078e0a03 */
        /* <DEDUP_REMOVED lines=27> */
[----:B------:R-:W-:Y:S02]  /*b710*/  SHF.R.S32.HI R5, RZ, 0x1f, R4 ;  /* 0x0000001fff057819 */ /* 0x000fe40000011404 */
[----:B------:R-:W-:-:S07]  /*b720*/  SHF.R.S32.HI R7, RZ, 0x1f, R6 ;  /* 0x0000001fff077819 */ /* 0x000fce0000011406 */
.L_x_199:
[----:B------:R-:W-:Y:S05]  /*b730*/  BSYNC B0 ;  /* 0x0000000000007941 */ /* 0x000fea0003800000 */
.L_x_198:
[----:B------:R-:W1:Y:S04]  /*b740*/  SHFL.UP PT, R3, R6, 0x1, RZ ;  /* 0x0420000006037989 */ /* 0x000e6800000e00ff */
[----:B------:R-:W2:Y:S01]  /*b750*/  SHFL.UP PT, R2, R7, 0x1, RZ ;  /* 0x0420000007027989 */ /* 0x000ea200000e00ff */
[----:B-1----:R-:W-:Y:S02]  /*b760*/  SEL R3, R3, RZ, P1 ;  /* 0x000000ff03037207 */ /* 0x002fe40000800000 */
[----:B--2---:R-:W-:Y:S02]  /*b770*/  SEL R2, R2, RZ, P1 ;  /* 0x000000ff02027207 */ /* 0x004fe40000800000 */
[----:B------:R-:W-:-:S05]  /*b780*/  IADD3 R18, P6, R3, R6, RZ ;  /* 0x0000000603127210 */ /* 0x000fca0007fde0ff */
[----:B------:R-:W-:Y:S01]  /*b790*/  IMAD.X R15, R2, 0x1, R7, P6 ;  /* 0x00000001020f7824 */ /* 0x000fe200030e0607 */
        /* <DEDUP_REMOVED lines=24> */
[----:B------:R-:W-:-:S04]  /*b920*/  IADD3 R17, P6, R2, UR5, RZ ;  /* 0x0000000502117c10 */ /* 0x000fc8000ffde0ff */
[----:B------:R-:W-:Y:S02]  /*b930*/  IADD3.X R19, R3, UR4, RZ, P6, !PT ;  /* 0x0000000403137c10 */ /* 0x000fe4000b7fe4ff */
[----:B------:R-:W-:-:S04]  /*b940*/  ISETP.GT.U32.AND P6, PT, R17, UR10, PT ;  /* 0x0000000a11007c0c */ /* 0x000fc8000bfc4070 */
[----:B------:R-:W-:-:S13]  /*b950*/  ISETP.GT.U32.AND.EX P6, PT, R19, UR9, PT, P6 ;  /* 0x0000000913007c0c */ /* 0x000fda000bfc4160 */
[----:B------:R-:W-:-:S04]  /*b960*/  VOTE.ANY R14, PT, P6 ;  /* 0x00000000000e7806 */ /* 0x000fc800030e0100 */
[----:B------:R-:W-:-:S13]  /*b970*/  ISETP.NE.AND P6, PT, R14, RZ, PT ;  /* 0x000000ff0e00720c */ /* 0x000fda0003fc5270 */
[----:B------:R-:W-:Y:S05]  /*b980*/  @!P6 BRA `(.L_x_202) ;  /* 0xfffffff400b8e947 */ /* 0x000fea000383ffff */
[----:B------:R-:W-:Y:S02]  /*b990*/  IMAD.MOV.U32 R15, RZ, RZ, R2 ;  /* 0x000000ffff0f7224 */ /* 0x000fe400078e0002 */
[----:B------:R-:W-:-:S07]  /*b9a0*/  IMAD.MOV.U32 R22, RZ, RZ, R3 ;  /* 0x000000ffff167224 */ /* 0x000fce00078e0003 */
.L_x_197:
[----:B------:R-:W1:Y:S08]  /*b9b0*/  BREV R14, R14 ;  /* 0x0000000e000e7301 */ /* 0x000e700000000000 */
[----:B-1----:R-:W1:Y:S02]  /*b9c0*/  FLO.U32.SH R13, R14 ;  /* 0x0000000e000d7300 */ /* 0x002e6400000e0400 */
[----:B-1----:R-:W1:Y:S02]  /*b9d0*/  SHFL.IDX PT, R12, R12, R13, 0x1f ;  /* 0x00001f0d0c0c7589 */ /* 0x002e6400000e0000 */
[----:B-1----:R-:W-:-:S13]  /*b9e0*/  R2UR UR6, R12 ;  /* 0x000000000c0672ca */ /* 0x002fda00000e0000 */
[----:B------:R-:W-:-:S05]  /*b9f0*/  VIADD R17, R8, UR6 ;  /* 0x0000000608117c36 */ /* 0x000fca0008000000 */
[----:B------:R-:W-:-:S13]  /*ba00*/  ISETP.GE.AND P1, PT, R17, UR24, PT ;  /* 0x0000001811007c0c */ /* 0x000fda000bf26270 */
[----:B------:R-:W1:Y:S02]  /*ba10*/  @!P1 LDC.64 R2, c[0x0][0x918] ;  /* 0x00024600ff029b82 */ /* 0x000e640000000a00 */
[----:B-1----:R-:W-:-:S05]  /*ba20*/  @!P1 IMAD.WIDE R2, R17, 0xc, R2 ;  /* 0x0000000c11029825 */ /* 0x002fca00078e0202 */
[----:B-----5:R1:W5:Y:S04]  /*ba30*/  @!P1 LDG.E R9, desc[UR56][R2.64] ;  /* 0x0000003802099981 */ /* 0x020368000c1e1900 */
[----:B------:R1:W5:Y:S01]  /*ba40*/  @!P1 LDG.E R10, desc[UR56][R2.64+0x4] ;  /* 0x00000438020a9981 */ /* 0x000362000c1e1900 */
[----:B------:R-:W-:-:S03]  /*ba50*/  IADD3 R18, P1, P2, R15, UR5, -R6 ;  /* 0x000000050f127c10 */ /* 0x000fc6000fa3e806 */
[----:B------:R-:W-:Y:S01]  /*ba60*/  SHFL.IDX PT, R6, R6, R13, 0x1f ;  /* 0x00001f0d06067589 */ /* 0x000fe200000e0000 */
[----:B------:R-:W-:-:S03]  /*ba70*/  IADD3.X R22, R22, UR4, ~R7, P1, P2 ;  /* 0x0000000416167c10 */ /* 0x000fc60008fe4c07 */
[----:B------:R-:W2:Y:S04]  /*ba80*/  SHFL.IDX PT, R18, R18, R13, 0x1f ;  /* 0x00001f0d12127589 */ /* 0x000ea800000e0000 */
[----:B------:R-:W3:Y:S04]  /*ba90*/  SHFL.IDX PT, R22, R22, R13, 0x1f ;  /* 0x00001f0d16167589 */ /* 0x000ee800000e0000 */
[----:B------:R1:W4:Y:S04]  /*baa0*/  SHFL.IDX PT, R7, R7, R13, 0x1f ;  /* 0x00001f0d07077589 */ /* 0x00032800000e0000 */
[----:B------:R1:W1:Y:S04]  /*bab0*/  SHFL.IDX PT, R5, R5, R13, 0x1f ;  /* 0x00001f0d05057589 */ /* 0x00026800000e0000 */
[----:B------:R1:W1:Y:S01]  /*bac0*/  SHFL.IDX PT, R4, R4, R13, 0x1f ;  /* 0x00001f0d04047589 */ /* 0x00026200000e0000 */
[----:B--2---:R-:W-:-:S02]  /*bad0*/  R2UR UR5, R18 ;  /* 0x00000000120572ca */ /* 0x004fc400000e0000 */
[----:B---3--:R-:W-:-:S15]  /*bae0*/  R2UR UR4, R22 ;  /* 0x00000000160472ca */ /* 0x008fde00000e0000 */
.L_x_192:
[----:B-1----:R-:W1:Y:S01]  /*baf0*/  LDC R2, c[0x0][0x910] ;  /* 0x00024400ff027b82 */ /* 0x002e620000000800 */
[----:B------:R-:W-:Y:S01]  /*bb00*/  UMOV UR24, 0xffffffff ;  /* 0xffffffff00187882 */ /* 0x000fe20000000000 */
[----:B------:R-:W-:Y:S01]  /*bb10*/  UMOV UR25, 0xffffffff ;  /* 0xffffffff00197882 */ /* 0x000fe20000000000 */
[----:B------:R-:W-:Y:S01]  /*bb20*/  UMOV UR26, 0xffffffff ;  /* 0xffffffff001a7882 */ /* 0x000fe20000000000 */
[----:B------:R-:W-:Y:S01]  /*bb30*/  IMAD.MOV.U32 R15, RZ, RZ, RZ ;  /* 0x000000ffff0f7224 */ /* 0x000fe200078e00ff */
[----:B-1----:R-:W-:-:S13]  /*bb40*/  ISETP.LE.AND P1, PT, R2, UR6, PT ;  /* 0x0000000602007c0c */ /* 0x002fda000bf23270 */
[----:B------:R-:W-:Y:S05]  /*bb50*/  @P1 BRA `(.L_x_191) ;  /* 0x0000000000f01947 */ /* 0x000fea0003800000 */
[C---:B------:R-:W-:Y:S01]  /*bb60*/  R2UR UR24, R4.reuse ;  /* 0x00000000041872ca */ /* 0x040fe200000e0000 */
[----:B------:R-:W-:Y:S01]  /*bb70*/  UIADD3 UR30, UP1, -UR5, UR10, URZ ;  /* 0x0000000a051e7290 */ /* 0x000fe2000ff3e13f */
[----:B------:R-:W-:Y:S01]  /*bb80*/  R2UR UR25, R5 ;  /* 0x00000000051972ca */ /* 0x000fe200000e0000 */
[----:B------:R-:W-:Y:S01]  /*bb90*/  ULDC UR26, c[0x0][0x8c0] ;  /* 0x00023000001a7ab9 */ /* 0x000fe20000000800 */
[----:B------:R-:W-:Y:S01]  /*bba0*/  ULDC UR27, c[0x0][0x8b0] ;  /* 0x00022c00001b7ab9 */ /* 0x000fe20000000800 */
[----:B------:R-:W-:Y:S01]  /*bbb0*/  ULDC UR28, c[0x0][0x904] ;  /* 0x00024100001c7ab9 */ /* 0x000fe20000000800 */
[----:B------:R-:W-:-:S03]  /*bbc0*/  SHF.R.U64 R2, R4, UR27, R5 ;  /* 0x0000001b04027c19 */ /* 0x000fc60008001205 */
[----:B------:R-:W-:Y:S01]  /*bbd0*/  UIADD3.X UR24, ~UR4, UR9, URZ, UP1, !UPT ;  /* 0x0000000904187290 */ /* 0x000fe20008ffe53f */
[----:B------:R-:W-:-:S03]  /*bbe0*/  R2UR UR32, R2 ;  /* 0x00000000022072ca */ /* 0x000fc600000e0000 */
[----:B------:R-:W-:Y:S02]  /*bbf0*/  USHF.R.U32.HI UR31, URZ, UR26, UR24 ;  /* 0x0000001a3f1f7299 */ /* 0x000fe40008011618 */
[----:B------:R-:W-:Y:S02]  /*bc00*/  USHF.R.U32.HI UR35, URZ, UR27, UR25 ;  /* 0x0000001b3f237299 */ /* 0x000fe40008011619 */
[----:B------:R-:W-:Y:S02]  /*bc10*/  USHF.R.U32.HI UR33, URZ, UR27, UR31 ;  /* 0x0000001b3f217299 */ /* 0x000fe4000801161f */
[----:B------:R-:W-:Y:S02]  /*bc20*/  USHF.R.U64 UR30, UR30, UR26, UR24 ;  /* 0x0000001a1e1e7299 */ /* 0x000fe40008001218 */
[----:B------:R-:W-:Y:S02]  /*bc30*/  USHF.R.U32.HI UR34, URZ, UR28, UR33 ;  /* 0x0000001c3f227299 */ /* 0x000fe40008011621 */
[----:B------:R-:W-:-:S02]  /*bc40*/  USHF.R.U64 UR31, UR30, UR27, UR31 ;  /* 0x0000001b1e1f7299 */ /* 0x000fc4000800121f */
[----:B------:R-:W-:Y:S02]  /*bc50*/  ULOP3.LUT UR24, UR34, UR35, URZ, 0xfc, !UPT ;  /* 0x0000002322187292 */ /* 0x000fe4000f8efc3f */
[----:B------:R-:W-:-:S04]  /*bc60*/  USHF.R.U64 UR33, UR31, UR28, UR33 ;  /* 0x0000001c1f217299 */ /* 0x000fc80008001221 */
[----:B------:R-:W-:-:S13]  /*bc70*/  ISETP.NE.U32.AND P1, PT, RZ, UR24, PT ;  /* 0x00000018ff007c0c */ /* 0x000fda000bf25070 */
[----:B------:R-:W-:Y:S05]  /*bc80*/  @!P1 BRA `(.L_x_203) ;  /* 0x0000000000189947 */ /* 0x000fea0003800000 */
[----:B------:R-:W-:-:S07]  /*bc90*/  MOV R12, 0xbcb0 ;  /* 0x0000bcb0000c7802 */ /* 0x000fce0000000f00 */
[----:B--2-45:R-:W-:Y:S05]  /*bca0*/  CALL.REL.NOINC `(.L_x_204) ;  /* 0x0000001800d47944 */ /* 0x034fea0003c00000 */
[----:B------:R-:W-:-:S04]  /*bcb0*/  UIADD3 UR24, -UR25, URZ, URZ ;  /* 0x0000003f19187290 */ /* 0x000fc8000fffe13f */
[----:B------:R-:W-:-:S03]  /*bcc0*/  UIMAD UR32, UR32, UR24, UR33 ;  /* 0x00000018202072a4 */ /* 0x000fc6000f8e0221 */
[----:B------:R-:W-:Y:S01]  /*bcd0*/  UMOV UR24, UR25 ;  /* 0x0000001900187c82 */ /* 0x000fe20008000000 */
[----:B------:R-:W-:Y:S08]  /*bce0*/  BRA `(.L_x_205) ;  /* 0x0000000000587947 */ /* 0x000ff00003800000 */
.L_x_203:
[----:B------:R-:W1:Y:S01]  /*bcf0*/  I2F.U32.RP R2, UR32 ;  /* 0x0000002000027d06 */ /* 0x000e620008209000 */
[----:B------:R-:W-:Y:S01]  /*bd00*/  UMOV UR24, URZ ;  /* 0x0000003f00187c82 */ /* 0x000fe20008000000 */
[----:B------:R-:W-:-:S06]  /*bd10*/  UISETP.NE.U32.AND UP4, UPT, UR32, URZ, UPT ;  /* 0x0000003f2000728c */ /* 0x000fcc000bf85070 */
[----:B-1----:R-:W1:Y:S02]  /*bd20*/  MUFU.RCP R2, R2 ;  /* 0x0000000200027308 */ /* 0x002e640000001000 */
[----:B-1----:R-:W-:-:S06]  /*bd30*/  VIADD R3, R2, 0xffffffe ;  /* 0x0ffffffe02037836 */ /* 0x002fcc0000000000 */
[----:B------:R-:W1:Y:S02]  /*bd40*/  F2I.FTZ.U32.TRUNC.NTZ R3, R3 ;  /* 0x0000000300037305 */ /* 0x000e64000021f000 */
[----:B-1----:R-:W-:-:S13]  /*bd50*/  R2UR UR25, R3 ;  /* 0x00000000031972ca */ /* 0x002fda00000e0000 */
[----:B------:R-:W-:-:S04]  /*bd60*/  UIADD3 UR26, URZ, -UR25, URZ ;  /* 0x800000193f1a7290 */ /* 0x000fc8000fffe03f */
[----:B------:R-:W-:-:S04]  /*bd70*/  UIMAD UR26, UR26, UR32, URZ ;  /* 0x000000201a1a72a4 */ /* 0x000fc8000f8e023f */
[----:B------:R-:W-:-:S04]  /*bd80*/  UIMAD.WIDE.U32 UR24, UR25, UR26, UR24 ;  /* 0x0000001a191872a5 */ /* 0x000fc8000f8e0018 */
[----:B------:R-:W-:-:S04]  /*bd90*/  UIMAD.WIDE.U32 UR24, UR25, UR33, URZ ;  /* 0x00000021191872a5 */ /* 0x000fc8000f8e003f */
[----:B------:R-:W-:-:S04]  /*bda0*/  UIADD3 UR24, -UR25, URZ, URZ ;  /* 0x0000003f19187290 */ /* 0x000fc8000fffe13f */
[----:B------:R-:W-:-:S04]  /*bdb0*/  UIMAD UR24, UR32, UR24, UR33 ;  /* 0x00000018201872a4 */ /* 0x000fc8000f8e0221 */
[----:B------:R-:W-:-:S11]  /*bdc0*/  UISETP.GE.U32.AND UP1, UPT, UR24, UR32, UPT ;  /* 0x000000201800728c */ /* 0x000fd6000bf26070 */
[----:B------:R-:W-:Y:S02]  /*bdd0*/  @UP1 UIADD3 UR24, UR24, -UR32, URZ ;  /* 0x8000002018181290 */ /* 0x000fe4000fffe03f */
[----:B------:R-:W-:Y:S02]  /*bde0*/  @UP1 UIADD3 UR25, UR25, 0x1, URZ ;  /* 0x0000000119191890 */ /* 0x000fe4000fffe03f */
[----:B------:R-:W-:-:S11]  /*bdf0*/  UISETP.GE.U32.AND UP2, UPT, UR24, UR32, UPT ;  /* 0x000000201800728c */ /* 0x000fd6000bf46070 */
[----:B------:R-:W-:Y:S02]  /*be00*/  @UP2 UIADD3 UR25, UR25, 0x1, URZ ;  /* 0x0000000119192890 */ /* 0x000fe4000fffe03f */
[----:B------:R-:W-:-:S04]  /*be10*/  @!UP4 ULOP3.LUT UR25, URZ, UR32, URZ, 0x33, !UPT ;  /* 0x000000203f19c292 */ /* 0x000fc8000f8e333f */
[----:B------:R-:W-:-:S04]  /*be20*/  UIADD3 UR24, -UR25, URZ, URZ ;  /* 0x0000003f19187290 */ /* 0x000fc8000fffe13f */
[----:B------:R-:W-:-:S03]  /*be30*/  UIMAD UR32, UR32, UR24, UR33 ;  /* 0x00000018202072a4 */ /* 0x000fc6000f8e0221 */
[----:B------:R-:W-:-:S09]  /*be40*/  UMOV UR24, UR25 ;  /* 0x0000001900187c82 */ /* 0x000fd20008000000 */
.L_x_205:
[----:B------:R-:W-:Y:S01]  /*be50*/  ULOP3.LUT UR31, UR31, UR20, URZ, 0xc0, !UPT ;  /* 0x000000141f1f7292 */ /* 0x000fe2000f8ec03f */
[----:B------:R-:W-:Y:S01]  /*be60*/  IMAD.MOV.U32 R15, RZ, RZ, 0x1 ;  /* 0x00000001ff0f7424 */ /* 0x000fe200078e00ff */
[----:B------:R-:W-:Y:S02]  /*be70*/  ULOP3.LUT UR30, UR30, UR18, URZ, 0xc0, !UPT ;  /* 0x000000121e1e7292 */ /* 0x000fe4000f8ec03f */
[----:B------:R-:W-:Y:S01]  /*be80*/  UIMAD UR24, UR19, UR24, UR31 ;  /* 0x00000018131872a4 */ /* 0x000fe2000f8e021f */
[----:B------:R-:W-:Y:S01]  /*be90*/  ULDC UR26, c[0x0][0x8a8] ;  /* 0x00022a00001a7ab9 */ /* 0x000fe20000000800 */
[----:B------:R-:W-:Y:S01]  /*bea0*/  ULDC UR25, c[0x0][0x8b8] ;  /* 0x00022e0000197ab9 */ /* 0x000fe20000000800 */
[----:B------:R-:W-:Y:S02]  /*beb0*/  UIMAD UR30, UR32, UR26, UR30 ;  /* 0x0000001a201e72a4 */ /* 0x000fe4000f8e021e */
[----:B------:R-:W-:Y:S01]  /*bec0*/  UIMAD UR25, UR24, UR25, UR40 ;  /* 0x00000019181972a4 */ /* 0x000fe2000f8e0228 */
[----:B------:R-:W-:Y:S01]  /*bed0*/  @UP3 UMOV UR26, UR6 ;  /* 0x00000006001a3c82 */ /* 0x000fe20008000000 */
[----:B------:R-:W-:-:S03]  /*bee0*/  @!UP3 UMOV UR26, UR6 ;  /* 0x00000006001abc82 */ /* 0x000fc60008000000 */
[----:B------:R-:W-:Y:S02]  /*bef0*/  @UP3 UMOV UR24, UR30 ;  /* 0x0000001e00183c82 */ /* 0x000fe40008000000 */
[----:B------:R-:W-:Y:S01]  /*bf00*/  @!UP3 UMOV UR24, UR25 ;  /* 0x000000190018bc82 */ /* 0x000fe20008000000 */
[----:B------:R-:W-:-:S05]  /*bf10*/  @!UP3 UMOV UR25, UR30 ;  /* 0x0000001e0019bc82 */ /* 0x000fca0008000000 */
.L_x_191:
[----:B------:R-:W-:-:S06]  /*bf20*/  UISETP.NE.AND UP1, UPT, UR15, 0x3, UPT ;  /* 0x000000030f00788c */ /* 0x000fcc000bf25270 */
[----:B------:R-:W-:-:S13]  /*bf30*/  PLOP3.LUT P1, PT, PT, PT, UP1, 0x80, 0x0 ;  /* 0x000000000000781c */ /* 0x000fda0003f2f018 */
[----:B------:R-:W-:Y:S05]  /*bf40*/  @!P1 BRA `(.L_x_206) ;  /* 0x0000000000049947 */ /* 0x000fea0003800000 */
[----:B--2---:R-:W-:Y:S01]  /*bf50*/  BPT.TRAP 0x1 ;  /* 0x000000040000795c */ /* 0x004fe20000300000 */
.L_x_206:
[----:B------:R-:W1:Y:S01]  /*bf60*/  S2R R2, SR_CgaCtaId ;  /* 0x0000000000027919 */ /* 0x000e620000008800 */
[----:B------:R-:W-:-:S04]  /*bf70*/  MOV R3, 0x400 ;  /* 0x0000040000037802 */ /* 0x000fc80000000f00 */
[----:B-1----:R-:W-:Y:S02]  /*bf80*/  LEA R3, R2, R3, 0x18 ;  /* 0x0000000302037211 */ /* 0x002fe400078ec0ff */
[----:B------:R-:W-:-:S03]  /*bf90*/  SHF.L.U32 R2, R0, 0x1f, RZ ;  /* 0x0000001f00027819 */ /* 0x000fc600000006ff */
[----:B------:R-:W-:-:S04]  /*bfa0*/  IMAD R17, R16, 0x8, R3 ;  /* 0x0000000810117824 */ /* 0x000fc800078e0203 */
[----:B------:R-:W1:Y:S02]  /*bfb0*/  SYNCS.PHASECHK.TRANS64.TRYWAIT P2, [R17+URZ+0x38440], R2 ;  /* 0x03844002110075a7 */ /* 0x000e64000804017f */
[----:B-1----:R-:W-:Y:S05]  /*bfc0*/  @!P2 BRA `(.L_x_207) ;  /* 0x000000100070a947 */ /* 0x002fea0003800000 */
.L_x_264:
[----:B------:R-:W-:Y:S01]  /*bfd0*/  ELECT P2, URZ, PT ;  /* 0x00000000003f782f */ /* 0x000fe20003840000 */
[----:B------:R-:W-:-:S12]  /*bfe0*/  BSSY B0, `(.L_x_208) ;  /* 0x0000010000007945 */ /* 0x000fd80003800000 */
[----:B------:R-:W-:Y:S05]  /*bff0*/  @!P2 BRA `(.L_x_209) ;  /* 0x000000000038a947 */ /* 0x000fea0003800000 */
[----:B-1----:R-:W-:Y:S02]  /*c000*/  IMAD R2, R16, 0x10, R3 ;  /* 0x0000001010027824 */ /* 0x002fe400078e0203 */
[----:B------:R-:W-:Y:S02]  /*c010*/  IMAD.U32 R14, RZ, RZ, UR26 ;  /* 0x0000001aff0e7e24 */ /* 0x000fe4000f8e00ff */
[----:B------:R-:W-:Y:S02]  /*c020*/  IMAD.U32 R13, RZ, RZ, UR25 ;  /* 0x00000019ff0d7e24 */ /* 0x000fe4000f8e00ff */
[----:B------:R-:W-:-:S05]  /*c030*/  IMAD.U32 R12, RZ, RZ, UR24 ;  /* 0x00000018ff0c7e24 */ /* 0x000fca000f8e00ff */
[----:B------:R1:W-:Y:S01]  /*c040*/  STS.128 [R2+0x38530], R12 ;  /* 0x0385300c02007388 */ /* 0x0003e20000000c00 */
[----:B------:R-:W-:Y:S01]  /*c050*/  @!PT LDS RZ, [RZ] ;  /* 0x00000000fffff984 */ /* 0x000fe20000000800 */
[----:B------:R-:W-:Y:S01]  /*c060*/  @!PT LDS RZ, [RZ] ;  /* 0x00000000fffff984 */ /* 0x000fe20000000800 */
[----:B------:R-:W-:Y:S01]  /*c070*/  @!PT LDS RZ, [RZ] ;  /* 0x00000000fffff984 */ /* 0x000fe20000000800 */
[----:B------:R-:W-:Y:S01]  /*c080*/  @!PT LDS RZ, [RZ] ;  /* 0x00000000fffff984 */ /* 0x000fe20000000800 */
[----:B------:R3:W-:Y:S06]  /*c090*/  MEMBAR.ALL.CTA ;  /* 0x0000000000007992 */ /* 0x0007ec0000008000 */
[----:B---3--:R-:W3:Y:S01]  /*c0a0*/  FENCE.VIEW.ASYNC.S ;  /* 0x00000000000073c6 */ /* 0x008ee20000000000 */
[----:B------:R-:W-:Y:S05]  /*c0b0*/  @!P1 BRA `(.L_x_210) ;  /* 0x0000000000049947 */ /* 0x000fea0003800000 */
[----:B--2---:R-:W-:Y:S01]  /*c0c0*/  BPT.TRAP 0x1 ;  /* 0x000000040000795c */ /* 0x004fe20000300000 */
.L_x_210:
[----:B---3--:R3:W-:Y:S02]  /*c0d0*/  SYNCS.ARRIVE.TRANS64.A1T0 RZ, [R17+URZ+0x38400], RZ ;  /* 0x038400ff11ff79a7 */ /* 0x0087e4000810003f */
.L_x_209:
[----:B--2---:R-:W-:Y:S05]  /*c0e0*/  BSYNC B0 ;  /* 0x0000000000007941 */ /* 0x004fea0003800000 */
.L_x_208:
[----:B------:R-:W-:Y:S01]  /*c0f0*/  ISETP.NE.AND P3, PT, R15, RZ, PT ;  /* 0x000000ff0f00720c */ /* 0x000fe20003f65270 */
[----:B------:R-:W-:-:S05]  /*c100*/  VIADD R16, R16, 0x1 ;  /* 0x0000000110107836 */ /* 0x000fca0000000000 */
[----:B------:R-:W-:-:S04]  /*c110*/  ISETP.NE.AND P2, PT, R16, 0x8, PT ;  /* 0x000000081000780c */ /* 0x000fc80003f45270 */
[----:B-1----:R-:W-:Y:S02]  /*c120*/  SEL R13, RZ, 0x1, P2 ;  /* 0x00000001ff0d7807 */ /* 0x002fe40001000000 */
[----:B------:R-:W-:Y:S02]  /*c130*/  SEL R16, R16, RZ, P2 ;  /* 0x000000ff10107207 */ /* 0x000fe40001000000 */
[----:B------:R-:W-:Y:S01]  /*c140*/  LOP3.LUT R0, R0, R13, RZ, 0x3c, !PT ;  /* 0x0000000d00007212 */ /* 0x000fe200078e3cff */
[----:B------:R-:W-:Y:S06]  /*c150*/  @P3 BRA `(.L_x_211) ;  /* 0xffffffe400003947 */ /* 0x000fec000383ffff */
[----:B------:R-:W-:Y:S05]  /*c160*/  @!P1 BRA `(.L_x_212) ;  /* 0x0000000000049947 */ /* 0x000fea0003800000 */
[----:B------:R-:W-:Y:S01]  /*c170*/  BPT.TRAP 0x1 ;  /* 0x000000040000795c */ /* 0x000fe20000300000 */
.L_x_212:
[----:B------:R-:W-:Y:S01]  /*c180*/  IMAD R5, R16, 0x8, R3 ;  /* 0x0000000810057824 */ /* 0x000fe200078e0203 */
[----:B------:R-:W-:-:S04]  /*c190*/  SHF.L.U32 R2, R0, 0x1f, RZ ;  /* 0x0000001f00027819 */ /* 0x000fc800000006ff */
[----:B------:R-:W1:Y:S02]  /*c1a0*/  SYNCS.PHASECHK.TRANS64.TRYWAIT P0, [R5+URZ+0x38440], R2 ;  /* 0x03844002050075a7 */ /* 0x000e64000800017f */
[----:B-1----:R-:W-:Y:S05]  /*c1b0*/  @!P0 BRA `(.L_x_213) ;  /* 0x0000001000088947 */ /* 0x002fea0003800000 */
.L_x_265:
[----:B------:R-:W-:Y:S05]  /*c1c0*/  @!P1 BRA `(.L_x_214) ;  /* 0x0000000000049947 */ /* 0x000fea0003800000 */
[----:B------:R-:W-:Y:S01]  /*c1d0*/  BPT.TRAP 0x1 ;  /* 0x000000040000795c */ /* 0x000fe20000300000 */
.L_x_214:
[----:B------:R-:W-:-:S05]  /*c1e0*/  VIADD R16, R16, 0x1 ;  /* 0x0000000110107836 */ /* 0x000fca0000000000 */
[----:B------:R-:W-:-:S04]  /*c1f0*/  ISETP.NE.AND P0, PT, R16, 0x8, PT ;  /* 0x000000081000780c */ /* 0x000fc80003f05270 */
[----:B-1----:R-:W-:Y:S02]  /*c200*/  SEL R5, RZ, 0x1, P0 ;  /* 0x00000001ff057807 */ /* 0x002fe40000000000 */
[----:B------:R-:W-:Y:S02]  /*c210*/  SEL R16, R16, RZ, P0 ;  /* 0x000000ff10107207 */ /* 0x000fe40000000000 */
[----:B------:R-:W-:-:S03]  /*c220*/  LOP3.LUT R5, R0, R5, RZ, 0x3c, !PT ;  /* 0x0000000500057212 */ /* 0x000fc600078e3cff */
[----:B----4-:R-:W-:Y:S01]  /*c230*/  IMAD R7, R16, 0x8, R3 ;  /* 0x0000000810077824 */ /* 0x010fe200078e0203 */
[----:B------:R-:W-:-:S04]  /*c240*/  SHF.L.U32 R0, R5, 0x1f, RZ ;  /* 0x0000001f05007819 */ /* 0x000fc800000006ff */
[----:B------:R-:W1:Y:S02]  /*c250*/  SYNCS.PHASECHK.TRANS64.TRYWAIT P0, [R7+URZ+0x38440], R0 ;  /* 0x03844000070075a7 */ /* 0x000e64000800017f */
[----:B-1----:R-:W-:Y:S05]  /*c260*/  @!P0 BRA `(.L_x_215) ;  /* 0x0000000c00f08947 */ /* 0x002fea0003800000 */
.L_x_266:
[----:B------:R-:W-:Y:S05]  /*c270*/  @!P1 BRA `(.L_x_216) ;  /* 0x0000000000049947 */ /* 0x000fea0003800000 */
[----:B------:R-:W-:Y:S01]  /*c280*/  BPT.TRAP 0x1 ;  /* 0x000000040000795c */ /* 0x000fe20000300000 */
.L_x_216:
[----:B-1----:R-:W-:-:S05]  /*c290*/  VIADD R0, R16, 0x1 ;  /* 0x0000000110007836 */ /* 0x002fca0000000000 */
[----:B------:R-:W-:-:S04]  /*c2a0*/  ISETP.NE.AND P0, PT, R0, 0x8, PT ;  /* 0x000000080000780c */ /* 0x000fc80003f05270 */
[----:B------:R-:W-:Y:S02]  /*c2b0*/  SEL R2, RZ, 0x1, P0 ;  /* 0x00000001ff027807 */ /* 0x000fe40000000000 */
[----:B------:R-:W-:Y:S02]  /*c2c0*/  SEL R4, R0, RZ, P0 ;  /* 0x000000ff00047207 */ /* 0x000fe40000000000 */
[----:B------:R-:W-:-:S03]  /*c2d0*/  LOP3.LUT R5, R5, R2, RZ, 0x3c, !PT ;  /* 0x0000000205057212 */ /* 0x000fc600078e3cff */
[----:B------:R-:W-:Y:S01]  /*c2e0*/  IMAD R7, R4, 0x8, R3 ;  /* 0x0000000804077824 */ /* 0x000fe200078e0203 */
[----:B------:R-:W-:-:S04]  /*c2f0*/  SHF.L.U32 R0, R5, 0x1f, RZ ;  /* 0x0000001f05007819 */ /* 0x000fc800000006ff */
[----:B------:R-:W1:Y:S02]  /*c300*/  SYNCS.PHASECHK.TRANS64.TRYWAIT P0, [R7+URZ+0x38440], R0 ;  /* 0x03844000070075a7 */ /* 0x000e64000800017f */
[----:B-1----:R-:W-:Y:S05]  /*c310*/  @!P0 BRA `(.L_x_217) ;  /* 0x0000000c00d88947 */ /* 0x002fea0003800000 */
.L_x_267:
[----:B------:R-:W-:Y:S05]  /*c320*/  @!P1 BRA `(.L_x_218) ;  /* 0x0000000000049947 */ /* 0x000fea0003800000 */
[----:B------:R-:W-:Y:S01]  /*c330*/  BPT.TRAP 0x1 ;  /* 0x000000040000795c */ /* 0x000fe20000300000 */
.L_x_218:
        /* <DEDUP_REMOVED lines=9> */
.L_x_268:
[----:B------:R-:W-:Y:S05]  /*c3d0*/  @!P1 BRA `(.L_x_220) ;  /* 0x0000000000049947 */ /* 0x000fea0003800000 */
[----:B------:R-:W-:Y:S01]  /*c3e0*/  BPT.TRAP 0x1 ;  /* 0x000000040000795c */ /* 0x000fe20000300000 */
.L_x_220:
        /* <DEDUP_REMOVED lines=9> */
.L_x_269:
[----:B------:R-:W-:Y:S05]  /*c480*/  @!P1 BRA `(.L_x_222) ;  /* 0x0000000000049947 */ /* 0x000fea0003800000 */
[----:B------:R-:W-:Y:S01]  /*c490*/  BPT.TRAP 0x1 ;  /* 0x000000040000795c */ /* 0x000fe20000300000 */
.L_x_222:
        /* <DEDUP_REMOVED lines=9> */
.L_x_270:
[----:B------:R-:W-:Y:S05]  /*c530*/  @!P1 BRA `(.L_x_224) ;  /* 0x0000000000049947 */ /* 0x000fea0003800000 */
[----:B------:R-:W-:Y:S01]  /*c540*/  BPT.TRAP 0x1 ;  /* 0x000000040000795c */ /* 0x000fe20000300000 */
.L_x_224:
        /* <DEDUP_REMOVED lines=9> */
.L_x_271:
[----:B------:R-:W-:Y:S05]  /*c5e0*/  @!P1 BRA `(.L_x_226) ;  /* 0x0000000000049947 */ /* 0x000fea0003800000 */
[----:B------:R-:W-:Y:S01]  /*c5f0*/  BPT.TRAP 0x1 ;  /* 0x000000040000795c */ /* 0x000fe20000300000 */
.L_x_226:
[----:B-1----:R-:W-:-:S05]  /*c600*/  VIADD R0, R4, 0x1 ;  /* 0x0000000104007836 */ /* 0x002fca0000000000 */
[----:B------:R-:W-:-:S04]  /*c610*/  ISETP.NE.AND P0, PT, R0, 0x8, PT ;  /* 0x000000080000780c */ /* 0x000fc80003f05270 */
[----:B------:R-:W-:Y:S02]  /*c620*/  SEL R2, RZ, 0x1, P0 ;  /* 0x00000001ff027807 */ /* 0x000fe40000000000 */
[----:B------:R-:W-:Y:S02]  /*c630*/  SEL R0, R0, RZ, P0 ;  /* 0x000000ff00007207 */ /* 0x000fe40000000000 */
[----:B------:R-:W-:-:S03]  /*c640*/  LOP3.LUT R2, R5, R2, RZ, 0x3c, !PT ;  /* 0x0000000205027212 */ /* 0x000fc600078e3cff */
[----:B------:R-:W-:Y:S01]  /*c650*/  IMAD R3, R0, 0x8, R3 ;  /* 0x0000000800037824 */ /* 0x000fe200078e0203 */
[----:B------:R-:W-:-:S07]  /*c660*/  SHF.L.U32 R0, R2, 0x1f, RZ ;  /* 0x0000001f02007819 */ /* 0x000fce00000006ff */
.L_x_227:
[----:B-1----:R1:W2:Y:S02]  /*c670*/  SYNCS.PHASECHK.TRANS64.TRYWAIT P0, [R3+URZ+0x38440], R0 ;  /* 0x03844000030075a7 */ /* 0x0022a4000800017f */
[----:B--2---:R-:W-:Y:S05]  /*c680*/  @!P0 NANOSLEEP.SYNCS 0x989680 ;  /* 0x009896800000895d */ /* 0x004fea0003900000 */
[----:B------:R-:W2:Y:S02]  /*c690*/  @!P0 SYNCS.PHASECHK.TRANS64 P0, [R3+URZ+0x38440], R0 ;  /* 0x03844000030085a7 */ /* 0x000ea4000800007f */
[----:B--2---:R-:W-:Y:S05]  /*c6a0*/  @P0 EXIT ;  /* 0x000000000000094d */ /* 0x004fea0003800000 */
[----:B------:R-:W-:Y:S05]  /*c6b0*/  BRA `(.L_x_227) ;  /* 0xfffffffc00ec7947 */ /* 0x000fea000383ffff */
.L_x_37:
[----:B--2---:R-:W-:-:S04]  /*c6c0*/  IMAD.U32 R3, RZ, RZ, UR4 ;  /* 0x00000004ff037e24 */ /* 0x004fc8000f8e00ff */
[----:B------:R2:W3:Y:S03]  /*c6d0*/  SYNCS.PHASECHK.TRANS64.TRYWAIT P0, [R3+URZ+0x38480], R2 ;  /* 0x03848002030075a7 */ /* 0x0004e6000800017f */
[----:B---3--:R-:W-:Y:S05]  /*c6e0*/  @!P0 NANOSLEEP.SYNCS 0x989680 ;  /* 0x009896800000895d */ /* 0x008fea0003900000 */
[----:B------:R-:W3:Y:S02]  /*c6f0*/  @!P0 SYNCS.PHASECHK.TRANS64 P0, [R3+URZ+0x38480], R2 ;  /* 0x03848002030085a7 */ /* 0x000ee4000800007f */
[----:B---3--:R-:W-:Y:S05]  /*c700*/  @!P0 BRA `(.L_x_37) ;  /* 0xfffffffc00ec8947 */ /* 0x008fea000383ffff */
[----:B------:R-:W-:Y:S05]  /*c710*/  BRA `(.L_x_36) ;  /* 0xffffff7400c47947 */ /* 0x000fea000383ffff */
.L_x_42:
[----:B--2---:R-:W-:-:S04]  /*c720*/  IMAD.U32 R8, RZ, RZ, UR4 ;  /* 0x00000004ff087e24 */ /* 0x004fc8000f8e00ff */
[----:B------:R2:W3:Y:S03]  /*c730*/  SYNCS.PHASECHK.TRANS64.TRYWAIT P0, [R8+URZ+0x38480], R5 ;  /* 0x03848005080075a7 */ /* 0x0004e6000800017f */
[----:B---3--:R-:W-:Y:S05]  /*c740*/  @!P0 NANOSLEEP.SYNCS 0x989680 ;  /* 0x009896800000895d */ /* 0x008fea0003900000 */
[----:B------:R-:W3:Y:S02]  /*c750*/  @!P0 SYNCS.PHASECHK.TRANS64 P0, [R8+URZ+0x38480], R5 ;  /* 0x03848005080085a7 */ /* 0x000ee4000800007f */
[----:B---3--:R-:W-:Y:S05]  /*c760*/  @!P0 BRA `(.L_x_42) ;  /* 0xfffffffc00ec8947 */ /* 0x008fea000383ffff */
[----:B------:R-:W-:Y:S05]  /*c770*/  BRA `(.L_x_41) ;  /* 0xffffff7800a87947 */ /* 0x000fea000383ffff */
.L_x_59:
[----:B------:R-:W-:-:S07]  /*c780*/  IMAD.MOV.U32 R15, RZ, RZ, -0x1 ;  /* 0xffffffffff0f7424 */ /* 0x000fce00078e00ff */
[----:B-12--5:R-:W-:Y:S05]  /*c790*/  WARPSYNC.COLLECTIVE R15, `(.L_x_228) ;  /* 0x000000000f0c7348 */ /* 0x026fea0003c00000 */
[----:B------:R-:W-:Y:S02]  /*c7a0*/  ELECT P6, UR62, PT ;  /* 0x00000000003e782f */ /* 0x000fe400038c0000 */
[----:B------:R-:W-:Y:S01]  /*c7b0*/  MOV R14, UR62 ;  /* 0x0000003e000e7c02 */ /* 0x000fe20008000f00 */
[----:B-12--5:R-:W-:Y:S10]  /*c7c0*/  ENDCOLLECTIVE ;  /* 0x000000000000791b */ /* 0x026ff40003800000 */
.L_x_228:
[----:B------:R-:W-:Y:S05]  /*c7d0*/  BRA `(.L_x_229) ;  /* 0xffffff84006c7947 */ /* 0x000fea000383ffff */
.L_x_62:
[----:B-1----:R-:W-:-:S04]  /*c7e0*/  IMAD.U32 R4, RZ, RZ, UR43 ;  /* 0x0000002bff047e24 */ /* 0x002fc8000f8e00ff */
[----:B------:R1:W2:Y:S03]  /*c7f0*/  SYNCS.PHASECHK.TRANS64.TRYWAIT P3, [R4+URZ+0x384e0], R3 ;  /* 0x0384e003040075a7 */ /* 0x0002a6000806017f */
[----:B--2---:R-:W-:Y:S05]  /*c800*/  @!P3 NANOSLEEP.SYNCS 0x989680 ;  /* 0x009896800000b95d */ /* 0x004fea0003900000 */
[----:B------:R-:W2:Y:S02]  /*c810*/  @!P3 SYNCS.PHASECHK.TRANS64 P3, [R4+URZ+0x384e0], R3 ;  /* 0x0384e0030400b5a7 */ /* 0x000ea4000806007f */
[----:B--2---:R-:W-:Y:S05]  /*c820*/  @!P3 BRA `(.L_x_62) ;  /* 0xfffffffc00ecb947 */ /* 0x004fea000383ffff */
[----:B------:R-:W-:Y:S05]  /*c830*/  BRA `(.L_x_230) ;  /* 0xffffff84009c7947 */ /* 0x000fea000383ffff */
.L_x_71:
[----:B--2---:R-:W-:-:S04]  /*c840*/  IMAD.U32 R14, RZ, RZ, UR43 ;  /* 0x0000002bff0e7e24 */ /* 0x004fc8000f8e00ff */
[----:B------:R2:W3:Y:S03]  /*c850*/  SYNCS.PHASECHK.TRANS64.TRYWAIT P3, [R14+URZ+0x384e8], R3 ;  /* 0x0384e8030e0075a7 */ /* 0x0004e6000806017f */
[----:B---3--:R-:W-:Y:S05]  /*c860*/  @!P3 NANOSLEEP.SYNCS 0x989680 ;  /* 0x009896800000b95d */ /* 0x008fea0003900000 */
[----:B------:R-:W3:Y:S02]  /*c870*/  @!P3 SYNCS.PHASECHK.TRANS64 P3, [R14+URZ+0x384e8], R3 ;  /* 0x0384e8030e00b5a7 */ /* 0x000ee4000806007f */
[----:B---3--:R-:W-:Y:S05]  /*c880*/  @!P3 BRA `(.L_x_71) ;  /* 0xfffffffc00ecb947 */ /* 0x008fea000383ffff */
[----:B------:R-:W-:Y:S05]  /*c890*/  BRA `(.L_x_231) ;  /* 0xffffff8c00207947 */ /* 0x000fea000383ffff */
.L_x_77:
[----:B--2---:R-:W-:-:S04]  /*c8a0*/  IMAD.U32 R14, RZ, RZ, UR43 ;  /* 0x0000002bff0e7e24 */ /* 0x004fc8000f8e00ff */
[----:B------:R2:W3:Y:S03]  /*c8b0*/  SYNCS.PHASECHK.TRANS64.TRYWAIT P3, [R14+URZ+0x384f0], R3 ;  /* 0x0384f0030e0075a7 */ /* 0x0004e6000806017f */
[----:B---3--:R-:W-:Y:S05]  /*c8c0*/  @!P3 NANOSLEEP.SYNCS 0x989680 ;  /* 0x009896800000b95d */ /* 0x008fea0003900000 */
[----:B------:R-:W3:Y:S02]  /*c8d0*/  @!P3 SYNCS.PHASECHK.TRANS64 P3, [R14+URZ+0x384f0], R3 ;  /* 0x0384f0030e00b5a7 */ /* 0x000ee4000806007f */
[----:B---3--:R-:W-:Y:S05]  /*c8e0*/  @!P3 BRA `(.L_x_77) ;  /* 0xfffffffc00ecb947 */ /* 0x008fea000383ffff */
[----:B------:R-:W-:Y:S05]  /*c8f0*/  BRA `(.L_x_232) ;  /* 0xffffff9000847947 */ /* 0x000fea000383ffff */
.L_x_83:
[----:B--2---:R-:W-:-:S04]  /*c900*/  IMAD.U32 R14, RZ, RZ, UR43 ;  /* 0x0000002bff0e7e24 */ /* 0x004fc8000f8e00ff */
[----:B------:R2:W3:Y:S03]  /*c910*/  SYNCS.PHASECHK.TRANS64.TRYWAIT P3, [R14+URZ+0x384f8], R3 ;  /* 0x0384f8030e0075a7 */ /* 0x0004e6000806017f */
[----:B---3--:R-:W-:Y:S05]  /*c920*/  @!P3 NANOSLEEP.SYNCS 0x989680 ;  /* 0x009896800000b95d */ /* 0x008fea0003900000 */
[----:B------:R-:W3:Y:S02]  /*c930*/  @!P3 SYNCS.PHASECHK.TRANS64 P3, [R14+URZ+0x384f8], R3 ;  /* 0x0384f8030e00b5a7 */ /* 0x000ee4000806007f */
[----:B---3--:R-:W-:Y:S05]  /*c940*/  @!P3 BRA `(.L_x_83) ;  /* 0xfffffffc00ecb947 */ /* 0x008fea000383ffff */
[----:B------:R-:W-:Y:S05]  /*c950*/  BRA `(.L_x_233) ;  /* 0xffffff9400f47947 */ /* 0x000fea000383ffff */
.L_x_90:
[----:B--2---:R-:W-:-:S04]  /*c960*/  IMAD.U32 R3, RZ, RZ, UR4 ;  /* 0x00000004ff037e24 */ /* 0x004fc8000f8e00ff */
[----:B------:R2:W3:Y:S03]  /*c970*/  SYNCS.PHASECHK.TRANS64.TRYWAIT P0, [R3+URZ+0x38400], R0 ;  /* 0x03840000030075a7 */ /* 0x0004e6000800017f */
[----:B---3--:R-:W-:Y:S05]  /*c980*/  @!P0 NANOSLEEP.SYNCS 0x989680 ;  /* 0x009896800000895d */ /* 0x008fea0003900000 */
[----:B------:R-:W3:Y:S02]  /*c990*/  @!P0 SYNCS.PHASECHK.TRANS64 P0, [R3+URZ+0x38400], R0 ;  /* 0x03840000030085a7 */ /* 0x000ee4000800007f */
[----:B---3--:R-:W-:Y:S05]  /*c9a0*/  @!P0 BRA `(.L_x_90) ;  /* 0xfffffffc00ec8947 */ /* 0x008fea000383ffff */
[----:B------:R-:W-:Y:S05]  /*c9b0*/  BRA `(.L_x_234) ;  /* 0xffffff9c00887947 */ /* 0x000fea000383ffff */
.L_x_108:
[----:B-1----:R-:W-:-:S04]  /*c9c0*/  IMAD.U32 R3, RZ, RZ, UR5 ;  /* 0x00000005ff037e24 */ /* 0x002fc8000f8e00ff */
[----:B------:R1:W2:Y:S03]  /*c9d0*/  SYNCS.PHASECHK.TRANS64.TRYWAIT P0, [R3+URZ+0x38528], R0 ;  /* 0x03852800030075a7 */ /* 0x0002a6000800017f */
[----:B--2---:R-:W-:Y:S05]  /*c9e0*/  @!P0 NANOSLEEP.SYNCS 0x989680 ;  /* 0x009896800000895d */ /* 0x004fea0003900000 */
[----:B------:R-:W2:Y:S02]  /*c9f0*/  @!P0 SYNCS.PHASECHK.TRANS64 P0, [R3+URZ+0x38528], R0 ;  /* 0x03852800030085a7 */ /* 0x000ea4000800007f */
[----:B--2---:R-:W-:Y:S05]  /*ca00*/  @!P0 BRA `(.L_x_108) ;  /* 0xfffffffc00ec8947 */ /* 0x004fea000383ffff */
[----:B------:R-:W-:Y:S05]  /*ca10*/  BRA `(.L_x_235) ;  /* 0xffffffa800e87947 */ /* 0x000fea000383ffff */
.L_x_110:
[----:B-1----:R-:W-:-:S04]  /*ca20*/  IMAD.U32 R4, RZ, RZ, UR8 ;  /* 0x00000008ff047e24 */ /* 0x002fc8000f8e00ff */
[----:B------:R1:W2:Y:S03]  /*ca30*/  SYNCS.PHASECHK.TRANS64.TRYWAIT P0, [R4+URZ+0x38400], R3 ;  /* 0x03840003040075a7 */ /* 0x0002a6000800017f */
[----:B--2---:R-:W-:Y:S05]  /*ca40*/  @!P0 NANOSLEEP.SYNCS 0x989680 ;  /* 0x009896800000895d */ /* 0x004fea0003900000 */
[----:B------:R-:W2:Y:S02]  /*ca50*/  @!P0 SYNCS.PHASECHK.TRANS64 P0, [R4+URZ+0x38400], R3 ;  /* 0x03840003040085a7 */ /* 0x000ea4000800007f */
[----:B--2---:R-:W-:Y:S05]  /*ca60*/  @!P0 BRA `(.L_x_110) ;  /* 0xfffffffc00ec8947 */ /* 0x004fea000383ffff */
[----:B------:R-:W-:Y:S05]  /*ca70*/  BRA `(.L_x_236) ;  /* 0xffffffac000c7947 */ /* 0x000fea000383ffff */
.L_x_116:
[----:B--2---:R-:W-:-:S04]  /*ca80*/  IMAD.U32 R3, RZ, RZ, UR5 ;  /* 0x00000005ff037e24 */ /* 0x004fc8000f8e00ff */
[----:B------:R2:W3:Y:S03]  /*ca90*/  SYNCS.PHASECHK.TRANS64.TRYWAIT P1, [R3+URZ+0x38500], R2 ;  /* 0x03850002030075a7 */ /* 0x0004e6000802017f */
[----:B---3--:R-:W-:Y:S05]  /*caa0*/  @!P1 NANOSLEEP.SYNCS 0x989680 ;  /* 0x009896800000995d */ /* 0x008fea0003900000 */
[----:B------:R-:W3:Y:S02]  /*cab0*/  @!P1 SYNCS.PHASECHK.TRANS64 P1, [R3+URZ+0x38500], R2 ;  /* 0x03850002030095a7 */ /* 0x000ee4000802007f */
[----:B---3--:R-:W-:Y:S05]  /*cac0*/  @!P1 BRA `(.L_x_116) ;  /* 0xfffffffc00ec9947 */ /* 0x008fea000383ffff */
[----:B------:R-:W-:Y:S05]  /*cad0*/  BRA `(.L_x_237) ;  /* 0xffffffac00b87947 */ /* 0x000fea000383ffff */
.L_x_122:
[----:B--23--:R-:W-:-:S04]  /*cae0*/  IMAD.U32 R3, RZ, RZ, UR5 ;  /* 0x00000005ff037e24 */ /* 0x00cfc8000f8e00ff */
[----:B------:R2:W3:Y:S03]  /*caf0*/  SYNCS.PHASECHK.TRANS64.TRYWAIT P1, [R3+URZ+0x38508], R2 ;  /* 0x03850802030075a7 */ /* 0x0004e6000802017f */
[----:B---3--:R-:W-:Y:S05]  /*cb00*/  @!P1 NANOSLEEP.SYNCS 0x989680 ;  /* 0x009896800000995d */ /* 0x008fea0003900000 */
[----:B------:R-:W3:Y:S02]  /*cb10*/  @!P1 SYNCS.PHASECHK.TRANS64 P1, [R3+URZ+0x38508], R2 ;  /* 0x03850802030095a7 */ /* 0x000ee4000802007f */
[----:B---3--:R-:W-:Y:S05]  /*cb20*/  @!P1 BRA `(.L_x_122) ;  /* 0xfffffffc00ec9947 */ /* 0x008fea000383ffff */
[----:B------:R-:W-:Y:S05]  /*cb30*/  BRA `(.L_x_238) ;  /* 0xffffffb000087947 */ /* 0x000fea000383ffff */
.L_x_128:
[----:B--234-:R-:W-:-:S04]  /*cb40*/  IMAD.U32 R3, RZ, RZ, UR5 ;  /* 0x00000005ff037e24 */ /* 0x01cfc8000f8e00ff */
[----:B------:R2:W3:Y:S03]  /*cb50*/  SYNCS.PHASECHK.TRANS64.TRYWAIT P1, [R3+URZ+0x38510], R2 ;  /* 0x03851002030075a7 */ /* 0x0004e6000802017f */
[----:B---3--:R-:W-:Y:S05]  /*cb60*/  @!P1 NANOSLEEP.SYNCS 0x989680 ;  /* 0x009896800000995d */ /* 0x008fea0003900000 */
[----:B------:R-:W3:Y:S02]  /*cb70*/  @!P1 SYNCS.PHASECHK.TRANS64 P1, [R3+URZ+0x38510], R2 ;  /* 0x03851002030095a7 */ /* 0x000ee4000802007f */
[----:B---3--:R-:W-:Y:S05]  /*cb80*/  @!P1 BRA `(.L_x_128) ;  /* 0xfffffffc00ec9947 */ /* 0x008fea000383ffff */
[----:B------:R-:W-:Y:S05]  /*cb90*/  BRA `(.L_x_239) ;  /* 0xffffffb000607947 */ /* 0x000fea000383ffff */
.L_x_134:
[----:B-1234-:R-:W-:-:S04]  /*cba0*/  IMAD.U32 R3, RZ, RZ, UR5 ;  /* 0x00000005ff037e24 */ /* 0x01efc8000f8e00ff */
[----:B------:R1:W2:Y:S03]  /*cbb0*/  SYNCS.PHASECHK.TRANS64.TRYWAIT P1, [R3+URZ+0x38518], R2 ;  /* 0x03851802030075a7 */ /* 0x0002a6000802017f */
[----:B--2---:R-:W-:Y:S05]  /*cbc0*/  @!P1 NANOSLEEP.SYNCS 0x989680 ;  /* 0x009896800000995d */ /* 0x004fea0003900000 */
[----:B------:R-:W2:Y:S02]  /*cbd0*/  @!P1 SYNCS.PHASECHK.TRANS64 P1, [R3+URZ+0x38518], R2 ;  /* 0x03851802030095a7 */ /* 0x000ea4000802007f */
[----:B--2---:R-:W-:Y:S05]  /*cbe0*/  @!P1 BRA `(.L_x_134) ;  /* 0xfffffffc00ec9947 */ /* 0x004fea000383ffff */
[----:B------:R-:W-:Y:S05]  /*cbf0*/  BRA `(.L_x_240) ;  /* 0xffffffb000b87947 */ /* 0x000fea000383ffff */
.L_x_149:
[----:B--234-:R-:W-:-:S04]  /*cc00*/  IMAD.U32 R3, RZ, RZ, UR5 ;  /* 0x00000005ff037e24 */ /* 0x01cfc8000f8e00ff */
[----:B------:R2:W3:Y:S03]  /*cc10*/  SYNCS.PHASECHK.TRANS64.TRYWAIT P0, [R3+URZ+0x38500], R2 ;  /* 0x03850002030075a7 */ /* 0x0004e6000800017f */
[----:B---3--:R-:W-:Y:S05]  /*cc20*/  @!P0 NANOSLEEP.SYNCS 0x989680 ;  /* 0x009896800000895d */ /* 0x008fea0003900000 */
[----:B------:R-:W3:Y:S02]  /*cc30*/  @!P0 SYNCS.PHASECHK.TRANS64 P0, [R3+URZ+0x38500], R2 ;  /* 0x03850002030085a7 */ /* 0x000ee4000800007f */
[----:B---3--:R-:W-:Y:S05]  /*cc40*/  @!P0 BRA `(.L_x_149) ;  /* 0xfffffffc00ec8947 */ /* 0x008fea000383ffff */
[----:B------:R-:W-:Y:S05]  /*cc50*/  BRA `(.L_x_241) ;  /* 0xffffffb800647947 */ /* 0x000fea000383ffff */
.L_x_151:
[----:B--234-:R-:W-:-:S04]  /*cc60*/  IMAD.U32 R3, RZ, RZ, UR5 ;  /* 0x00000005ff037e24 */ /* 0x01cfc8000f8e00ff */
[----:B------:R2:W3:Y:S03]  /*cc70*/  SYNCS.PHASECHK.TRANS64.TRYWAIT P0, [R3+URZ+0x38508], R2 ;  /* 0x03850802030075a7 */ /* 0x0004e6000800017f */
[----:B---3--:R-:W-:Y:S05]  /*cc80*/  @!P0 NANOSLEEP.SYNCS 0x989680 ;  /* 0x009896800000895d */ /* 0x008fea0003900000 */
[----:B------:R-:W3:Y:S02]  /*cc90*/  @!P0 SYNCS.PHASECHK.TRANS64 P0, [R3+URZ+0x38508], R2 ;  /* 0x03850802030085a7 */ /* 0x000ee4000800007f */
[----:B---3--:R-:W-:Y:S05]  /*cca0*/  @!P0 BRA `(.L_x_151) ;  /* 0xfffffffc00ec8947 */ /* 0x008fea000383ffff */
[----:B------:R-:W-:Y:S05]  /*ccb0*/  BRA `(.L_x_242) ;  /* 0xffffffb8005c7947 */ /* 0x000fea000383ffff */
.L_x_153:
[----:B--234-:R-:W-:-:S04]  /*ccc0*/  IMAD.U32 R3, RZ, RZ, UR5 ;  /* 0x00000005ff037e24 */ /* 0x01cfc8000f8e00ff */
[----:B------:R2:W3:Y:S03]  /*ccd0*/  SYNCS.PHASECHK.TRANS64.TRYWAIT P0, [R3+URZ+0x38510], R2 ;  /* 0x03851002030075a7 */ /* 0x0004e6000800017f */
[----:B---3--:R-:W-:Y:S05]  /*cce0*/  @!P0 NANOSLEEP.SYNCS 0x989680 ;  /* 0x009896800000895d */ /* 0x008fea0003900000 */
[----:B------:R-:W3:Y:S02]  /*ccf0*/  @!P0 SYNCS.PHASECHK.TRANS64 P0, [R3+URZ+0x38510], R2 ;  /* 0x03851002030085a7 */ /* 0x000ee4000800007f */
[----:B---3--:R-:W-:Y:S05]  /*cd00*/  @!P0 BRA `(.L_x_153) ;  /* 0xfffffffc00ec8947 */ /* 0x008fea000383ffff */
[----:B------:R-:W-:Y:S05]  /*cd10*/  BRA `(.L_x_243) ;  /* 0xffffffb800547947 */ /* 0x000fea000383ffff */
.L_x_164:
[----:B------:R-:W-:Y:S01]  /*cd20*/  BSSY B1, `(.L_x_244) ;  /* 0x0000006000017945 */ /* 0x000fe20003800000 */
[----:B------:R-:W-:-:S07]  /*cd30*/  IMAD.MOV.U32 R15, RZ, RZ, -0x1 ;  /* 0xffffffffff0f7424 */ /* 0x000fce00078e00ff */
[----:B-----5:R-:W-:Y:S05]  /*cd40*/  WARPSYNC.COLLECTIVE R15, `(.L_x_245) ;  /* 0x000000000f0c7348 */ /* 0x020fea0003c00000 */
[----:B-----5:R-:W-:Y:S02]  /*cd50*/  ELECT P6, UR62, PT ;  /* 0x00000000003e782f */ /* 0x020fe400038c0000 */
[----:B------:R-:W-:Y:S01]  /*cd60*/  MOV R14, UR62 ;  /* 0x0000003e000e7c02 */ /* 0x000fe20008000f00 */
[----:B------:R-:W-:Y:S10]  /*cd70*/  ENDCOLLECTIVE ;  /* 0x000000000000791b */ /* 0x000ff40003800000 */
.L_x_245:
[----:B------:R-:W-:Y:S05]  /*cd80*/  BSYNC B1 ;  /* 0x0000000000017941 */ /* 0x000fea0003800000 */
.L_x_244:
[----:B------:R-:W-:Y:S05]  /*cd90*/  BRA `(.L_x_246) ;  /* 0xffffffc400587947 */ /* 0x000fea000383ffff */
.L_x_167:
[----:B-1----:R1:W3:Y:S02]  /*cda0*/  SYNCS.PHASECHK.TRANS64.TRYWAIT P0, [R8+URZ+0x384b0], R5 ;  /* 0x0384b005080075a7 */ /* 0x0022e4000800017f */
[----:B---3--:R-:W-:Y:S05]  /*cdb0*/  @!P0 NANOSLEEP.SYNCS 0x989680 ;  /* 0x009896800000895d */ /* 0x008fea0003900000 */
[----:B------:R-:W3:Y:S02]  /*cdc0*/  @!P0 SYNCS.PHASECHK.TRANS64 P0, [R8+URZ+0x384b0], R5 ;  /* 0x0384b005080085a7 */ /* 0x000ee4000800007f */
[----:B---3--:R-:W-:Y:S05]  /*cdd0*/  @!P0 BRA `(.L_x_167) ;  /* 0xfffffffc00f08947 */ /* 0x008fea000383ffff */
[----:B------:R-:W-:Y:S05]  /*cde0*/  BRA `(.L_x_247) ;  /* 0xffffffc400847947 */ /* 0x000fea000383ffff */
.L_x_172:
[----:B-1----:R1:W2:Y:S02]  /*cdf0*/  SYNCS.PHASECHK.TRANS64.TRYWAIT P0, [R3+URZ+0x38400], R2 ;  /* 0x03840002030075a7 */ /* 0x0022a4000800017f */
[----:B--2---:R-:W-:Y:S05]  /*ce00*/  @!P0 NANOSLEEP.SYNCS 0x989680 ;  /* 0x009896800000895d */ /* 0x004fea0003900000 */
[----:B------:R-:W2:Y:S02]  /*ce10*/  @!P0 SYNCS.PHASECHK.TRANS64 P0, [R3+URZ+0x38400], R2 ;  /* 0x03840002030085a7 */ /* 0x000ea4000800007f */
[----:B--2---:R-:W-:Y:S05]  /*ce20*/  @!P0 BRA `(.L_x_172) ;  /* 0xfffffffc00f08947 */ /* 0x004fea000383ffff */
[----:B------:R-:W-:Y:S05]  /*ce30*/  BRA `(.L_x_248) ;  /* 0xffffffc8004c7947 */ /* 0x000fea000383ffff */
.L_x_175:
[----:B------:R-:W-:Y:S01]  /*ce40*/  BSSY B1, `(.L_x_249) ;  /* 0x0000006000017945 */ /* 0x000fe20003800000 */
[----:B------:R-:W-:-:S07]  /*ce50*/  IMAD.MOV.U32 R15, RZ, RZ, -0x1 ;  /* 0xffffffffff0f7424 */ /* 0x000fce00078e00ff */
[----:B-1---5:R-:W-:Y:S05]  /*ce60*/  WARPSYNC.COLLECTIVE R15, `(.L_x_250) ;  /* 0x000000000f0c7348 */ /* 0x022fea0003c00000 */
[----:B------:R-:W-:Y:S02]  /*ce70*/  ELECT P6, UR62, PT ;  /* 0x00000000003e782f */ /* 0x000fe400038c0000 */
[----:B------:R-:W-:Y:S01]  /*ce80*/  MOV R14, UR62 ;  /* 0x0000003e000e7c02 */ /* 0x000fe20008000f00 */
[----:B-1---5:R-:W-:Y:S10]  /*ce90*/  ENDCOLLECTIVE ;  /* 0x000000000000791b */ /* 0x022ff40003800000 */
.L_x_250:
[----:B------:R-:W-:Y:S05]  /*cea0*/  BSYNC B1 ;  /* 0x0000000000017941 */ /* 0x000fea0003800000 */
.L_x_249:
[----:B------:R-:W-:Y:S05]  /*ceb0*/  BRA `(.L_x_251) ;  /* 0xffffffc800947947 */ /* 0x000fea000383ffff */
.L_x_178:
[----:B------:R-:W-:Y:S01]  /*cec0*/  BSSY B1, `(.L_x_252) ;  /* 0x0000005000017945 */ /* 0x000fe20003800000 */
[----:B------:R-:W-:-:S07]  /*ced0*/  IMAD.MOV.U32 R15, RZ, RZ, -0x1 ;  /* 0xffffffffff0f7424 */ /* 0x000fce00078e00ff */
[----:B-12--5:R-:W-:Y:S05]  /*cee0*/  WARPSYNC.COLLECTIVE R15, `(.L_x_253) ;  /* 0x000000000f087348 */ /* 0x026fea0003c00000 */
[----:B------:R-:W-:Y:S01]  /*cef0*/  NOP ;  /* 0x0000000000007918 */ /* 0x000fe20000000000 */
[----:B-12--5:R-:W-:Y:S01]  /*cf00*/  ENDCOLLECTIVE ;  /* 0x000000000000791b */ /* 0x026fe20003800000 */
.L_x_253:
[----:B------:R-:W-:Y:S05]  /*cf10*/  BSYNC B1 ;  /* 0x0000000000017941 */ /* 0x000fea0003800000 */
.L_x_252:
[----:B------:R-:W-:-:S07]  /*cf20*/  IMAD.MOV.U32 R15, RZ, RZ, -0x1 ;  /* 0xffffffffff0f7424 */ /* 0x000fce00078e00ff */
[----:B------:R-:W-:Y:S05]  /*cf30*/  WARPSYNC.COLLECTIVE R15, `(.L_x_254) ;  /* 0x000000000f0c7348 */ /* 0x000fea0003c00000 */
[----:B------:R-:W-:Y:S02]  /*cf40*/  ELECT P6, UR62, PT ;  /* 0x00000000003e782f */ /* 0x000fe400038c0000 */
[----:B------:R-:W-:Y:S01]  /*cf50*/  MOV R14, UR62 ;  /* 0x0000003e000e7c02 */ /* 0x000fe20008000f00 */
[----:B------:R-:W-:Y:S10]  /*cf60*/  ENDCOLLECTIVE ;  /* 0x000000000000791b */ /* 0x000ff40003800000 */
.L_x_254:
[----:B------:R-:W-:Y:S05]  /*cf70*/  BRA `(.L_x_255) ;  /* 0xffffffcc009c7947 */ /* 0x000fea000383ffff */
.L_x_181:
[----:B------:R-:W-:Y:S01]  /*cf80*/  BSSY B0, `(.L_x_256) ;  /* 0x0000006000007945 */ /* 0x000fe20003800000 */
[----:B------:R-:W-:-:S07]  /*cf90*/  IMAD.MOV.U32 R15, RZ, RZ, -0x1 ;  /* 0xffffffffff0f7424 */ /* 0x000fce00078e00ff */
[----:B-----5:R-:W-:Y:S05]  /*cfa0*/  WARPSYNC.COLLECTIVE R15, `(.L_x_257) ;  /* 0x000000000f0c7348 */ /* 0x020fea0003c00000 */
[----:B-----5:R-:W-:Y:S02]  /*cfb0*/  ELECT P6, UR62, PT ;  /* 0x00000000003e782f */ /* 0x020fe400038c0000 */
[----:B------:R-:W-:Y:S01]  /*cfc0*/  MOV R14, UR62 ;  /* 0x0000003e000e7c02 */ /* 0x000fe20008000f00 */
[----:B------:R-:W-:Y:S10]  /*cfd0*/  ENDCOLLECTIVE ;  /* 0x000000000000791b */ /* 0x000ff40003800000 */
.L_x_257:
[----:B------:R-:W-:Y:S05]  /*cfe0*/  BSYNC B0 ;  /* 0x0000000000007941 */ /* 0x000fea0003800000 */
.L_x_256:
[----:B------:R-:W-:Y:S05]  /*cff0*/  BRA `(.L_x_258) ;  /* 0xffffffcc00ec7947 */ /* 0x000fea000383ffff */
.L_x_185:
[----:B-1----:R1:W2:Y:S02]  /*d000*/  SYNCS.PHASECHK.TRANS64.TRYWAIT P0, [R7+URZ], R2 ;  /* 0x00000002070075a7 */ /* 0x0022a4000800017f */
[----:B--2---:R-:W-:Y:S05]  /*d010*/  @!P0 NANOSLEEP.SYNCS 0x989680 ;  /* 0x009896800000895d */ /* 0x004fea0003900000 */
[----:B------:R-:W2:Y:S02]  /*d020*/  @!P0 SYNCS.PHASECHK.TRANS64 P0, [R7+URZ], R2 ;  /* 0x00000002070085a7 */ /* 0x000ea4000800007f */
[----:B--2---:R-:W-:Y:S05]  /*d030*/  @!P0 BRA `(.L_x_185) ;  /* 0xfffffffc00f08947 */ /* 0x004fea000383ffff */
[----:B------:R-:W-:Y:S05]  /*d040*/  BRA `(.L_x_259) ;  /* 0xffffffd000287947 */ /* 0x000fea000383ffff */
.L_x_186:
[----:B-1----:R1:W2:Y:S02]  /*d050*/  SYNCS.PHASECHK.TRANS64.TRYWAIT P0, [R9+URZ], R4 ;  /* 0x00000004090075a7 */ /* 0x0022a4000800017f */
[----:B--2---:R-:W-:Y:S05]  /*d060*/  @!P0 NANOSLEEP.SYNCS 0x989680 ;  /* 0x009896800000895d */ /* 0x004fea0003900000 */
[----:B------:R-:W2:Y:S02]  /*d070*/  @!P0 SYNCS.PHASECHK.TRANS64 P0, [R9+URZ], R4 ;  /* 0x00000004090085a7 */ /* 0x000ea4000800007f */
[----:B--2---:R-:W-:Y:S05]  /*d080*/  @!P0 BRA `(.L_x_186) ;  /* 0xfffffffc00f08947 */ /* 0x004fea000383ffff */
[----:B------:R-:W-:Y:S05]  /*d090*/  BRA `(.L_x_260) ;  /* 0xffffffd000387947 */ /* 0x000fea000383ffff */
.L_x_187:
[----:B-1----:R1:W2:Y:S02]  /*d0a0*/  SYNCS.PHASECHK.TRANS64.TRYWAIT P0, [R6+URZ], R5 ;  /* 0x00000005060075a7 */ /* 0x0022a4000800017f */
[----:B--2---:R-:W-:Y:S05]  /*d0b0*/  @!P0 NANOSLEEP.SYNCS 0x989680 ;  /* 0x009896800000895d */ /* 0x004fea0003900000 */
[----:B------:R-:W2:Y:S02]  /*d0c0*/  @!P0 SYNCS.PHASECHK.TRANS64 P0, [R6+URZ], R5 ;  /* 0x00000005060085a7 */ /* 0x000ea4000800007f */
[----:B--2---:R-:W-:Y:S05]  /*d0d0*/  @!P0 BRA `(.L_x_187) ;  /* 0xfffffffc00f08947 */ /* 0x004fea000383ffff */
[----:B------:R-:W-:Y:S05]  /*d0e0*/  BRA `(.L_x_261) ;  /* 0xffffffd000487947 */ /* 0x000fea000383ffff */
.L_x_188:
[----:B-1----:R1:W2:Y:S02]  /*d0f0*/  SYNCS.PHASECHK.TRANS64.TRYWAIT P0, [R9+URZ], R4 ;  /* 0x00000004090075a7 */ /* 0x0022a4000800017f */
[----:B--2---:R-:W-:Y:S05]  /*d100*/  @!P0 NANOSLEEP.SYNCS 0x989680 ;  /* 0x009896800000895d */ /* 0x004fea0003900000 */
[----:B------:R-:W2:Y:S02]  /*d110*/  @!P0 SYNCS.PHASECHK.TRANS64 P0, [R9+URZ], R4 ;  /* 0x00000004090085a7 */ /* 0x000ea4000800007f */
[----:B--2---:R-:W-:Y:S05]  /*d120*/  @!P0 BRA `(.L_x_188) ;  /* 0xfffffffc00f08947 */ /* 0x004fea000383ffff */
[----:B------:R-:W-:Y:S05]  /*d130*/  BRA `(.L_x_262) ;  /* 0xffffffd000587947 */ /* 0x000fea000383ffff */
.L_x_189:
[----:B--2---:R2:W3:Y:S02]  /*d140*/  SYNCS.PHASECHK.TRANS64.TRYWAIT P0, [R6+URZ], R5 ;  /* 0x00000005060075a7 */ /* 0x0044e4000800017f */
[----:B---3--:R-:W-:Y:S05]  /*d150*/  @!P0 NANOSLEEP.SYNCS 0x989680 ;  /* 0x009896800000895d */ /* 0x008fea0003900000 */
[----:B------:R-:W3:Y:S02]  /*d160*/  @!P0 SYNCS.PHASECHK.TRANS64 P0, [R6+URZ], R5 ;  /* 0x00000005060085a7 */ /* 0x000ee4000800007f */
[----:B---3--:R-:W-:Y:S05]  /*d170*/  @!P0 BRA `(.L_x_189) ;  /* 0xfffffffc00f08947 */ /* 0x008fea000383ffff */
[----:B------:R-:W-:Y:S05]  /*d180*/  BRA `(.L_x_263) ;  /* 0xffffffd000607947 */ /* 0x000fea000383ffff */
.L_x_207:
[----:B-1----:R1:W3:Y:S02]  /*d190*/  SYNCS.PHASECHK.TRANS64.TRYWAIT P2, [R17+URZ+0x38440], R2 ;  /* 0x03844002110075a7 */ /* 0x0022e4000804017f */
[----:B---3--:R-:W-:Y:S05]  /*d1a0*/  @!P2 NANOSLEEP.SYNCS 0x989680 ;  /* 0x009896800000a95d */ /* 0x008fea0003900000 */
[----:B------:R-:W3:Y:S02]  /*d1b0*/  @!P2 SYNCS.PHASECHK.TRANS64 P2, [R17+URZ+0x38440], R2 ;  /* 0x038440021100a5a7 */ /* 0x000ee4000804007f */
[----:B---3--:R-:W-:Y:S05]  /*d1c0*/  @!P2 BRA `(.L_x_207) ;  /* 0xfffffffc00f0a947 */ /* 0x008fea000383ffff */
[----:B------:R-:W-:Y:S05]  /*d1d0*/  BRA `(.L_x_264) ;  /* 0xffffffec007c7947 */ /* 0x000fea000383ffff */
.L_x_213:
[----:B-1----:R1:W2:Y:S02]  /*d1e0*/  SYNCS.PHASECHK.TRANS64.TRYWAIT P0, [R5+URZ+0x38440], R2 ;  /* 0x03844002050075a7 */ /* 0x0022a4000800017f */
[----:B--2---:R-:W-:Y:S05]  /*d1f0*/  @!P0 NANOSLEEP.SYNCS 0x989680 ;  /* 0x009896800000895d */ /* 0x004fea0003900000 */
[----:B------:R-:W2:Y:S02]  /*d200*/  @!P0 SYNCS.PHASECHK.TRANS64 P0, [R5+URZ+0x38440], R2 ;  /* 0x03844002050085a7 */ /* 0x000ea4000800007f */
[----:B--2---:R-:W-:Y:S05]  /*d210*/  @!P0 BRA `(.L_x_213) ;  /* 0xfffffffc00f08947 */ /* 0x004fea000383ffff */
[----:B------:R-:W-:Y:S05]  /*d220*/  BRA `(.L_x_265) ;  /* 0xffffffec00e47947 */ /* 0x000fea000383ffff */
.L_x_215:
[----:B-1----:R1:W2:Y:S02]  /*d230*/  SYNCS.PHASECHK.TRANS64.TRYWAIT P0, [R7+URZ+0x38440], R0 ;  /* 0x03844000070075a7 */ /* 0x0022a4000800017f */
[----:B--2---:R-:W-:Y:S05]  /*d240*/  @!P0 NANOSLEEP.SYNCS 0x989680 ;  /* 0x009896800000895d */ /* 0x004fea0003900000 */
[----:B------:R-:W2:Y:S02]  /*d250*/  @!P0 SYNCS.PHASECHK.TRANS64 P0, [R7+URZ+0x38440], R0 ;  /* 0x03844000070085a7 */ /* 0x000ea4000800007f */
[----:B--2---:R-:W-:Y:S05]  /*d260*/  @!P0 BRA `(.L_x_215) ;  /* 0xfffffffc00f08947 */ /* 0x004fea000383ffff */
[----:B------:R-:W-:Y:S05]  /*d270*/  BRA `(.L_x_266) ;  /* 0xffffffec00fc7947 */ /* 0x000fea000383ffff */
.L_x_217:
[----:B-1----:R1:W2:Y:S02]  /*d280*/  SYNCS.PHASECHK.TRANS64.TRYWAIT P0, [R7+URZ+0x38440], R0 ;  /* 0x03844000070075a7 */ /* 0x0022a4000800017f */
[----:B--2---:R-:W-:Y:S05]  /*d290*/  @!P0 NANOSLEEP.SYNCS 0x989680 ;  /* 0x009896800000895d */ /* 0x004fea0003900000 */
[----:B------:R-:W2:Y:S02]  /*d2a0*/  @!P0 SYNCS.PHASECHK.TRANS64 P0, [R7+URZ+0x38440], R0 ;  /* 0x03844000070085a7 */ /* 0x000ea4000800007f */
[----:B--2---:R-:W-:Y:S05]  /*d2b0*/  @!P0 BRA `(.L_x_217) ;  /* 0xfffffffc00f08947 */ /* 0x004fea000383ffff */
[----:B------:R-:W-:Y:S05]  /*d2c0*/  BRA `(.L_x_267) ;  /* 0xfffffff000147947 */ /* 0x000fea000383ffff */
.L_x_219:
[----:B-1----:R1:W2:Y:S02]  /*d2d0*/  SYNCS.PHASECHK.TRANS64.TRYWAIT P0, [R7+URZ+0x38440], R0 ;  /* 0x03844000070075a7 */ /* 0x0022a4000800017f */
[----:B--2---:R-:W-:Y:S05]  /*d2e0*/  @!P0 NANOSLEEP.SYNCS 0x989680 ;  /* 0x009896800000895d */ /* 0x004fea0003900000 */
[----:B------:R-:W2:Y:S02]  /*d2f0*/  @!P0 SYNCS.PHASECHK.TRANS64 P0, [R7+URZ+0x38440], R0 ;  /* 0x03844000070085a7 */ /* 0x000ea4000800007f */
[----:B--2---:R-:W-:Y:S05]  /*d300*/  @!P0 BRA `(.L_x_219) ;  /* 0xfffffffc00f08947 */ /* 0x004fea000383ffff */
[----:B------:R-:W-:Y:S05]  /*d310*/  BRA `(.L_x_268) ;  /* 0xfffffff0002c7947 */ /* 0x000fea000383ffff */
.L_x_221:
[----:B-1----:R1:W2:Y:S02]  /*d320*/  SYNCS.PHASECHK.TRANS64.TRYWAIT P0, [R7+URZ+0x38440], R0 ;  /* 0x03844000070075a7 */ /* 0x0022a4000800017f */
[----:B--2---:R-:W-:Y:S05]  /*d330*/  @!P0 NANOSLEEP.SYNCS 0x989680 ;  /* 0x009896800000895d */ /* 0x004fea0003900000 */
[----:B------:R-:W2:Y:S02]  /*d340*/  @!P0 SYNCS.PHASECHK.TRANS64 P0, [R7+URZ+0x38440], R0 ;  /* 0x03844000070085a7 */ /* 0x000ea4000800007f */
[----:B--2---:R-:W-:Y:S05]  /*d350*/  @!P0 BRA `(.L_x_221) ;  /* 0xfffffffc00f08947 */ /* 0x004fea000383ffff */
[----:B------:R-:W-:Y:S05]  /*d360*/  BRA `(.L_x_269) ;  /* 0xfffffff000447947 */ /* 0x000fea000383ffff */
.L_x_223:
[----:B-1----:R1:W2:Y:S02]  /*d370*/  SYNCS.PHASECHK.TRANS64.TRYWAIT P0, [R7+URZ+0x38440], R0 ;  /* 0x03844000070075a7 */ /* 0x0022a4000800017f */
[----:B--2---:R-:W-:Y:S05]  /*d380*/  @!P0 NANOSLEEP.SYNCS 0x989680 ;  /* 0x009896800000895d */ /* 0x004fea0003900000 */
[----:B------:R-:W2:Y:S02]  /*d390*/  @!P0 SYNCS.PHASECHK.TRANS64 P0, [R7+URZ+0x38440], R0 ;  /* 0x03844000070085a7 */ /* 0x000ea4000800007f */
[----:B--2---:R-:W-:Y:S05]  /*d3a0*/  @!P0 BRA `(.L_x_223) ;  /* 0xfffffffc00f08947 */ /* 0x004fea000383ffff */
[----:B------:R-:W-:Y:S05]  /*d3b0*/  BRA `(.L_x_270) ;  /* 0xfffffff0005c7947 */ /* 0x000fea000383ffff */
.L_x_225:
[----:B-1----:R1:W2:Y:S02]  /*d3c0*/  SYNCS.PHASECHK.TRANS64.TRYWAIT P0, [R7+URZ+0x38440], R0 ;  /* 0x03844000070075a7 */ /* 0x0022a4000800017f */
[----:B--2---:R-:W-:Y:S05]  /*d3d0*/  @!P0 NANOSLEEP.SYNCS 0x989680 ;  /* 0x009896800000895d */ /* 0x004fea0003900000 */
[----:B------:R-:W2:Y:S02]  /*d3e0*/  @!P0 SYNCS.PHASECHK.TRANS64 P0, [R7+URZ+0x38440], R0 ;  /* 0x03844000070085a7 */ /* 0x000ea4000800007f */
[----:B--2---:R-:W-:Y:S05]  /*d3f0*/  @!P0 BRA `(.L_x_225) ;  /* 0xfffffffc00f08947 */ /* 0x004fea000383ffff */
[----:B------:R-:W-:Y:S05]  /*d400*/  BRA `(.L_x_271) ;  /* 0xfffffff000747947 */ /* 0x000fea000383ffff */
        .weak           $__internal_0_$__cuda_sm20_div_u64
        .type           $__internal_0_$__cuda_sm20_div_u64,@function
        .size           $__internal_0_$__cuda_sm20_div_u64,(.L_x_204 - $__internal_0_$__cuda_sm20_div_u64)
$__internal_0_$__cuda_sm20_div_u64:
[----:B------:R-:W1:Y:S08]  /*d410*/  I2F.U64.RP R0, R24 ;  /* 0x0000001800007312 */ /* 0x000e700000309000 */
[----:B-1----:R-:W1:Y:S02]  /*d420*/  MUFU.RCP R0, R0 ;  /* 0x0000000000007308 */ /* 0x002e640000001000 */
[----:B-1----:R-:W-:-:S06]  /*d430*/  VIADD R2, R0, 0x1ffffffe ;  /* 0x1ffffffe00027836 */ /* 0x002fcc0000000000 */
[----:B------:R-:W1:Y:S02]  /*d440*/  F2I.U64.TRUNC R2, R2 ;  /* 0x0000000200027311 */ /* 0x000e64000020d800 */
[----:B-1----:R-:W-:-:S04]  /*d450*/  IMAD.WIDE.U32 R16, R2, R24, RZ ;  /* 0x0000001802107225 */ /* 0x002fc800078e00ff */
[C---:B------:R-:W-:Y:S01]  /*d460*/  IMAD R15, R2.reuse, R25, R17 ;  /* 0x00000019020f7224 */ /* 0x040fe200078e0211 */
[----:B------:R-:W-:Y:S01]  /*d470*/  IADD3 R27, P1, RZ, -R16, RZ ;  /* 0x80000010ff1b7210 */ /* 0x000fe20007f3e0ff */
[----:B------:R-:W-:Y:S02]  /*d480*/  IMAD.MOV.U32 R17, RZ, RZ, R2 ;  /* 0x000000ffff117224 */ /* 0x000fe400078e0002 */
[----:B------:R-:W-:Y:S02]  /*d490*/  IMAD R15, R3, R24, R15 ;  /* 0x00000018030f7224 */ /* 0x000fe400078e020f */
[----:B------:R-:W-:-:S04]  /*d4a0*/  IMAD.HI.U32 R16, R2, R27, RZ ;  /* 0x0000001b02107227 */ /* 0x000fc800078e00ff */
[----:B------:R-:W-:-:S04]  /*d4b0*/  IMAD.X R15, RZ, RZ, ~R15, P1 ;  /* 0x000000ffff0f7224 */ /* 0x000fc800008e0e0f */
[----:B------:R-:W-:-:S04]  /*d4c0*/  IMAD.WIDE.U32 R16, P1, R2, R15, R16 ;  /* 0x0000000f02107225 */ /* 0x000fc80007820010 */
[C---:B------:R-:W-:Y:S02]  /*d4d0*/  IMAD R29, R3.reuse, R15, RZ ;  /* 0x0000000f031d7224 */ /* 0x040fe400078e02ff */
[----:B------:R-:W-:-:S04]  /*d4e0*/  IMAD.HI.U32 R16, P2, R3, R27, R16 ;  /* 0x0000001b03107227 */ /* 0x000fc80007840010 */
[----:B------:R-:W-:Y:S01]  /*d4f0*/  IMAD.HI.U32 R15, R3, R15, RZ ;  /* 0x0000000f030f7227 */ /* 0x000fe200078e00ff */
[----:B------:R-:W-:-:S03]  /*d500*/  IADD3 R17, P3, R29, R16, RZ ;  /* 0x000000101d117210 */ /* 0x000fc60007f7e0ff */
[----:B------:R-:W-:Y:S02]  /*d510*/  IMAD.X R0, R15, 0x1, R3, P1 ;  /* 0x000000010f007824 */ /* 0x000fe400008e0603 */
[----:B------:R-:W-:-:S03]  /*d520*/  IMAD.WIDE.U32 R2, R17, R24, RZ ;  /* 0x0000001811027225 */ /* 0x000fc600078e00ff */
[----:B------:R-:W-:Y:S01]  /*d530*/  IADD3.X R15, RZ, RZ, R0, P3, P2 ;  /* 0x000000ffff0f7210 */ /* 0x000fe20001fe4400 */
[----:B------:R-:W-:Y:S01]  /*d540*/  IMAD R0, R17, R25, R3 ;  /* 0x0000001911007224 */ /* 0x000fe200078e0203 */
[----:B------:R-:W-:-:S03]  /*d550*/  IADD3 R3, P1, RZ, -R2, RZ ;  /* 0x80000002ff037210 */ /* 0x000fc60007f3e0ff */
        /* <DEDUP_REMOVED lines=9> */
[----:B------:R-:W-:-:S03]  /*d5f0*/  IMAD.HI.U32 R2, R17, UR14, RZ ;  /* 0x0000000e11027c27 */ /* 0x000fc6000f8e00ff */
[----:B------:R-:W-:Y:S01]  /*d600*/  IADD3.X R15, RZ, RZ, R15, P3, P2 ;  /* 0x000000ffff0f7210 */ /* 0x000fe20001fe440f */
[----:B------:R-:W-:Y:S02]  /*d610*/  IMAD.MOV.U32 R3, RZ, RZ, RZ ;  /* 0x000000ffff037224 */ /* 0x000fe400078e00ff */
[----:B------:R-:W-:-:S04]  /*d620*/  IMAD.WIDE.U32 R2, R17, UR22, R2 ;  /* 0x0000001611027c25 */ /* 0x000fc8000f8e0002 */
[C---:B------:R-:W-:Y:S02]  /*d630*/  IMAD R17, R15.reuse, UR22, RZ ;  /* 0x000000160f117c24 */ /* 0x040fe4000f8e02ff */
[----:B------:R-:W-:-:S04]  /*d640*/  IMAD.HI.U32 R2, P1, R15, UR14, R2 ;  /* 0x0000000e0f027c27 */ /* 0x000fc8000f820002 */
[----:B------:R-:W-:Y:S01]  /*d650*/  IMAD.HI.U32 R0, R15, UR22, RZ ;  /* 0x000000160f007c27 */ /* 0x000fe2000f8e00ff */
[----:B------:R-:W-:-:S03]  /*d660*/  IADD3 R15, P2, R17, R2, RZ ;  /* 0x00000002110f7210 */ /* 0x000fc60007f5e0ff */
[----:B------:R-:W-:Y:S02]  /*d670*/  IMAD.X R0, RZ, RZ, R0, P1 ;  /* 0x000000ffff007224 */ /* 0x000fe400008e0600 */
[----:B------:R-:W-:-:S04]  /*d680*/  IMAD.WIDE.U32 R2, R15, R24, RZ ;  /* 0x000000180f027225 */ /* 0x000fc800078e00ff */
[----:B------:R-:W-:Y:S01]  /*d690*/  IMAD.X R0, RZ, RZ, R0, P2 ;  /* 0x000000ffff007224 */ /* 0x000fe200010e0600 */
[----:B------:R-:W-:Y:S01]  /*d6a0*/  IADD3 R17, P2, -R2, UR14, RZ ;  /* 0x0000000e02117c10 */ /* 0x000fe2000ff5e1ff */
[----:B------:R-:W-:-:S03]  /*d6b0*/  IMAD R3, R15, R25, R3 ;  /* 0x000000190f037224 */ /* 0x000fc600078e0203 */
[-C--:B------:R-:W-:Y:S01]  /*d6c0*/  ISETP.GE.U32.AND P1, PT, R17, R24.reuse, PT ;  /* 0x000000181100720c */ /* 0x080fe20003f26070 */
[----:B------:R-:W-:-:S05]  /*d6d0*/  IMAD R0, R0, R24, R3 ;  /* 0x0000001800007224 */ /* 0x000fca00078e0203 */
[----:B------:R-:W-:Y:S01]  /*d6e0*/  IADD3.X R16, ~R0, UR22, RZ, P2, !PT ;  /* 0x0000001600107c10 */ /* 0x000fe200097fe5ff */
[----:B------:R-:W-:Y:S01]  /*d6f0*/  VIADD R0, R15, 0x1 ;  /* 0x000000010f007836 */ /* 0x000fe20000000000 */
[----:B------:R-:W-:Y:S02]  /*d700*/  IADD3 R2, P2, -R24, R17, RZ ;  /* 0x0000001118027210 */ /* 0x000fe40007f5e1ff */
[----:B------:R-:W-:-:S03]  /*d710*/  ISETP.GE.U32.AND.EX P1, PT, R16, R25, PT, P1 ;  /* 0x000000191000720c */ /* 0x000fc60003f26110 */
[----:B------:R-:W-:Y:S01]  /*d720*/  IMAD.X R3, R16, 0x1, ~R25, P2 ;  /* 0x0000000110037824 */ /* 0x000fe200010e0e19 */
[----:B------:R-:W-:Y:S02]  /*d730*/  SEL R2, R2, R17, P1 ;  /* 0x0000001102027207 */ /* 0x000fe40000800000 */
[----:B------:R-:W-:Y:S02]  /*d740*/  SEL R15, R0, R15, P1 ;  /* 0x0000000f000f7207 */ /* 0x000fe40000800000 */
[----:B------:R-:W-:Y:S02]  /*d750*/  SEL R3, R3, R16, P1 ;  /* 0x0000001003037207 */ /* 0x000fe40000800000 */
[----:B------:R-:W-:Y:S01]  /*d760*/  ISETP.GE.U32.AND P1, PT, R2, R24, PT ;  /* 0x000000180200720c */ /* 0x000fe20003f26070 */
[----:B------:R-:W-:Y:S01]  /*d770*/  VIADD R0, R15, 0x1 ;  /* 0x000000010f007836 */ /* 0x000fe20000000000 */
[----:B------:R-:W-:Y:S01]  /*d780*/  ISETP.NE.U32.AND P2, PT, R24, RZ, PT ;  /* 0x000000ff1800720c */ /* 0x000fe20003f45070 */
[----:B------:R-:W-:Y:S01]  /*d790*/  IMAD.MOV.U32 R2, RZ, RZ, R12 ;  /* 0x000000ffff027224 */ /* 0x000fe200078e000c */
[----:B------:R-:W-:Y:S01]  /*d7a0*/  ISETP.GE.U32.AND.EX P1, PT, R3, R25, PT, P1 ;  /* 0x000000190300720c */ /* 0x000fe20003f26110 */
[----:B------:R-:W-:Y:S01]  /*d7b0*/  IMAD.MOV.U32 R3, RZ, RZ, 0x0 ;  /* 0x00000000ff037424 */ /* 0x000fe200078e00ff */
[----:B------:R-:W-:-:S02]  /*d7c0*/  ISETP.NE.AND.EX P2, PT, R25, RZ, PT, P2 ;  /* 0x000000ff1900720c */ /* 0x000fc40003f45320 */
[----:B------:R-:W-:-:S04]  /*d7d0*/  SEL R0, R0, R15, P1 ;  /* 0x0000000f00007207 */ /* 0x000fc80000800000 */
[----:B------:R-:W-:Y:S01]  /*d7e0*/  SEL R0, R0, 0xffffffff, P2 ;  /* 0xffffffff00007807 */ /* 0x000fe20001000000 */
[----:B------:R-:W-:Y:S06]  /*d7f0*/  RET.REL.NODEC R2 `(_ZN7cutlass13device_kernelINS_4gemm6kernel13GemmUniversalINS1_17GroupProblemShapeIN4cute5tupleIJiiiEEEEENS1_10collective13CollectiveMmaINS1_39MainloopSm90ArrayTmaGmmaWarpSpecializedILi6ENS6_IJNS5_1CILi2EEENSC_ILi1EEESE_EEENS1_55KernelPtrArrayTmaWarpSpecializedCooperativeFP8FastAccumEEENS6_IJNSC_ILi128EEESI_SI_EEENS_12float_e4m3_tEPNS6_IJlSE_NSC_ILi0EEEEEESK_SN_NS5_8TiledMMAINS5_8MMA_AtomIJNS5_4SM904GMMA31MMA_64x128x32_F32E4M3E4M3_SS_TNILNSR_7ScaleInE1ELST_1EEEEEENS5_6LayoutISF_NS6_IJSE_SL_SL_EEEEENS6_IJNS5_10UnderscoreESZ_SZ_EEEEENS5_13SM90_TMA_LOADENS5_14ComposedLayoutINS5_7SwizzleILi3ELi4ELi3EEENS5_18smem_ptr_flag_bitsILi8EEENSW_INS6_IJNSC_ILi8EEESI_EEENS6_IJSI_SE_EEEEEEEvNS5_8identityENS5_23SM90_TMA_LOAD_MULTICASTES1C_vS1D_EENS_8epilogue10collective18CollectiveEpilogueINS1G_30Sm90PtrArrayTmaWarpSpecializedILi4ELi2ELi16ELb1ELb0ELi2EEEJSJ_NS6_IJSI_NSC_ILi32EEEEEENS_6half_tEPNS6_IJSE_lSL_EEES1N_S1P_NS1G_6fusion15FusionCallbacksIS1K_NS1Q_17LinearCombinationIS1N_fS1N_fLNS_15FloatRoundStyleE2EEESJ_S1M_JEEES12_NS13_IS15_NS16_ILi16EEENSW_INS6_IJNSC_ILi64EEES18_EEENS6_IJSE_S1X_EEEEEEENS5_17SM75_U16x8_LDSM_TENS5_14SM90_TMA_STOREES21_NS5_17SM90_U16x8_STSM_TENS5_9Copy_AtomIJNS5_17SM90_U32x4_STSM_NES1N_EEEvEEEvvEEEEvNT_6ParamsE) ;  /* 0xffffff2802007950 */ /* 0x000fec0003c3ffff */
.L_x_204:
[----:B------:R-:W-:Y:S01]  /*d800*/  UMOV UR24, UR32 ;  /* 0x0000002000187c82 */ /* 0x000fe20008000000 */
[----:B------:R-:W-:Y:S02]  /*d810*/  UMOV UR25, UR35 ;  /* 0x0000002300197c82 */ /* 0x000fe40008000000 */
[----:B------:R-:W1:Y:S08]  /*d820*/  I2F.U64.RP R13, UR24 ;  /* 0x00000018000d7d12 */ /* 0x000e700008309000 */
[----:B-1----:R-:W1:Y:S02]  /*d830*/  MUFU.RCP R13, R13 ;  /* 0x0000000d000d7308 */ /* 0x002e640000001000 */
[----:B-1----:R-:W-:-:S06]  /*d840*/  VIADD R2, R13, 0x1ffffffe ;  /* 0x1ffffffe0d027836 */ /* 0x002fcc0000000000 */
[----:B------:R-:W1:Y:S02]  /*d850*/  F2I.U64.TRUNC R2, R2 ;  /* 0x0000000200027311 */ /* 0x000e64000020d800 */
[----:B-1----:R-:W-:Y:S01]  /*d860*/  R2UR UR24, R2 ;  /* 0x00000000021872ca */ /* 0x002fe200000e0000 */
[----:B------:R-:W-:Y:S01]  /*d870*/  IMAD.MOV.U32 R2, RZ, RZ, R12 ;  /* 0x000000ffff027224 */ /* 0x000fe200078e000c */
[----:B------:R-:W-:Y:S01]  /*d880*/  R2UR UR25, R3 ;  /* 0x00000000031972ca */ /* 0x000fe200000e0000 */
[----:B------:R-:W-:-:S10]  /*d890*/  IMAD.MOV.U32 R3, RZ, RZ, 0x0 ;  /* 0x00000000ff037424 */ /* 0x000fd400078e00ff */
[----:B------:R-:W-:-:S04]  /*d8a0*/  UIMAD.WIDE.U32 UR26, UR24, UR32, URZ ;  /* 0x00000020181a72a5 */ /* 0x000fc8000f8e003f */
[----:B------:R-:W-:Y:S02]  /*d8b0*/  UIMAD UR27, UR24, UR35, UR27 ;  /* 0x00000023181b72a4 */ /* 0x000fe4000f8e021b */
[----:B------:R-:W-:Y:S02]  /*d8c0*/  UIADD3 UR36, UP1, URZ, -UR26, URZ ;  /* 0x8000001a3f247290 */ /* 0x000fe4000ff3e03f */
[----:B------:R-:W-:Y:S02]  /*d8d0*/  UIMAD UR28, UR25, UR32, UR27 ;  /* 0x00000020191c72a4 */ /* 0x000fe4000f8e021b */
[----:B------:R-:W-:Y:S02]  /*d8e0*/  UIMAD.WIDE.U32 UR26, UR24, UR36, URZ ;  /* 0x00000024181a72a5 */ /* 0x000fe4000f8e003f */
[----:B------:R-:W-:-:S05]  /*d8f0*/  UIADD3.X UR37, URZ, ~UR28, URZ, UP1, !UPT ;  /* 0x8000001c3f257290 */ /* 0x000fca0008ffe43f */
[----:B------:R-:W-:Y:S01]  /*d900*/  UMOV UR26, UR27 ;  /* 0x0000001b001a7c82 */ /* 0x000fe20008000000 */
[----:B------:R-:W-:Y:S02]  /*d910*/  UMOV UR27, UR24 ;  /* 0x00000018001b7c82 */ /* 0x000fe40008000000 */
[----:B------:R-:W-:Y:S02]  /*d920*/  UIMAD.WIDE.U32 UR28, UP1, UR24, UR37, UR26 ;  /* 0x00000025181c72a5 */ /* 0x000fe4000f82001a */
[----:B------:R-:W-:Y:S02]  /*d930*/  UIMAD.WIDE.U32 UR26, UR25, UR37, URZ ;  /* 0x00000025191a72a5 */ /* 0x000fe4000f8e003f */
[----:B------:R-:W-:Y:S02]  /*d940*/  UIMAD.WIDE.U32 UR28, UP2, UR25, UR36, UR28 ;  /* 0x00000024191c72a5 */ /* 0x000fe4000f84001c */
[----:B------:R-:W-:Y:S02]  /*d950*/  UIMAD UR37, UR25, UR37, URZ ;  /* 0x00000025192572a4 */ /* 0x000fe4000f8e023f */
[----:B------:R-:W-:-:S02]  /*d960*/  UIADD3.X UR26, UR27, UR25, URZ, UP1, !UPT ;  /* 0x000000191b1a7290 */ /* 0x000fc40008ffe43f */
[----:B------:R-:W-:-:S04]  /*d970*/  UIADD3 UR29, UP4, UR37, UR29, URZ ;  /* 0x0000001d251d7290 */ /* 0x000fc8000ff9e03f */
[----:B------:R-:W-:Y:S02]  /*d980*/  UIMAD.WIDE.U32 UR24, UR29, UR32, URZ ;  /* 0x000000201d1872a5 */ /* 0x000fe4000f8e003f */
[----:B------:R-:W-:Y:S02]  /*d990*/  UIADD3.X UR36, URZ, URZ, UR26, UP4, UP2 ;  /* 0x0000003f3f247290 */ /* 0x000fe4000a7e441a */
[----:B------:R-:W-:Y:S02]  /*d9a0*/  UIMAD UR25, UR29, UR35, UR25 ;  /* 0x000000231d1972a4 */ /* 0x000fe4000f8e0219 */
[----:B------:R-:W-:Y:S02]  /*d9b0*/  UIADD3 UR37, UP1, URZ, -UR24, URZ ;  /* 0x800000183f257290 */ /* 0x000fe4000ff3e03f */
[----:B------:R-:W-:Y:S02]  /*d9c0*/  UIMAD UR26, UR36, UR32, UR25 ;  /* 0x00000020241a72a4 */ /* 0x000fe4000f8e0219 */
[----:B------:R-:W-:-:S02]  /*d9d0*/  UIMAD.WIDE.U32 UR24, UR29, UR37, URZ ;  /* 0x000000251d1872a5 */ /* 0x000fc4000f8e003f */
[----:B------:R-:W-:-:S05]  /*d9e0*/  UIADD3.X UR38, URZ, ~UR26, URZ, UP1, !UPT ;  /* 0x8000001a3f267290 */ /* 0x000fca0008ffe43f */
[----:B------:R-:W-:Y:S01]  /*d9f0*/  UMOV UR28, UR25 ;  /* 0x00000019001c7c82 */ /* 0x000fe20008000000 */
[----:B------:R-:W-:Y:S02]  /*da00*/  UIMAD.WIDE.U32 UR24, UR36, UR38, URZ ;  /* 0x00000026241872a5 */ /* 0x000fe4000f8e003f */
[----:B------:R-:W-:Y:S02]  /*da10*/  UIMAD.WIDE.U32 UR26, UP1, UR29, UR38, UR28 ;  /* 0x000000261d1a72a5 */ /* 0x000fe4000f82001c */
[----:B------:R-:W-:Y:S02]  /*da20*/  UIMAD UR28, UR36, UR38, URZ ;  /* 0x00000026241c72a4 */ /* 0x000fe4000f8e023f */
[----:B------:R-:W-:Y:S02]  /*da30*/  UIMAD.WIDE.U32 UR26, UP2, UR36, UR37, UR26 ;  /* 0x00000025241a72a5 */ /* 0x000fe4000f84001a */
[----:B------:R-:W-:Y:S02]  /*da40*/  UIADD3.X UR36, UR25, UR36, URZ, UP1, !UPT ;  /* 0x0000002419247290 */ /* 0x000fe40008ffe43f */
[----:B------:R-:W-:Y:S01]  /*da50*/  UIADD3 UR28, UP4, UR28, UR27, URZ ;  /* 0x0000001b1c1c7290 */ /* 0x000fe2000ff9e03f */
[----:B------:R-:W-:-:S03]  /*da60*/  UMOV UR25, URZ ;  /* 0x0000003f00197c82 */ /* 0x000fc60008000000 */
[----:B------:R-:W-:Y:S02]  /*da70*/  UIMAD.WIDE.U32 UR26, UR28, UR33, URZ ;  /* 0x000000211c1a72a5 */ /* 0x000fe4000f8e003f */
[----:B------:R-:W-:-:S05]  /*da80*/  UIADD3.X UR36, URZ, URZ, UR36, UP4, UP2 ;  /* 0x0000003f3f247290 */ /* 0x000fca000a7e4424 */
[----:B------:R-:W-:Y:S01]  /*da90*/  UMOV UR24, UR27 ;  /* 0x0000001b00187c82 */ /* 0x000fe20008000000 */
[----:B------:R-:W-:Y:S02]  /*daa0*/  UIMAD.WIDE.U32 UR26, UR36, UR34, URZ ;  /* 0x00000022241a72a5 */ /* 0x000fe4000f8e003f */
[----:B------:R-:W-:Y:S02]  /*dab0*/  UIMAD.WIDE.U32 UR24, UR28, UR34, UR24 ;  /* 0x000000221c1872a5 */ /* 0x000fe4000f8e0018 */
[----:B------:R-:W-:Y:S02]  /*dac0*/  UIMAD UR28, UR36, UR34, URZ ;  /* 0x00000022241c72a4 */ /* 0x000fe4000f8e023f */
[----:B------:R-:W-:-:S04]  /*dad0*/  UIMAD.WIDE.U32 UR24, UP1, UR36, UR33, UR24 ;  /* 0x00000021241872a5 */ /* 0x000fc8000f820018 */
[----:B------:R-:W-:Y:S02]  /*dae0*/  UIADD3 UR28, UP2, UR28, UR25, URZ ;  /* 0x000000191c1c7290 */ /* 0x000fe4000ff5e03f */
[----:B------:R-:W-:Y:S02]  /*daf0*/  UIADD3.X UR26, UR27, URZ, URZ, UP1, !UPT ;  /* 0x0000003f1b1a7290 */ /* 0x000fe40008ffe43f */
[----:B------:R-:W-:Y:S02]  /*db00*/  UIMAD.WIDE.U32 UR24, UR28, UR32, URZ ;  /* 0x000000201c1872a5 */ /* 0x000fe4000f8e003f */
[----:B------:R-:W-:Y:S02]  /*db10*/  UIADD3.X UR26, URZ, UR26, URZ, UP2, !UPT ;  /* 0x0000001a3f1a7290 */ /* 0x000fe400097fe43f */
[----:B------:R-:W-:Y:S02]  /*db20*/  UIMAD UR25, UR28, UR35, UR25 ;  /* 0x000000231c1972a4 */ /* 0x000fe4000f8e0219 */
[----:B------:R-:W-:-:S02]  /*db30*/  UIADD3 UR27, UP2, -UR24, UR33, URZ ;  /* 0x00000021181b7290 */ /* 0x000fc4000ff5e13f */
[----:B------:R-:W-:Y:S02]  /*db40*/  UIMAD UR25, UR26, UR32, UR25 ;  /* 0x000000201a1972a4 */ /* 0x000fe4000f8e0219 */
[----:B------:R-:W-:Y:S02]  /*db50*/  UISETP.GE.U32.AND UP1, UPT, UR27, UR32, UPT ;  /* 0x000000201b00728c */ /* 0x000fe4000bf26070 */
[----:B------:R-:W-:Y:S02]  /*db60*/  UIADD3.X UR34, ~UR25, UR34, URZ, UP2, !UPT ;  /* 0x0000002219227290 */ /* 0x000fe400097fe53f */
[----:B------:R-:W-:Y:S02]  /*db70*/  UIADD3 UR25, UP2, -UR32, UR27, URZ ;  /* 0x0000001b20197290 */ /* 0x000fe4000ff5e13f */
[----:B------:R-:W-:Y:S02]  /*db80*/  UISETP.GE.U32.AND.EX UP1, UPT, UR34, UR35, UPT, UP1 ;  /* 0x000000232200728c */ /* 0x000fe4000bf26110 */
[----:B------:R-:W-:-:S02]  /*db90*/  UIADD3 UR24, UR28, 0x1, URZ ;  /* 0x000000011c187890 */ /* 0x000fc4000fffe03f */
[----:B------:R-:W-:Y:S02]  /*dba0*/  UIADD3.X UR26, ~UR35, UR34, URZ, UP2, !UPT ;  /* 0x00000022231a7290 */ /* 0x000fe400097fe53f */
[----:B------:R-:W-:Y:S02]  /*dbb0*/  USEL UR25, UR25, UR27, UP1 ;  /* 0x0000001b19197287 */ /* 0x000fe40008800000 */
[----:B------:R-:W-:Y:S02]  /*dbc0*/  USEL UR26, UR26, UR34, UP1 ;  /* 0x000000221a1a7287 */ /* 0x000fe40008800000 */
[----:B------:R-:W-:Y:S02]  /*dbd0*/  USEL UR28, UR24, UR28, UP1 ;  /* 0x0000001c181c7287 */ /* 0x000fe40008800000 */
[----:B------:R-:W-:Y:S02]  /*dbe0*/  UISETP.GE.U32.AND UP1, UPT, UR25, UR32, UPT ;  /* 0x000000201900728c */ /* 0x000fe4000bf26070 */
[----:B------:R-:W-:-:S02]  /*dbf0*/  UISETP.NE.U32.AND UP2, UPT, UR32, URZ, UPT ;  /* 0x0000003f2000728c */ /* 0x000fc4000bf45070 */
[----:B------:R-:W-:Y:S02]  /*dc00*/  UIADD3 UR24, UR28, 0x1, URZ ;  /* 0x000000011c187890 */ /* 0x000fe4000fffe03f */
[----:B------:R-:W-:Y:S02]  /*dc10*/  UISETP.GE.U32.AND.EX UP1, UPT, UR26, UR35, UPT, UP1 ;  /* 0x000000231a00728c */ /* 0x000fe4000bf26110 */
[----:B------:R-:W-:Y:S02]  /*dc20*/  UISETP.NE.AND.EX UP2, UPT, UR35, URZ, UPT, UP2 ;  /* 0x0000003f2300728c */ /* 0x000fe4000bf45320 */
[----:B------:R-:W-:-:S04]  /*dc30*/  USEL UR24, UR24, UR28, UP1 ;  /* 0x0000001c18187287 */ /* 0x000fc80008800000 */
[----:B------:R-:W-:Y:S01]  /*dc40*/  USEL UR25, UR24, 0xffffffff, UP2 ;  /* 0xffffffff18197887 */ /* 0x000fe20009000000 */
[----:B------:R-:W-:Y:S11]  /*dc50*/  RET.REL.NODEC R2 `(_ZN7cutlass13device_kernelINS_4gemm6kernel13GemmUniversalINS1_17GroupProblemShapeIN4cute5tupleIJiiiEEEEENS1_10collective13CollectiveMmaINS1_39MainloopSm90ArrayTmaGmmaWarpSpecializedILi6ENS6_IJNS5_1CILi2EEENSC_ILi1EEESE_EEENS1_55KernelPtrArrayTmaWarpSpecializedCooperativeFP8FastAccumEEENS6_IJNSC_ILi128EEESI_SI_EEENS_12float_e4m3_tEPNS6_IJlSE_NSC_ILi0EEEEEESK_SN_NS5_8TiledMMAINS5_8MMA_AtomIJNS5_4SM904GMMA31MMA_64x128x32_F32E4M3E4M3_SS_TNILNSR_7ScaleInE1ELST_1EEEEEENS5_6LayoutISF_NS6_IJSE_SL_SL_EEEEENS6_IJNS5_10UnderscoreESZ_SZ_EEEEENS5_13SM90_TMA_LOADENS5_14ComposedLayoutINS5_7SwizzleILi3ELi4ELi3EEENS5_18smem_ptr_flag_bitsILi8EEENSW_INS6_IJNSC_ILi8EEESI_EEENS6_IJSI_SE_EEEEEEEvNS5_8identityENS5_23SM90_TMA_LOAD_MULTICASTES1C_vS1D_EENS_8epilogue10collective18CollectiveEpilogueINS1G_30Sm90PtrArrayTmaWarpSpecializedILi4ELi2ELi16ELb1ELb0ELi2EEEJSJ_NS6_IJSI_NSC_ILi32EEEEEENS_6half_tEPNS6_IJSE_lSL_EEES1N_S1P_NS1G_6fusion15FusionCallbacksIS1K_NS1Q_17LinearCombinationIS1N_fS1N_fLNS_15FloatRoundStyleE2EEESJ_S1M_JEEES12_NS13_IS15_NS16_ILi16EEENSW_INS6_IJNSC_ILi64EEES18_EEENS6_IJSE_S1X_EEEEEEENS5_17SM75_U16x8_LDSM_TENS5_14SM90_TMA_STOREES21_NS5_17SM90_U16x8_STSM_TENS5_9Copy_AtomIJNS5_17SM90_U32x4_STSM_NES1N_EEEvEEEvvEEEEvNT_6ParamsE) ;  /* 0xffffff2002e87950 */ /* 0x000ff60003c3ffff */
.L_x_272:
[----:B------:R-:W-:-:S00]  /*dc60*/  BRA `(.L_x_272) ;  /* 0xfffffffc00fc7947 */ /* 0x000fc0000383ffff */
[----:B------:R-:W-:-:S00]  /*dc70*/  NOP ;  /* 0x0000000000007918 */ /* 0x000fc00000000000 */
        /* <DEDUP_REMOVED lines=8> */
.L_x_273:


//--------------------- .nv.global.init           --------------------------
	.section	.nv.global.init,"aw",@progbits
.nv.global.init:
	.type		$str$24,@object
	.size		$str$24,($str$25 - $str$24)
$str$24:
        /*0000*/ 	.byte	0x28, 0x61, 0x64, 0x64, 0x72, 0x65, 0x73, 0x73, 0x20, 0x26, 0x20, 0x6d, 0x61, 0x73, 0x6b, 0x29
        /*0010*/ 	.byte	0x20, 0x3d, 0x3d, 0x20, 0x30, 0x00
	.type		$str$25,@object
	.size		$str$25,(__unnamed_1 - $str$25)
$str$25:
        /*0016*/ 	.byte	0x2f, 0x74, 0x6d, 0x70, 0x2f, 0x63, 0x75, 0x74, 0x6c, 0x61, 0x73, 0x73, 0x5f, 0x73, 0x77, 0x65
        /*0026*/ 	.byte	0x65, 0x70, 0x5f, 0x73, 0x72, 0x63, 0x2f, 0x69, 0x6e, 0x63, 0x6c, 0x75, 0x64, 0x65, 0x2f, 0x63
        /*0036*/ 	.byte	0x75, 0x74, 0x65, 0x2f, 0x70, 0x6f, 0x69, 0x6e, 0x74, 0x65, 0x72, 0x5f, 0x66, 0x6c, 0x61, 0x67
        /*0046*/ 	.byte	0x67, 0x65, 0x64, 0x2e, 0x68, 0x70, 0x70, 0x00
	.type		__unnamed_1,@object
	.size		__unnamed_1,(.L_0 - __unnamed_1)
__unnamed_1:
        /*004e*/ 	.byte	0x61, 0x75, 0x74, 0x6f, 0x20, 0x63, 0x75, 0x74, 0x65, 0x3a, 0x3a, 0x61, 0x73, 0x5f, 0x70, 0x6f
        /* <DEDUP_REMOVED lines=27> */
        /*020e*/ 	.byte	0x30, 0x39, 0x36, 0x3e, 0x3e, 0x3e, 0x3e, 0x3e, 0x5d, 0x00
.L_0:


//--------------------- .nv.shared._ZN7cutlass13device_kernelINS_4gemm6kernel13GemmUniversalINS1_17GroupProblemShapeIN4cute5tupleIJiiiEEEEENS1_10collective13CollectiveMmaINS1_39MainloopSm90ArrayTmaGmmaWarpSpecializedILi6ENS6_IJNS5_1CILi2EEENSC_ILi1EEESE_EEENS1_55KernelPtrArrayTmaWarpSpecializedCooperativeFP8FastAccumEEENS6_IJNSC_ILi128EEESI_SI_EEENS_12float_e4m3_tEPNS6_IJlSE_NSC_ILi0EEEEEESK_SN_NS5_8TiledMMAINS5_8MMA_AtomIJNS5_4SM904GMMA31MMA_64x128x32_F32E4M3E4M3_SS_TNILNSR_7ScaleInE1ELST_1EEEEEENS5_6LayoutISF_NS6_IJSE_SL_SL_EEEEENS6_IJNS5_10UnderscoreESZ_SZ_EEEEENS5_13SM90_TMA_LOADENS5_14ComposedLayoutINS5_7SwizzleILi3ELi4ELi3EEENS5_18smem_ptr_flag_bitsILi8EEENSW_INS6_IJNSC_ILi8EEESI_EEENS6_IJSI_SE_EEEEEEEvNS5_8identityENS5_23SM90_TMA_LOAD_MULTICASTES1C_vS1D_EENS_8epilogue10collective18CollectiveEpilogueINS1G_30Sm90PtrArrayTmaWarpSpecializedILi4ELi2ELi16ELb1ELb0ELi2EEEJSJ_NS6_IJSI_NSC_ILi32EEEEEENS_6half_tEPNS6_IJSE_lSL_EEES1N_S1P_NS1G_6fusion15FusionCallbacksIS1K_NS1Q_17LinearCombinationIS1N_fS1N_fLNS_15FloatRoundStyleE2EEESJ_S1M_JEEES12_NS13_IS15_NS16_ILi16EEENSW_INS6_IJNSC_ILi64EEES18_EEENS6_IJSE_S1X_EEEEEEENS5_17SM75_U16x8_LDSM_TENS5_14SM90_TMA_STOREES21_NS5_17SM90_U16x8_STSM_TENS5_9Copy_AtomIJNS5_17SM90_U32x4_STSM_NES1N_EEEvEEEvvEEEEvNT_6ParamsE --------------------------
	.section	.nv.shared._ZN7cutlass13device_kernelINS_4gemm6kernel13GemmUniversalINS1_17GroupProblemShapeIN4cute5tupleIJiiiEEEEENS1_10collective13CollectiveMmaINS1_39MainloopSm90ArrayTmaGmmaWarpSpecializedILi6ENS6_IJNS5_1CILi2EEENSC_ILi1EEESE_EEENS1_55KernelPtrArrayTmaWarpSpecializedCooperativeFP8FastAccumEEENS6_IJNSC_ILi128EEESI_SI_EEENS_12float_e4m3_tEPNS6_IJlSE_NSC_ILi0EEEEEESK_SN_NS5_8TiledMMAINS5_8MMA_AtomIJNS5_4SM904GMMA31MMA_64x128x32_F32E4M3E4M3_SS_TNILNSR_7ScaleInE1ELST_1EEEEEENS5_6LayoutISF_NS6_IJSE_SL_SL_EEEEENS6_IJNS5_10UnderscoreESZ_SZ_EEEEENS5_13SM90_TMA_LOADENS5_14ComposedLayoutINS5_7SwizzleILi3ELi4ELi3EEENS5_18smem_ptr_flag_bitsILi8EEENSW_INS6_IJNSC_ILi8EEESI_EEENS6_IJSI_SE_EEEEEEEvNS5_8identityENS5_23SM90_TMA_LOAD_MULTICASTES1C_vS1D_EENS_8epilogue10collective18CollectiveEpilogueINS1G_30Sm90PtrArrayTmaWarpSpecializedILi4ELi2ELi16ELb1ELb0ELi2EEEJSJ_NS6_IJSI_NSC_ILi32EEEEEENS_6half_tEPNS6_IJSE_lSL_EEES1N_S1P_NS1G_6fusion15FusionCallbacksIS1K_NS1Q_17LinearCombinationIS1N_fS1N_fLNS_15FloatRoundStyleE2EEESJ_S1M_JEEES12_NS13_IS15_NS16_ILi16EEENSW_INS6_IJNSC_ILi64EEES18_EEENS6_IJSE_S1X_EEEEEEENS5_17SM75_U16x8_LDSM_TENS5_14SM90_TMA_STOREES21_NS5_17SM90_U16x8_STSM_TENS5_9Copy_AtomIJNS5_17SM90_U32x4_STSM_NES1N_EEEvEEEvvEEEEvNT_6ParamsE,"aw",@nobits
	.sectionflags	@""
	.align	16
	.zero		1024


//--------------------- .nv.shared.reserved.0     --------------------------
	.section	.nv.shared.reserved.0,"aw",@nobits
	.weak		__nv_reservedSMEM_offset_0_alias
	.size		__nv_reservedSMEM_offset_0_alias, 0, 0
	.other		__nv_reservedSMEM_offset_0_alias,@"STO_CUDA_RESERVED_SHARED STV_DEFAULT"
__nv_reservedSMEM_offset_0_alias:
	.zero		0


//--------------------- .nv.global                --------------------------
	.section	.nv.global,"aw",@nobits
.nv.global:
	.type		_ZN39_INTERNAL_c6c675f6_4_k_cu_0f76d6d6_27864cute1_E,@object
	.size		_ZN39_INTERNAL_c6c675f6_4_k_cu_0f76d6d6_27864cute1_E,(_ZN39_INTERNAL_c6c675f6_4_k_cu_0f76d6d6_27864cuda3std3__45__cpo6cbeginE - _ZN39_INTERNAL_c6c675f6_4_k_cu_0f76d6d6_27864cute1_E)
_ZN39_INTERNAL_c6c675f6_4_k_cu_0f76d6d6_27864cute1_E:
	.zero		1
	.type		_ZN39_INTERNAL_c6c675f6_4_k_cu_0f76d6d6_27864cuda3std3__45__cpo6cbeginE,@object
	.size		_ZN39_INTERNAL_c6c675f6_4_k_cu_0f76d6d6_27864cuda3std3__45__cpo6cbeginE,(_ZN39_INTERNAL_c6c675f6_4_k_cu_0f76d6d6_27864cuda3std3__48in_placeE - _ZN39_INTERNAL_c6c675f6_4_k_cu_0f76d6d6_27864cuda3std3__45__cpo6cbeginE)
_ZN39_INTERNAL_c6c675f6_4_k_cu_0f76d6d6_27864cuda3std3__45__cpo6cbeginE:
	.zero		1
	.type		_ZN39_INTERNAL_c6c675f6_4_k_cu_0f76d6d6_27864cuda3std3__48in_placeE,@object
	.size		_ZN39_INTERNAL_c6c675f6_4_k_cu_0f76d6d6_27864cuda3std3__48in_placeE,(_ZN39_INTERNAL_c6c675f6_4_k_cu_0f76d6d6_27864cuda3std6ranges3__45__cpo9iter_moveE - _ZN39_INTERNAL_c6c675f6_4_k_cu_0f76d6d6_27864cuda3std3__48in_placeE)
_ZN39_INTERNAL_c6c675f6_4_k_cu_0f76d6d6_27864cuda3std3__48in_placeE:
	.zero		1
	.type		_ZN39_INTERNAL_c6c675f6_4_k_cu_0f76d6d6_27864cuda3std6ranges3__45__cpo9iter_moveE,@object
	.size		_ZN39_INTERNAL_c6c675f6_4_k_cu_0f76d6d6_27864cuda3std6ranges3__45__cpo9iter_moveE,(_ZN39_INTERNAL_c6c675f6_4_k_cu_0f76d6d6_27864cuda3std3__45__cpo5beginE - _ZN39_INTERNAL_c6c675f6_4_k_cu_0f76d6d6_27864cuda3std6ranges3__45__cpo9iter_moveE)
_ZN39_INTERNAL_c6c675f6_4_k_cu_0f76d6d6_27864cuda3std6ranges3__45__cpo9iter_moveE:
	.zero		1
	.type		_ZN39_INTERNAL_c6c675f6_4_k_cu_0f76d6d6_27864cuda3std3__45__cpo5beginE,@object
	.size		_ZN39_INTERNAL_c6c675f6_4_k_cu_0f76d6d6_27864cuda3std3__45__cpo5beginE,(_ZN39_INTERNAL_c6c675f6_4_k_cu_0f76d6d6_27864cuda3std3__441_GLOBAL__N__c6c675f6_4_k_cu_0f76d6d6_27866ignoreE - _ZN39_INTERNAL_c6c675f6_4_k_cu_0f76d6d6_27864cuda3std3__45__cpo5beginE)
_ZN39_INTERNAL_c6c675f6_4_k_cu_0f76d6d6_27864cuda3std3__45__cpo5beginE:
	.zero		1
	.type		_ZN39_INTERNAL_c6c675f6_4_k_cu_0f76d6d6_27864cuda3std3__441_GLOBAL__N__c6c675f6_4_k_cu_0f76d6d6_27866ignoreE,@object
	.size		_ZN39_INTERNAL_c6c675f6_4_k_cu_0f76d6d6_27864cuda3std3__441_GLOBAL__N__c6c675f6_4_k_cu_0f76d6d6_27866ignoreE,(_ZN39_INTERNAL_c6c675f6_4_k_cu_0f76d6d6_27864cute7productE - _ZN39_INTERNAL_c6c675f6_4_k_cu_0f76d6d6_27864cuda3std3__441_GLOBAL__N__c6c675f6_4_k_cu_0f76d6d6_27866ignoreE)
_ZN39_INTERNAL_c6c675f6_4_k_cu_0f76d6d6_27864cuda3std3__441_GLOBAL__N__c6c675f6_4_k_cu_0f76d6d6_27866ignoreE:
	.zero		1
	.type		_ZN39_INTERNAL_c6c675f6_4_k_cu_0f76d6d6_27864cute7productE,@object
	.size		_ZN39_INTERNAL_c6c675f6_4_k_cu_0f76d6d6_27864cute7productE,(_ZN39_INTERNAL_c6c675f6_4_k_cu_0f76d6d6_27864cuda3std3__45__cpo3endE - _ZN39_INTERNAL_c6c675f6_4_k_cu_0f76d6d6_27864cute7productE)
_ZN39_INTERNAL_c6c675f6_4_k_cu_0f76d6d6_27864cute7productE:
	.zero		1
	.type		_ZN39_INTERNAL_c6c675f6_4_k_cu_0f76d6d6_27864cuda3std3__45__cpo3endE,@object
	.size		_ZN39_INTERNAL_c6c675f6_4_k_cu_0f76d6d6_27864cuda3std3__45__cpo3endE,(_ZN39_INTERNAL_c6c675f6_4_k_cu_0f76d6d6_27864cuda3std3__419piecewise_constructE - _ZN39_INTERNAL_c6c675f6_4_k_cu_0f76d6d6_27864cuda3std3__45__cpo3endE)
_ZN39_INTERNAL_c6c675f6_4_k_cu_0f76d6d6_27864cuda3std3__45__cpo3endE:
	.zero		1
	.type		_ZN39_INTERNAL_c6c675f6_4_k_cu_0f76d6d6_27864cuda3std3__419piecewise_constructE,@object
	.size		_ZN39_INTERNAL_c6c675f6_4_k_cu_0f76d6d6_27864cuda3std3__419piecewise_constructE,(_ZN39_INTERNAL_c6c675f6_4_k_cu_0f76d6d6_27864cuda3std3__45__cpo4cendE - _ZN39_INTERNAL_c6c675f6_4_k_cu_0f76d6d6_27864cuda3std3__419piecewise_constructE)
_ZN39_INTERNAL_c6c675f6_4_k_cu_0f76d6d6_27864cuda3std3__419piecewise_constructE:
	.zero		1
	.type		_ZN39_INTERNAL_c6c675f6_4_k_cu_0f76d6d6_27864cuda3std3__45__cpo4cendE,@object
	.size		_ZN39_INTERNAL_c6c675f6_4_k_cu_0f76d6d6_27864cuda3std3__45__cpo4cendE,(_ZN39_INTERNAL_c6c675f6_4_k_cu_0f76d6d6_27864cuda3std6ranges3__45__cpo4swapE - _ZN39_INTERNAL_c6c675f6_4_k_cu_0f76d6d6_27864cuda3std3__45__cpo4cendE)
_ZN39_INTERNAL_c6c675f6_4_k_cu_0f76d6d6_27864cuda3std3__45__cpo4cendE:
	.zero		1
	.type		_ZN39_INTERNAL_c6c675f6_4_k_cu_0f76d6d6_27864cuda3std6ranges3__45__cpo4swapE,@object
	.size		_ZN39_INTERNAL_c6c675f6_4_k_cu_0f76d6d6_27864cuda3std6ranges3__45__cpo4swapE,(.L_8 - _ZN39_INTERNAL_c6c675f6_4_k_cu_0f76d6d6_27864cuda3std6ranges3__45__cpo4swapE)
_ZN39_INTERNAL_c6c675f6_4_k_cu_0f76d6d6_27864cuda3std6ranges3__45__cpo4swapE:
	.zero		1
.L_8:


//--------------------- .nv.constant0._ZN7cutlass13device_kernelINS_4gemm6kernel13GemmUniversalINS1_17GroupProblemShapeIN4cute5tupleIJiiiEEEEENS1_10collective13CollectiveMmaINS1_39MainloopSm90ArrayTmaGmmaWarpSpecializedILi6ENS6_IJNS5_1CILi2EEENSC_ILi1EEESE_EEENS1_55KernelPtrArrayTmaWarpSpecializedCooperativeFP8FastAccumEEENS6_IJNSC_ILi128EEESI_SI_EEENS_12float_e4m3_tEPNS6_IJlSE_NSC_ILi0EEEEEESK_SN_NS5_8TiledMMAINS5_8MMA_AtomIJNS5_4SM904GMMA31MMA_64x128x32_F32E4M3E4M3_SS_TNILNSR_7ScaleInE1ELST_1EEEEEENS5_6LayoutISF_NS6_IJSE_SL_SL_EEEEENS6_IJNS5_10UnderscoreESZ_SZ_EEEEENS5_13SM90_TMA_LOADENS5_14ComposedLayoutINS5_7SwizzleILi3ELi4ELi3EEENS5_18smem_ptr_flag_bitsILi8EEENSW_INS6_IJNSC_ILi8EEESI_EEENS6_IJSI_SE_EEEEEEEvNS5_8identityENS5_23SM90_TMA_LOAD_MULTICASTES1C_vS1D_EENS_8epilogue10collective18CollectiveEpilogueINS1G_30Sm90PtrArrayTmaWarpSpecializedILi4ELi2ELi16ELb1ELb0ELi2EEEJSJ_NS6_IJSI_NSC_ILi32EEEEEENS_6half_tEPNS6_IJSE_lSL_EEES1N_S1P_NS1G_6fusion15FusionCallbacksIS1K_NS1Q_17LinearCombinationIS1N_fS1N_fLNS_15FloatRoundStyleE2EEESJ_S1M_JEEES12_NS13_IS15_NS16_ILi16EEENSW_INS6_IJNSC_ILi64EEES18_EEENS6_IJSE_S1X_EEEEEEENS5_17SM75_U16x8_LDSM_TENS5_14SM90_TMA_STOREES21_NS5_17SM90_U16x8_STSM_TENS5_9Copy_AtomIJNS5_17SM90_U32x4_STSM_NES1N_EEEvEEEvvEEEEvNT_6ParamsE --------------------------
	.section	.nv.constant0._ZN7cutlass13device_kernelINS_4gemm6kernel13GemmUniversalINS1_17GroupProblemShapeIN4cute5tupleIJiiiEEEEENS1_10collective13CollectiveMmaINS1_39MainloopSm90ArrayTmaGmmaWarpSpecializedILi6ENS6_IJNS5_1CILi2EEENSC_ILi1EEESE_EEENS1_55KernelPtrArrayTmaWarpSpecializedCooperativeFP8FastAccumEEENS6_IJNSC_ILi128EEESI_SI_EEENS_12float_e4m3_tEPNS6_IJlSE_NSC_ILi0EEEEEESK_SN_NS5_8TiledMMAINS5_8MMA_AtomIJNS5_4SM904GMMA31MMA_64x128x32_F32E4M3E4M3_SS_TNILNSR_7ScaleInE1ELST_1EEEEEENS5_6LayoutISF_NS6_IJSE_SL_SL_EEEEENS6_IJNS5_10UnderscoreESZ_SZ_EEEEENS5_13SM90_TMA_LOADENS5_14ComposedLayoutINS5_7SwizzleILi3ELi4ELi3EEENS5_18smem_ptr_flag_bitsILi8EEENSW_INS6_IJNSC_ILi8EEESI_EEENS6_IJSI_SE_EEEEEEEvNS5_8identityENS5_23SM90_TMA_LOAD_MULTICASTES1C_vS1D_EENS_8epilogue10collective18CollectiveEpilogueINS1G_30Sm90PtrArrayTmaWarpSpecializedILi4ELi2ELi16ELb1ELb0ELi2EEEJSJ_NS6_IJSI_NSC_ILi32EEEEEENS_6half_tEPNS6_IJSE_lSL_EEES1N_S1P_NS1G_6fusion15FusionCallbacksIS1K_NS1Q_17LinearCombinationIS1N_fS1N_fLNS_15FloatRoundStyleE2EEESJ_S1M_JEEES12_NS13_IS15_NS16_ILi16EEENSW_INS6_IJNSC_ILi64EEES18_EEENS6_IJSE_S1X_EEEEEEENS5_17SM75_U16x8_LDSM_TENS5_14SM90_TMA_STOREES21_NS5_17SM90_U16x8_STSM_TENS5_9Copy_AtomIJNS5_17SM90_U32x4_STSM_NES1N_EEEvEEEvvEEEEvNT_6ParamsE,"a",@progbits
	.sectionflags	@""
	.align	4
.nv.constant0._ZN7cutlass13device_kernelINS_4gemm6kernel13GemmUniversalINS1_17GroupProblemShapeIN4cute5tupleIJiiiEEEEENS1_10collective13CollectiveMmaINS1_39MainloopSm90ArrayTmaGmmaWarpSpecializedILi6ENS6_IJNS5_1CILi2EEENSC_ILi1EEESE_EEENS1_55KernelPtrArrayTmaWarpSpecializedCooperativeFP8FastAccumEEENS6_IJNSC_ILi128EEESI_SI_EEENS_12float_e4m3_tEPNS6_IJlSE_NSC_ILi0EEEEEESK_SN_NS5_8TiledMMAINS5_8MMA_AtomIJNS5_4SM904GMMA31MMA_64x128x32_F32E4M3E4M3_SS_TNILNSR_7ScaleInE1ELST_1EEEEEENS5_6LayoutISF_NS6_IJSE_SL_SL_EEEEENS6_IJNS5_10UnderscoreESZ_SZ_EEEEENS5_13SM90_TMA_LOADENS5_14ComposedLayoutINS5_7SwizzleILi3ELi4ELi3EEENS5_18smem_ptr_flag_bitsILi8EEENSW_INS6_IJNSC_ILi8EEESI_EEENS6_IJSI_SE_EEEEEEEvNS5_8identityENS5_23SM90_TMA_LOAD_MULTICASTES1C_vS1D_EENS_8epilogue10collective18CollectiveEpilogueINS1G_30Sm90PtrArrayTmaWarpSpecializedILi4ELi2ELi16ELb1ELb0ELi2EEEJSJ_NS6_IJSI_NSC_ILi32EEEEEENS_6half_tEPNS6_IJSE_lSL_EEES1N_S1P_NS1G_6fusion15FusionCallbacksIS1K_NS1Q_17LinearCombinationIS1N_fS1N_fLNS_15FloatRoundStyleE2EEESJ_S1M_JEEES12_NS13_IS15_NS16_ILi16EEENSW_INS6_IJNSC_ILi64EEES18_EEENS6_IJSE_S1X_EEEEEEENS5_17SM75_U16x8_LDSM_TENS5_14SM90_TMA_STOREES21_NS5_17SM90_U16x8_STSM_TENS5_9Copy_AtomIJNS5_17SM90_U32x4_STSM_NES1N_EEEvEEEvvEEEEvNT_6ParamsE:
	.zero		2432


//--------------------- SYMBOLS --------------------------

	.type		.nv.reservedSmem.offset0,@object
	.size		.nv.reservedSmem.offset0,0x4
	.type		__assertfail,@function
